// auto-generated by cutlass_sweep.gemm — config: {"arch": "sm_100", "cluster_m": 2, "cluster_n": 2, "dtype": "bf16", "stages": 3, "tile_k": 64, "tile_m": 256, "tile_n": 256}
#include "cutlass/cutlass.h"
#include "cutlass/gemm/collective/collective_builder.hpp"
#include "cutlass/gemm/device/gemm_universal_adapter.h"
#include "cutlass/gemm/kernel/gemm_universal.hpp"
#include "cutlass/epilogue/collective/collective_builder.hpp"

using ElemA = cutlass::bfloat16_t;
using ElemB = cutlass::bfloat16_t;
using ElemCD = cutlass::bfloat16_t;
using Acc  = float;
using TileShape    = cute::Shape<cute::_256, cute::_256, cute::_64>;
using ClusterShape = cute::Shape<cute::_2, cute::_2, cute::_1>;

using CollectiveEpilogue = typename cutlass::epilogue::collective::CollectiveBuilder<
    cutlass::arch::Sm100, cutlass::arch::OpClassTensorOp,
    TileShape, ClusterShape,
    cutlass::epilogue::collective::EpilogueTileAuto,
    Acc, Acc,
    ElemCD, cutlass::layout::RowMajor, 128 / cutlass::sizeof_bits<ElemCD>::value,
    ElemCD, cutlass::layout::RowMajor, 128 / cutlass::sizeof_bits<ElemCD>::value,
    cutlass::epilogue::collective::EpilogueScheduleAuto
  >::CollectiveOp;

using CollectiveMainloop = typename cutlass::gemm::collective::CollectiveBuilder<
    cutlass::arch::Sm100, cutlass::arch::OpClassTensorOp,
    ElemA, cutlass::layout::RowMajor, 128 / cutlass::sizeof_bits<ElemA>::value,
    ElemB, cutlass::layout::ColumnMajor, 128 / cutlass::sizeof_bits<ElemB>::value,
    Acc,
    TileShape, ClusterShape,
    cutlass::gemm::collective::StageCount<3>,
    cutlass::gemm::collective::KernelScheduleAuto
  >::CollectiveOp;

using GemmKernel = cutlass::gemm::kernel::GemmUniversal<
    cute::Shape<int,int,int,int>,
    CollectiveMainloop,
    CollectiveEpilogue
>;
using Gemm = cutlass::gemm::device::GemmUniversalAdapter<GemmKernel>;

// Force the device kernel symbol into the cubin without needing a host main.
auto* _anchor = &cutlass::device_kernel<GemmKernel>;


// ===== COMPILED SASS (sm_100a) =====

	.target	sm_100a

	.elftype	@"ET_EXEC"


//--------------------- .note.nv.tkinfo           --------------------------
	.section	.note.nv.tkinfo,"",@"SHT_NOTE"
	.sectionflags	@"SHF_NOTE_NV_TKINFO"
	.tkinfo
        /*0018*/ 	.word	0x00000002
        /*0030*/ 	.string	""
        /*0030*/ 	.string	"ptxas"
        /*0030*/ 	.string	"Cuda compilation tools, release 13.0, V13.0.88"
        /*0030*/ 	.string	"Build cuda_13.0.r13.0/compiler.36424714_0"
        /*0030*/ 	.string	"-arch sm_100a -m 64 "



//--------------------- .note.nv.cuinfo           --------------------------
	.section	.note.nv.cuinfo,"",@"SHT_NOTE"
	.sectionflags	@"SHF_NOTE_NV_CUINFO"
        /*0018*/ 	.short	0x0002
        /*001a*/ 	.short	0x0064
        /*001c*/ 	.short	0x0082
	.zero		2


//--------------------- .nv.info                  --------------------------
	.section	.nv.info,"",@"SHT_CUDA_INFO"
	.align	4


	//----- nvinfo : EIATTR_REGCOUNT
	.align		4
        /*0000*/ 	.byte	0x04, 0x2f
        /*0002*/ 	.short	(.L_19 - .L_18)
	.align		4
.L_18:
        /*0004*/ 	.word	index@(_ZN7cutlass13device_kernelINS_4gemm6kernel13GemmUniversalIN4cute5tupleIJiiiiEEENS1_10collective13CollectiveMmaINS1_35MainloopSm100TmaUmmaWarpSpecializedILi3ELi2ELi2ENS5_IJNS4_1CILi2EEESB_NSA_ILi1EEEEEEEENS5_IJNSA_ILi256EEESF_NSA_ILi64EEEEEENS_10bfloat16_tENS5_IJlSC_lEEESI_SJ_NS4_8TiledMMAINS4_8MMA_AtomIJNS4_26SM100_MMA_F16BF16_2x1SM_SSISI_SI_fLi256ELi256ELNS4_4UMMA5MajorE0ELSO_0ELNSN_7ScaleInE0ELSP_0EEEEEENS4_6LayoutINS5_IJSC_SC_SC_EEENS5_IJNSA_ILi0EEESU_SU_EEEEENS5_IJNS4_10UnderscoreESX_SX_EEEEENS4_28SM100_TMA_2SM_LOAD_MULTICASTENS4_14ComposedLayoutINS4_7SwizzleILi3ELi4ELi3EEENS4_18smem_ptr_flag_bitsILi16EEENSS_INS5_IJNSA_ILi8EEESG_EEENS5_IJSG_SC_EEEEEEEvNS4_8identityENS4_18SM100_TMA_2SM_LOADES1A_vS1B_EENS_8epilogue10collective18CollectiveEpilogueINS1E_23Sm100TmaWarpSpecializedILi4ELi2ELi64ELb1ELb0EEEJNS5_IJNSA_ILi128EEESF_SG_EEENS5_IJNSS_IS1J_SC_EENSS_ISG_SC_EEEEESI_SJ_SI_SJ_NS1E_6fusion15FusionCallbacksIS1I_NS1O_17LinearCombinationISI_fSI_fLNS_15FloatRoundStyleE2EEES1K_S1N_JEEENS4_5SM1004TMEM4LOAD26SM100_TMEM_LOAD_32dp32b64xENS4_13SM90_TMA_LOADES1A_NS4_39AutoVectorizingCopyWithAssumedAlignmentILi128EEENS4_14SM90_TMA_STOREES1A_S20_S20_EEEvvEEEEvNT_6ParamsE)
        /*0008*/ 	.word	0x000000ad


	//----- nvinfo : EIATTR_FRAME_SIZE
	.align		4
.L_19:
        /*000c*/ 	.byte	0x04, 0x11
        /*000e*/ 	.short	(.L_21 - .L_20)
	.align		4
.L_20:
        /*0010*/ 	.word	index@($__internal_2_$__cuda_sm10x_tcgen05_guardrail_trap_unallocated_columns_being_dealloced)
        /*0014*/ 	.word	0x00000000


	//----- nvinfo : EIATTR_FRAME_SIZE
	.align		4
.L_21:
        /*0018*/ 	.byte	0x04, 0x11
        /*001a*/ 	.short	(.L_23 - .L_22)
	.align		4
.L_22:
        /*001c*/ 	.word	index@($__internal_1_$__cuda_sm10x_tcgen05_guardrail_trap_phase_invalid_during_alloc)
        /*0020*/ 	.word	0x00000000


	//----- nvinfo : EIATTR_FRAME_SIZE
	.align		4
.L_23:
        /*0024*/ 	.byte	0x04, 0x11
        /*0026*/ 	.short	(.L_25 - .L_24)
	.align		4
.L_24:
        /*0028*/ 	.word	index@($__internal_0_$__cuda_sm10x_tcgen05_guardrail_trap_col_being_dealloced_not_returned_by_alloc)
        /*002c*/ 	.word	0x00000000


	//----- nvinfo : EIATTR_FRAME_SIZE
	.align		4
.L_25:
        /*0030*/ 	.byte	0x04, 0x11
        /*0032*/ 	.short	(.L_27 - .L_26)
	.align		4
.L_26:
        /*0034*/ 	.word	index@(_ZN7cutlass13device_kernelINS_4gemm6kernel13GemmUniversalIN4cute5tupleIJiiiiEEENS1_10collective13CollectiveMmaINS1_35MainloopSm100TmaUmmaWarpSpecializedILi3ELi2ELi2ENS5_IJNS4_1CILi2EEESB_NSA_ILi1EEEEEEEENS5_IJNSA_ILi256EEESF_NSA_ILi64EEEEEENS_10bfloat16_tENS5_IJlSC_lEEESI_SJ_NS4_8TiledMMAINS4_8MMA_AtomIJNS4_26SM100_MMA_F16BF16_2x1SM_SSISI_SI_fLi256ELi256ELNS4_4UMMA5MajorE0ELSO_0ELNSN_7ScaleInE0ELSP_0EEEEEENS4_6LayoutINS5_IJSC_SC_SC_EEENS5_IJNSA_ILi0EEESU_SU_EEEEENS5_IJNS4_10UnderscoreESX_SX_EEEEENS4_28SM100_TMA_2SM_LOAD_MULTICASTENS4_14ComposedLayoutINS4_7SwizzleILi3ELi4ELi3EEENS4_18smem_ptr_flag_bitsILi16EEENSS_INS5_IJNSA_ILi8EEESG_EEENS5_IJSG_SC_EEEEEEEvNS4_8identityENS4_18SM100_TMA_2SM_LOADES1A_vS1B_EENS_8epilogue10collective18CollectiveEpilogueINS1E_23Sm100TmaWarpSpecializedILi4ELi2ELi64ELb1ELb0EEEJNS5_IJNSA_ILi128EEESF_SG_EEENS5_IJNSS_IS1J_SC_EENSS_ISG_SC_EEEEESI_SJ_SI_SJ_NS1E_6fusion15FusionCallbacksIS1I_NS1O_17LinearCombinationISI_fSI_fLNS_15FloatRoundStyleE2EEES1K_S1N_JEEENS4_5SM1004TMEM4LOAD26SM100_TMEM_LOAD_32dp32b64xENS4_13SM90_TMA_LOADES1A_NS4_39AutoVectorizingCopyWithAssumedAlignmentILi128EEENS4_14SM90_TMA_STOREES1A_S20_S20_EEEvvEEEEvNT_6ParamsE)
        /*0038*/ 	.word	0x00000000


	//----- nvinfo : EIATTR_MIN_STACK_SIZE
	.align		4
.L_27:
        /*003c*/ 	.byte	0x04, 0x12
        /*003e*/ 	.short	(.L_29 - .L_28)
	.align		4
.L_28:
        /*0040*/ 	.word	index@(_ZN7cutlass13device_kernelINS_4gemm6kernel13GemmUniversalIN4cute5tupleIJiiiiEEENS1_10collective13CollectiveMmaINS1_35MainloopSm100TmaUmmaWarpSpecializedILi3ELi2ELi2ENS5_IJNS4_1CILi2EEESB_NSA_ILi1EEEEEEEENS5_IJNSA_ILi256EEESF_NSA_ILi64EEEEEENS_10bfloat16_tENS5_IJlSC_lEEESI_SJ_NS4_8TiledMMAINS4_8MMA_AtomIJNS4_26SM100_MMA_F16BF16_2x1SM_SSISI_SI_fLi256ELi256ELNS4_4UMMA5MajorE0ELSO_0ELNSN_7ScaleInE0ELSP_0EEEEEENS4_6LayoutINS5_IJSC_SC_SC_EEENS5_IJNSA_ILi0EEESU_SU_EEEEENS5_IJNS4_10UnderscoreESX_SX_EEEEENS4_28SM100_TMA_2SM_LOAD_MULTICASTENS4_14ComposedLayoutINS4_7SwizzleILi3ELi4ELi3EEENS4_18smem_ptr_flag_bitsILi16EEENSS_INS5_IJNSA_ILi8EEESG_EEENS5_IJSG_SC_EEEEEEEvNS4_8identityENS4_18SM100_TMA_2SM_LOADES1A_vS1B_EENS_8epilogue10collective18CollectiveEpilogueINS1E_23Sm100TmaWarpSpecializedILi4ELi2ELi64ELb1ELb0EEEJNS5_IJNSA_ILi128EEESF_SG_EEENS5_IJNSS_IS1J_SC_EENSS_ISG_SC_EEEEESI_SJ_SI_SJ_NS1E_6fusion15FusionCallbacksIS1I_NS1O_17LinearCombinationISI_fSI_fLNS_15FloatRoundStyleE2EEES1K_S1N_JEEENS4_5SM1004TMEM4LOAD26SM100_TMEM_LOAD_32dp32b64xENS4_13SM90_TMA_LOADES1A_NS4_39AutoVectorizingCopyWithAssumedAlignmentILi128EEENS4_14SM90_TMA_STOREES1A_S20_S20_EEEvvEEEEvNT_6ParamsE)
        /*0044*/ 	.word	0x00000000
.L_29:


//--------------------- .nv.compat                --------------------------
	.section	.nv.compat,"",@"SHT_CUDA_COMPAT_INFO"
	.align	4
        /*0000*/ 	.byte	0x02, 0x09, 0x01, 0x00, 0x02, 0x02, 0x02, 0x00, 0x02, 0x05, 0x05, 0x00, 0x03, 0x07, 0x01, 0x01
        /*0010*/ 	.byte	0x02, 0x03, 0x01, 0x00, 0x02, 0x06, 0x01, 0x00, 0x04, 0x0b, 0x08, 0x00, 0x09, 0x00, 0x00, 0x00
        /*0020*/ 	.byte	0x00, 0x00, 0x00, 0x00


//--------------------- .nv.info._ZN7cutlass13device_kernelINS_4gemm6kernel13GemmUniversalIN4cute5tupleIJiiiiEEENS1_10collective13CollectiveMmaINS1_35MainloopSm100TmaUmmaWarpSpecializedILi3ELi2ELi2ENS5_IJNS4_1CILi2EEESB_NSA_ILi1EEEEEEEENS5_IJNSA_ILi256EEESF_NSA_ILi64EEEEEENS_10bfloat16_tENS5_IJlSC_lEEESI_SJ_NS4_8TiledMMAINS4_8MMA_AtomIJNS4_26SM100_MMA_F16BF16_2x1SM_SSISI_SI_fLi256ELi256ELNS4_4UMMA5MajorE0ELSO_0ELNSN_7ScaleInE0ELSP_0EEEEEENS4_6LayoutINS5_IJSC_SC_SC_EEENS5_IJNSA_ILi0EEESU_SU_EEEEENS5_IJNS4_10UnderscoreESX_SX_EEEEENS4_28SM100_TMA_2SM_LOAD_MULTICASTENS4_14ComposedLayoutINS4_7SwizzleILi3ELi4ELi3EEENS4_18smem_ptr_flag_bitsILi16EEENSS_INS5_IJNSA_ILi8EEESG_EEENS5_IJSG_SC_EEEEEEEvNS4_8identityENS4_18SM100_TMA_2SM_LOADES1A_vS1B_EENS_8epilogue10collective18CollectiveEpilogueINS1E_23Sm100TmaWarpSpecializedILi4ELi2ELi64ELb1ELb0EEEJNS5_IJNSA_ILi128EEESF_SG_EEENS5_IJNSS_IS1J_SC_EENSS_ISG_SC_EEEEESI_SJ_SI_SJ_NS1E_6fusion15FusionCallbacksIS1I_NS1O_17LinearCombinationISI_fSI_fLNS_15FloatRoundStyleE2EEES1K_S1N_JEEENS4_5SM1004TMEM4LOAD26SM100_TMEM_LOAD_32dp32b64xENS4_13SM90_TMA_LOADES1A_NS4_39AutoVectorizingCopyWithAssumedAlignmentILi128EEENS4_14SM90_TMA_STOREES1A_S20_S20_EEEvvEEEEvNT_6ParamsE --------------------------
	.section	.nv.info._ZN7cutlass13device_kernelINS_4gemm6kernel13GemmUniversalIN4cute5tupleIJiiiiEEENS1_10collective13CollectiveMmaINS1_35MainloopSm100TmaUmmaWarpSpecializedILi3ELi2ELi2ENS5_IJNS4_1CILi2EEESB_NSA_ILi1EEEEEEEENS5_IJNSA_ILi256EEESF_NSA_ILi64EEEEEENS_10bfloat16_tENS5_IJlSC_lEEESI_SJ_NS4_8TiledMMAINS4_8MMA_AtomIJNS4_26SM100_MMA_F16BF16_2x1SM_SSISI_SI_fLi256ELi256ELNS4_4UMMA5MajorE0ELSO_0ELNSN_7ScaleInE0ELSP_0EEEEEENS4_6LayoutINS5_IJSC_SC_SC_EEENS5_IJNSA_ILi0EEESU_SU_EEEEENS5_IJNS4_10UnderscoreESX_SX_EEEEENS4_28SM100_TMA_2SM_LOAD_MULTICASTENS4_14ComposedLayoutINS4_7SwizzleILi3ELi4ELi3EEENS4_18smem_ptr_flag_bitsILi16EEENSS_INS5_IJNSA_ILi8EEESG_EEENS5_IJSG_SC_EEEEEEEvNS4_8identityENS4_18SM100_TMA_2SM_LOADES1A_vS1B_EENS_8epilogue10collective18CollectiveEpilogueINS1E_23Sm100TmaWarpSpecializedILi4ELi2ELi64ELb1ELb0EEEJNS5_IJNSA_ILi128EEESF_SG_EEENS5_IJNSS_IS1J_SC_EENSS_ISG_SC_EEEEESI_SJ_SI_SJ_NS1E_6fusion15FusionCallbacksIS1I_NS1O_17LinearCombinationISI_fSI_fLNS_15FloatRoundStyleE2EEES1K_S1N_JEEENS4_5SM1004TMEM4LOAD26SM100_TMEM_LOAD_32dp32b64xENS4_13SM90_TMA_LOADES1A_NS4_39AutoVectorizingCopyWithAssumedAlignmentILi128EEENS4_14SM90_TMA_STOREES1A_S20_S20_EEEvvEEEEvNT_6ParamsE,"",@"SHT_CUDA_INFO"
	.sectionflags	@""
	.align	4


	//----- nvinfo : EIATTR_CUDA_API_VERSION
	.align		4
        /*0000*/ 	.byte	0x04, 0x37
        /*0002*/ 	.short	(.L_31 - .L_30)
.L_30:
        /*0004*/ 	.word	0x00000082


	//----- nvinfo : EIATTR_KPARAM_INFO
	.align		4
.L_31:
        /*0008*/ 	.byte	0x04, 0x17
        /*000a*/ 	.short	(.L_33 - .L_32)
.L_32:
        /*000c*/ 	.word	0x00000000
        /*0010*/ 	.short	0x0000
        /*0012*/ 	.short	0x0000
        /*0014*/ 	.byte	0x00, 0xf0, 0x01, 0x20


	//----- nvinfo : EIATTR_AT_ENTRY_FRAGMENTS
	.align		4
.L_33:
        /*0018*/ 	.byte	0x04, 0x4f
        /*001a*/ 	.short	(.L_35 - .L_34)


	//   ....[0]....
.L_34:
        /*001c*/ 	.word	0x00000007


	//----- nvinfo : EIATTR_RESERVED_SMEM_USED
	.align		4
.L_35:
        /*0020*/ 	.byte	0x01, 0x41
	.zero		2


	//----- nvinfo : EIATTR_SPARSE_MMA_MASK
	.align		4
        /*0024*/ 	.byte	0x03, 0x50
        /*0026*/ 	.short	0x0000


	//----- nvinfo : EIATTR_TCGEN05_2CTA_USED
	.align		4
        /*0028*/ 	.byte	0x01, 0x52
	.zero		2


	//----- nvinfo : EIATTR_MAXREG_COUNT
	.align		4
        /*002c*/ 	.byte	0x03, 0x1b
        /*002e*/ 	.short	0x00ff


	//----- nvinfo : EIATTR_NUM_BARRIERS
	.align		4
        /*0030*/ 	.byte	0x02, 0x4c
        /*0032*/ 	.byte	0x07
	.zero		1


	//----- nvinfo : EIATTR_EXTERNS
	.align		4
        /*0034*/ 	.byte	0x04, 0x0f
        /*0036*/ 	.short	(.L_37 - .L_36)


	//   ....[0]....
	.align		4
.L_36:
        /*0038*/ 	.word	index@(__assertfail)


	//----- nvinfo : EIATTR_MERCURY_ISA_VERSION
	.align		4
.L_37:
        /*003c*/ 	.byte	0x03, 0x5f
        /*003e*/ 	.short	0x0101


	//----- nvinfo : EIATTR_INT_WARP_WIDE_INSTR_OFFSETS
	.align		4
        /*0040*/ 	.byte	0x04, 0x31
        /*0042*/ 	.short	(.L_39 - .L_38)


	//   ....[0]....
.L_38:
        /*0044*/ 	.word	0x00000d10


	//   ....[1]....
        /*0048*/ 	.word	0x00000db0


	//   ....[2]....
        /*004c*/ 	.word	0x000040a0


	//   ....[3]....
        /*0050*/ 	.word	0x000040c0


	//   ....[4]....
        /*0054*/ 	.word	0x000040f0


	//   ....[5]....
        /*0058*/ 	.word	0x00004c30


	//   ....[6]....
        /*005c*/ 	.word	0x00004ca0


	//   ....[7]....
        /*0060*/ 	.word	0x00004d80


	//   ....[8]....
        /*0064*/ 	.word	0x00004e00


	//   ....[9]....
        /*0068*/ 	.word	0x00004f00


	//   ....[10]....
        /*006c*/ 	.word	0x00004f80


	//   ....[11]....
        /*0070*/ 	.word	0x00005070


	//   ....[12]....
        /*0074*/ 	.word	0x00005120


	//----- nvinfo : EIATTR_COOP_GROUP_MASK_REGIDS
	.align		4
.L_39:
        /*0078*/ 	.byte	0x04, 0x29
        /*007a*/ 	.short	(.L_41 - .L_40)


	//   ....[0]....
.L_40:
        /*007c*/ 	.word	0xffffffff


	//   ....[1]....
        /*0080*/ 	.word	0xffffffff


	//   ....[2]....
        /*0084*/ 	.word	0xffffffff


	//   ....[3]....
        /*0088*/ 	.word	0xffffffff


	//   ....[4]....
        /*008c*/ 	.word	0xffffffff


	//   ....[5]....
        /*0090*/ 	.word	0xffffffff


	//   ....[6]....
        /*0094*/ 	.word	0xffffffff


	//   ....[7]....
        /*0098*/ 	.word	0xffffffff


	//   ....[8]....
        /*009c*/ 	.word	0xffffffff


	//   ....[9]....
        /*00a0*/ 	.word	0xffffffff


	//   ....[10]....
        /*00a4*/ 	.word	0xffffffff


	//   ....[11]....
        /*00a8*/ 	.word	0xffffffff


	//   ....[12]....
        /*00ac*/ 	.word	0xffffffff


	//   ....[13]....
        /*00b0*/ 	.word	0xffffffff


	//----- nvinfo : EIATTR_COOP_GROUP_INSTR_OFFSETS
	.align		4
.L_41:
        /*00b4*/ 	.byte	0x04, 0x28
        /*00b6*/ 	.short	(.L_43 - .L_42)


	//   ....[0]....
.L_42:
        /*00b8*/ 	.word	0x000000b0


	//   ....[1]....
        /*00bc*/ 	.word	0x00000520


	//   ....[2]....
        /*00c0*/ 	.word	0x000006c0


	//   ....[3]....
        /*00c4*/ 	.word	0x00000850


	//   ....[4]....
        /*00c8*/ 	.word	0x00000940


	//   ....[5]....
        /*00cc*/ 	.word	0x00000aa0


	//   ....[6]....
        /*00d0*/ 	.word	0x00000bf0


	//   ....[7]....
        /*00d4*/ 	.word	0x00000e30


	//   ....[8]....
        /*00d8*/ 	.word	0x00002180


	//   ....[9]....
        /*00dc*/ 	.word	0x00002fa0


	//   ....[10]....
        /*00e0*/ 	.word	0x00003470


	//   ....[11]....
        /*00e4*/ 	.word	0x000034a0


	//   ....[12]....
        /*00e8*/ 	.word	0x00003fa0


	//   ....[13]....
        /*00ec*/ 	.word	0x000041b0


	//----- nvinfo : EIATTR_VRC_CTA_INIT_COUNT
	.align		4
.L_43:
        /*00f0*/ 	.byte	0x02, 0x4a
        /*00f2*/ 	.byte	0x80
	.zero		1


	//----- nvinfo : EIATTR_SYSCALL_OFFSETS
	.align		4
        /*00f4*/ 	.byte	0x04, 0x46
        /*00f6*/ 	.short	(.L_45 - .L_44)


	//   ....[0]....
.L_44:
        /*00f8*/ 	.word	0x00005da0


	//   ....[1]....
        /*00fc*/ 	.word	0x00005e90


	//   ....[2]....
        /*0100*/ 	.word	0x00006870


	//   ....[3]....
        /*0104*/ 	.word	0x00007cc0


	//   ....[4]....
        /*0108*/ 	.word	0x000090f0


	//   ....[5]....
        /*010c*/ 	.word	0x0000a510


	//----- nvinfo : EIATTR_MBARRIER_INSTR_OFFSETS
	.align		4
.L_45:
        /*0110*/ 	.byte	0x04, 0x39
        /*0112*/ 	.short	(.L_47 - .L_46)


	//   ....[0]....
.L_46:
        /*0114*/ 	.word	0x00000650
        /*0118*/ 	.word	0x000000ff
        /*011c*/ 	.word	0x00000000
        /*0120*/ 	.short	0x0100
        /*0122*/ 	.byte	0x04
	.zero		1


	//   ....[1]....
        /*0124*/ 	.word	0x00000660
        /*0128*/ 	.word	0x000000ff
        /*012c*/ 	.word	0x00000018
        /*0130*/ 	.short	0x0100
        /*0132*/ 	.byte	0x04
	.zero		1


	//   ....[2]....
        /*0134*/ 	.word	0x00000670
        /*0138*/ 	.word	0x000000ff
        /*013c*/ 	.word	0x00000008
        /*0140*/ 	.short	0x0100
        /*0142*/ 	.byte	0x04
	.zero		1


	//   ....[3]....
        /*0144*/ 	.word	0x00000680
        /*0148*/ 	.word	0x000000ff
        /*014c*/ 	.word	0x00000020
        /*0150*/ 	.short	0x0100
        /*0152*/ 	.byte	0x04
	.zero		1


	//   ....[4]....
        /*0154*/ 	.word	0x00000690
        /*0158*/ 	.word	0x000000ff
        /*015c*/ 	.word	0x00000010
        /*0160*/ 	.short	0x0100
        /*0162*/ 	.byte	0x04
	.zero		1


	//   ....[5]....
        /*0164*/ 	.word	0x000006a0
        /*0168*/ 	.word	0x000000ff
        /*016c*/ 	.word	0x00000028
        /*0170*/ 	.short	0x0100
        /*0172*/ 	.byte	0x04
	.zero		1


	//   ....[6]....
        /*0174*/ 	.word	0x000007c0
        /*0178*/ 	.word	0x000000ff
        /*017c*/ 	.word	0x00000030
        /*0180*/ 	.short	0x0100
        /*0182*/ 	.byte	0x04
	.zero		1


	//   ....[7]....
        /*0184*/ 	.word	0x000007d0
        /*0188*/ 	.word	0x000000ff
        /*018c*/ 	.word	0x00000050
        /*0190*/ 	.short	0x0100
        /*0192*/ 	.byte	0x04
	.zero		1


	//   ....[8]....
        /*0194*/ 	.word	0x000007e0
        /*0198*/ 	.word	0x000000ff
        /*019c*/ 	.word	0x00000038
        /*01a0*/ 	.short	0x0100
        /*01a2*/ 	.byte	0x04
	.zero		1


	//   ....[9]....
        /*01a4*/ 	.word	0x000007f0
        /*01a8*/ 	.word	0x000000ff
        /*01ac*/ 	.word	0x00000058
        /*01b0*/ 	.short	0x0100
        /*01b2*/ 	.byte	0x04
	.zero		1


	//   ....[10]....
        /*01b4*/ 	.word	0x00000800
        /*01b8*/ 	.word	0x000000ff
        /*01bc*/ 	.word	0x00000040
        /*01c0*/ 	.short	0x0100
        /*01c2*/ 	.byte	0x04
	.zero		1


	//   ....[11]....
        /*01c4*/ 	.word	0x00000810
        /*01c8*/ 	.word	0x000000ff
        /*01cc*/ 	.word	0x00000060
        /*01d0*/ 	.short	0x0100
        /*01d2*/ 	.byte	0x04
	.zero		1


	//   ....[12]....
        /*01d4*/ 	.word	0x00000820
        /*01d8*/ 	.word	0x000000ff
        /*01dc*/ 	.word	0x00000048
        /*01e0*/ 	.short	0x0100
        /*01e2*/ 	.byte	0x04
	.zero		1


	//   ....[13]....
        /*01e4*/ 	.word	0x00000830
        /*01e8*/ 	.word	0x000000ff
        /*01ec*/ 	.word	0x00000068
        /*01f0*/ 	.short	0x0100
        /*01f2*/ 	.byte	0x04
	.zero		1


	//   ....[14]....
        /*01f4*/ 	.word	0x00000910
        /*01f8*/ 	.word	0x000000ff
        /*01fc*/ 	.word	0x00000070
        /*0200*/ 	.short	0x0100
        /*0202*/ 	.byte	0x06
	.zero		1


	//   ....[15]....
        /*0204*/ 	.word	0x00000920
        /*0208*/ 	.word	0x000000ff
        /*020c*/ 	.word	0x00000078
        /*0210*/ 	.short	0x0100
        /*0212*/ 	.byte	0x06
	.zero		1


	//   ....[16]....
        /*0214*/ 	.word	0x00000a50
        /*0218*/ 	.word	0x000000ff
        /*021c*/ 	.word	0x00000080
        /*0220*/ 	.short	0x0100
        /*0222*/ 	.byte	0x06
	.zero		1


	//   ....[17]....
        /*0224*/ 	.word	0x00000a60
        /*0228*/ 	.word	0x000000ff
        /*022c*/ 	.word	0x00000090
        /*0230*/ 	.short	0x0100
        /*0232*/ 	.byte	0x06
	.zero		1


	//   ....[18]....
        /*0234*/ 	.word	0x00000a70
        /*0238*/ 	.word	0x000000ff
        /*023c*/ 	.word	0x00000088
        /*0240*/ 	.short	0x0100
        /*0242*/ 	.byte	0x06
	.zero		1


	//   ....[19]....
        /*0244*/ 	.word	0x00000a80
        /*0248*/ 	.word	0x000000ff
        /*024c*/ 	.word	0x00000098
        /*0250*/ 	.short	0x0100
        /*0252*/ 	.byte	0x06
	.zero		1


	//   ....[20]....
        /*0254*/ 	.word	0x00000ba0
        /*0258*/ 	.word	0x000000ff
        /*025c*/ 	.word	0x000000a0
        /*0260*/ 	.short	0x0100
        /*0262*/ 	.byte	0x04
	.zero		1


	//   ....[21]....
        /*0264*/ 	.word	0x00000bb0
        /*0268*/ 	.word	0x000000ff
        /*026c*/ 	.word	0x000000b0
        /*0270*/ 	.short	0x0100
        /*0272*/ 	.byte	0x04
	.zero		1


	//   ....[22]....
        /*0274*/ 	.word	0x00000bc0
        /*0278*/ 	.word	0x000000ff
        /*027c*/ 	.word	0x000000a8
        /*0280*/ 	.short	0x0100
        /*0282*/ 	.byte	0x04
	.zero		1


	//   ....[23]....
        /*0284*/ 	.word	0x00000bd0
        /*0288*/ 	.word	0x000000ff
        /*028c*/ 	.word	0x000000b8
        /*0290*/ 	.short	0x0100
        /*0292*/ 	.byte	0x04
	.zero		1


	//   ....[24]....
        /*0294*/ 	.word	0x00000cc0
        /*0298*/ 	.word	0x000000ff
        /*029c*/ 	.word	0x000000c0
        /*02a0*/ 	.short	0x0100
        /*02a2*/ 	.byte	0x04
	.zero		1


	//   ....[25]....
        /*02a4*/ 	.word	0x00000cd0
        /*02a8*/ 	.word	0x000000ff
        /*02ac*/ 	.word	0x000000d0
        /*02b0*/ 	.short	0x0100
        /*02b2*/ 	.byte	0x04
	.zero		1


	//   ....[26]....
        /*02b4*/ 	.word	0x00000ce0
        /*02b8*/ 	.word	0x000000ff
        /*02bc*/ 	.word	0x000000c8
        /*02c0*/ 	.short	0x0100
        /*02c2*/ 	.byte	0x04
	.zero		1


	//   ....[27]....
        /*02c4*/ 	.word	0x00000cf0
        /*02c8*/ 	.word	0x000000ff
        /*02cc*/ 	.word	0x000000d8
        /*02d0*/ 	.short	0x0100
        /*02d2*/ 	.byte	0x04
	.zero		1


	//   ....[28]....
        /*02d4*/ 	.word	0x00000df0
        /*02d8*/ 	.word	0x000000ff
        /*02dc*/ 	.word	0x000000e0
        /*02e0*/ 	.short	0x0100
        /*02e2*/ 	.byte	0x06
	.zero		1


	//   ....[29]....
        /*02e4*/ 	.word	0x000019a0
        /*02e8*/ 	.word	0x00000003
        /*02ec*/ 	.word	0x000000d0
        /*02f0*/ 	.short	0x010a
        /*02f2*/ 	.byte	0xff
	.zero		1


	//   ....[30]....
        /*02f4*/ 	.word	0x000019d0
        /*02f8*/ 	.word	0x00000003
        /*02fc*/ 	.word	0x000000c0
        /*0300*/ 	.short	0x0101
        /*0302*/ 	.byte	0xff
	.zero		1


	//   ....[31]....
        /*0304*/ 	.word	0x00001a90
        /*0308*/ 	.word	0x000000ff
        /*030c*/ 	.word	0x00000018
        /*0310*/ 	.short	0x010a
        /*0312*/ 	.byte	0x04
	.zero		1


	//   ....[32]....
        /*0314*/ 	.word	0x00001b60
        /*0318*/ 	.word	0x000000ff
        /*031c*/ 	.word	0x00000018
        /*0320*/ 	.short	0x010a
        /*0322*/ 	.byte	0x21
	.zero		1


	//   ....[33]....
        /*0324*/ 	.word	0x00001d10
        /*0328*/ 	.word	0x000000ff
        /*032c*/ 	.word	0x00000018
        /*0330*/ 	.short	0x010a
        /*0332*/ 	.byte	0x05
	.zero		1


	//   ....[34]....
        /*0334*/ 	.word	0x00001e20
        /*0338*/ 	.word	0x000000ff
        /*033c*/ 	.word	0x00000078
        /*0340*/ 	.short	0x0101
        /*0342*/ 	.byte	0x06
	.zero		1


	//   ....[35]....
        /*0344*/ 	.word	0x00001e40
        /*0348*/ 	.word	0x000000ff
        /*034c*/ 	.word	0x00000018
        /*0350*/ 	.short	0x010a
        /*0352*/ 	.byte	0x04
	.zero		1


	//   ....[36]....
        /*0354*/ 	.word	0x00001ec0
        /*0358*/ 	.word	0x000000ff
        /*035c*/ 	.word	0x00000018
        /*0360*/ 	.short	0x010a
        /*0362*/ 	.byte	0x11
	.zero		1


	//   ....[37]....
        /*0364*/ 	.word	0x00002050
        /*0368*/ 	.word	0x000000ff
        /*036c*/ 	.word	0x00000018
        /*0370*/ 	.short	0x010a
        /*0372*/ 	.byte	0x05
	.zero		1


	//   ....[38]....
        /*0374*/ 	.word	0x000021b0
        /*0378*/ 	.word	0x00000003
        /*037c*/ 	.word	0x00000080
        /*0380*/ 	.short	0x010a
        /*0382*/ 	.byte	0xff
	.zero		1


	//   ....[39]....
        /*0384*/ 	.word	0x00002300
        /*0388*/ 	.word	0x00000000
        /*038c*/ 	.word	0x00000000
        /*0390*/ 	.short	0x0101
        /*0392*/ 	.byte	0xff
	.zero		1


	//   ....[40]....
        /*0394*/ 	.word	0x000028b0
        /*0398*/ 	.word	0x000000ff
        /*039c*/ 	.word	0x00000000
        /*03a0*/ 	.short	0x010a
        /*03a2*/ 	.byte	0x04
	.zero		1


	//   ....[41]....
        /*03a4*/ 	.word	0x00002940
        /*03a8*/ 	.word	0x000000ff
        /*03ac*/ 	.word	0x00000000
        /*03b0*/ 	.short	0x010a
        /*03b2*/ 	.byte	0x05
	.zero		1


	//   ....[42]....
        /*03b4*/ 	.word	0x000029e0
        /*03b8*/ 	.word	0x00000000
        /*03bc*/ 	.word	0x00000000
        /*03c0*/ 	.short	0x010a
        /*03c2*/ 	.byte	0xff
	.zero		1


	//   ....[43]....
        /*03c4*/ 	.word	0x00002b00
        /*03c8*/ 	.word	0x00000002
        /*03cc*/ 	.word	0x000000c0
        /*03d0*/ 	.short	0x010a
        /*03d2*/ 	.byte	0xff
	.zero		1


	//   ....[44]....
        /*03d4*/ 	.word	0x00002b60
        /*03d8*/ 	.word	0x00000004
        /*03dc*/ 	.word	0x00000000
        /*03e0*/ 	.short	0x0101
        /*03e2*/ 	.byte	0xff
	.zero		1


	//   ....[45]....
        /*03e4*/ 	.word	0x00002b80
        /*03e8*/ 	.word	0x000000ff
        /*03ec*/ 	.word	0x00000090
        /*03f0*/ 	.short	0x010a
        /*03f2*/ 	.byte	0x04
	.zero		1


	//   ....[46]....
        /*03f4*/ 	.word	0x00002ca0
        /*03f8*/ 	.word	0x00000002
        /*03fc*/ 	.word	0x00000080
        /*0400*/ 	.short	0x010a
        /*0402*/ 	.byte	0xff
	.zero		1


	//   ....[47]....
        /*0404*/ 	.word	0x00002db0
        /*0408*/ 	.word	0x00000002
        /*040c*/ 	.word	0x00000000
        /*0410*/ 	.short	0x0101
        /*0412*/ 	.byte	0xff
	.zero		1


	//   ....[48]....
        /*0414*/ 	.word	0x00002e40
        /*0418*/ 	.word	0x000000ff
        /*041c*/ 	.word	0x00000090
        /*0420*/ 	.short	0x0106
        /*0422*/ 	.byte	0x04
	.zero		1


	//   ....[49]....
        /*0424*/ 	.word	0x00002e60
        /*0428*/ 	.word	0x000000ff
        /*042c*/ 	.word	0x00000090
        /*0430*/ 	.short	0x010a
        /*0432*/ 	.byte	0x04
	.zero		1


	//   ....[50]....
        /*0434*/ 	.word	0x00002ef0
        /*0438*/ 	.word	0x000000ff
        /*043c*/ 	.word	0x00000090
        /*0440*/ 	.short	0x0106
        /*0442*/ 	.byte	0x07
	.zero		1


	//   ....[51]....
        /*0444*/ 	.word	0x00002f30
        /*0448*/ 	.word	0x00000000
        /*044c*/ 	.word	0x00000090
        /*0450*/ 	.short	0x010a
        /*0452*/ 	.byte	0xff
	.zero		1


	//   ....[52]....
        /*0454*/ 	.word	0x00003170
        /*0458*/ 	.word	0x000000ff
        /*045c*/ 	.word	0x00000008
        /*0460*/ 	.short	0x010a
        /*0462*/ 	.byte	0x05
	.zero		1


	//   ....[53]....
        /*0464*/ 	.word	0x00003190
        /*0468*/ 	.word	0x000000ff
        /*046c*/ 	.word	0x00000008
        /*0470*/ 	.short	0x010a
        /*0472*/ 	.byte	0x05
	.zero		1


	//   ....[54]....
        /*0474*/ 	.word	0x00003320
        /*0478*/ 	.word	0x000000ff
        /*047c*/ 	.word	0x00000008
        /*0480*/ 	.short	0x010a
        /*0482*/ 	.byte	0x05
	.zero		1


	//   ....[55]....
        /*0484*/ 	.word	0x00003340
        /*0488*/ 	.word	0x000000ff
        /*048c*/ 	.word	0x00000008
        /*0490*/ 	.short	0x010a
        /*0492*/ 	.byte	0x05
	.zero		1


	//   ....[56]....
        /*0494*/ 	.word	0x00003400
        /*0498*/ 	.word	0x000000ff
        /*049c*/ 	.word	0x00000000
        /*04a0*/ 	.short	0x0101
        /*04a2*/ 	.byte	0x04
	.zero		1


	//   ....[57]....
        /*04a4*/ 	.word	0x00003740
        /*04a8*/ 	.word	0x00000000
        /*04ac*/ 	.word	0x00000080
        /*04b0*/ 	.short	0x010a
        /*04b2*/ 	.byte	0xff
	.zero		1


	//   ....[58]....
        /*04b4*/ 	.word	0x00003800
        /*04b8*/ 	.word	0x00000000
        /*04bc*/ 	.word	0x00000000
        /*04c0*/ 	.short	0x0101
        /*04c2*/ 	.byte	0xff
	.zero		1


	//   ....[59]....
        /*04c4*/ 	.word	0x000038c0
        /*04c8*/ 	.word	0x000000ff
        /*04cc*/ 	.word	0x00000000
        /*04d0*/ 	.short	0x010a
        /*04d2*/ 	.byte	0x04
	.zero		1


	//   ....[60]....
        /*04d4*/ 	.word	0x000038d0
        /*04d8*/ 	.word	0x000000ff
        /*04dc*/ 	.word	0x000000b0
        /*04e0*/ 	.short	0x010a
        /*04e2*/ 	.byte	0x1f
	.zero		1


	//   ....[61]....
        /*04e4*/ 	.word	0x00003980
        /*04e8*/ 	.word	0x000000ff
        /*04ec*/ 	.word	0x00000000
        /*04f0*/ 	.short	0x010a
        /*04f2*/ 	.byte	0x05
	.zero		1


	//   ....[62]....
        /*04f4*/ 	.word	0x00003ab0
        /*04f8*/ 	.word	0x000000ff
        /*04fc*/ 	.word	0x00000000
        /*0500*/ 	.short	0x010a
        /*0502*/ 	.byte	0x04
	.zero		1


	//   ....[63]....
        /*0504*/ 	.word	0x00003db0
        /*0508*/ 	.word	0x000000ff
        /*050c*/ 	.word	0x00000000
        /*0510*/ 	.short	0x010a
        /*0512*/ 	.byte	0x04
	.zero		1


	//   ....[64]....
        /*0514*/ 	.word	0x00003e50
        /*0518*/ 	.word	0x00000000
        /*051c*/ 	.word	0x00000000
        /*0520*/ 	.short	0x010a
        /*0522*/ 	.byte	0xff
	.zero		1


	//   ....[65]....
        /*0524*/ 	.word	0x00003e90
        /*0528*/ 	.word	0x00000000
        /*052c*/ 	.word	0x00000000
        /*0530*/ 	.short	0x010a
        /*0532*/ 	.byte	0xff
	.zero		1


	//   ....[66]....
        /*0534*/ 	.word	0x00003f00
        /*0538*/ 	.word	0x000000ff
        /*053c*/ 	.word	0x00000000
        /*0540*/ 	.short	0x0101
        /*0542*/ 	.byte	0x04
	.zero		1


	//   ....[67]....
        /*0544*/ 	.word	0x00003f40
        /*0548*/ 	.word	0x000000ff
        /*054c*/ 	.word	0x000000e0
        /*0550*/ 	.short	0x010a
        /*0552*/ 	.byte	0x1a
	.zero		1


	//   ....[68]....
        /*0554*/ 	.word	0x00003f90
        /*0558*/ 	.word	0x000000ff
        /*055c*/ 	.word	0x00000000
        /*0560*/ 	.short	0x0101
        /*0562*/ 	.byte	0x04
	.zero		1


	//   ....[69]....
        /*0564*/ 	.word	0x00004430
        /*0568*/ 	.word	0x0000000c
        /*056c*/ 	.word	0x00000080
        /*0570*/ 	.short	0x010a
        /*0572*/ 	.byte	0xff
	.zero		1


	//   ....[70]....
        /*0574*/ 	.word	0x000045a0
        /*0578*/ 	.word	0x00000000
        /*057c*/ 	.word	0x00000000
        /*0580*/ 	.short	0x0101
        /*0582*/ 	.byte	0xff
	.zero		1


	//   ....[71]....
        /*0584*/ 	.word	0x00004a30
        /*0588*/ 	.word	0x000000ff
        /*058c*/ 	.word	0x00000078
        /*0590*/ 	.short	0x010a
        /*0592*/ 	.byte	0x15
	.zero		1


	//   ....[72]....
        /*0594*/ 	.word	0x00004bb0
        /*0598*/ 	.word	0x000000ff
        /*059c*/ 	.word	0x00000050
        /*05a0*/ 	.short	0x010a
        /*05a2*/ 	.byte	0x15
	.zero		1


	//   ....[73]....
        /*05a4*/ 	.word	0x00004d30
        /*05a8*/ 	.word	0x000000ff
        /*05ac*/ 	.word	0x00000030
        /*05b0*/ 	.short	0x010b
        /*05b2*/ 	.byte	0x15
	.zero		1


	//   ....[74]....
        /*05b4*/ 	.word	0x00004d40
        /*05b8*/ 	.word	0x000000ff
        /*05bc*/ 	.word	0x00000000
        /*05c0*/ 	.short	0x0101
        /*05c2*/ 	.byte	0x06
	.zero		1


	//   ....[75]....
        /*05c4*/ 	.word	0x00004d50
        /*05c8*/ 	.word	0x000000ff
        /*05cc*/ 	.word	0x00000058
        /*05d0*/ 	.short	0x010a
        /*05d2*/ 	.byte	0x15
	.zero		1


	//   ....[76]....
        /*05d4*/ 	.word	0x00004eb0
        /*05d8*/ 	.word	0x000000ff
        /*05dc*/ 	.word	0x00000038
        /*05e0*/ 	.short	0x010b
        /*05e2*/ 	.byte	0x15
	.zero		1


	//   ....[77]....
        /*05e4*/ 	.word	0x00004ec0
        /*05e8*/ 	.word	0x000000ff
        /*05ec*/ 	.word	0x00000000
        /*05f0*/ 	.short	0x0101
        /*05f2*/ 	.byte	0x06
	.zero		1


	//   ....[78]....
        /*05f4*/ 	.word	0x00004ed0
        /*05f8*/ 	.word	0x000000ff
        /*05fc*/ 	.word	0x00000060
        /*0600*/ 	.short	0x010a
        /*0602*/ 	.byte	0x15
	.zero		1


	//   ....[79]....
        /*0604*/ 	.word	0x00005020
        /*0608*/ 	.word	0x000000ff
        /*060c*/ 	.word	0x00000040
        /*0610*/ 	.short	0x010b
        /*0612*/ 	.byte	0x15
	.zero		1


	//   ....[80]....
        /*0614*/ 	.word	0x00005030
        /*0618*/ 	.word	0x000000ff
        /*061c*/ 	.word	0x00000000
        /*0620*/ 	.short	0x0101
        /*0622*/ 	.byte	0x06
	.zero		1


	//   ....[81]....
        /*0624*/ 	.word	0x00005040
        /*0628*/ 	.word	0x000000ff
        /*062c*/ 	.word	0x00000068
        /*0630*/ 	.short	0x010a
        /*0632*/ 	.byte	0x15
	.zero		1


	//   ....[82]....
        /*0634*/ 	.word	0x00005230
        /*0638*/ 	.word	0x000000ff
        /*063c*/ 	.word	0x00000048
        /*0640*/ 	.short	0x010b
        /*0642*/ 	.byte	0x15
	.zero		1


	//   ....[83]....
        /*0644*/ 	.word	0x00005240
        /*0648*/ 	.word	0x000000ff
        /*064c*/ 	.word	0x00000000
        /*0650*/ 	.short	0x0101
        /*0652*/ 	.byte	0x25
	.zero		1


	//   ....[84]....
        /*0654*/ 	.word	0x00005270
        /*0658*/ 	.word	0x000000ff
        /*065c*/ 	.word	0x00000050
        /*0660*/ 	.short	0x010a
        /*0662*/ 	.byte	0x15
	.zero		1


	//   ....[85]....
        /*0664*/ 	.word	0x00005290
        /*0668*/ 	.word	0x000000ff
        /*066c*/ 	.word	0x00000058
        /*0670*/ 	.short	0x010a
        /*0672*/ 	.byte	0x15
	.zero		1


	//   ....[86]....
        /*0674*/ 	.word	0x000052b0
        /*0678*/ 	.word	0x000000ff
        /*067c*/ 	.word	0x00000060
        /*0680*/ 	.short	0x010a
        /*0682*/ 	.byte	0x15
	.zero		1


	//   ....[87]....
        /*0684*/ 	.word	0x000052f0
        /*0688*/ 	.word	0x00000000
        /*068c*/ 	.word	0x00000068
        /*0690*/ 	.short	0x010a
        /*0692*/ 	.byte	0xff
	.zero		1


	//   ....[88]....
        /*0694*/ 	.word	0x00005630
        /*0698*/ 	.word	0x00000003
        /*069c*/ 	.word	0x00000080
        /*06a0*/ 	.short	0x010a
        /*06a2*/ 	.byte	0xff
	.zero		1


	//   ....[89]....
        /*06a4*/ 	.word	0x000057b0
        /*06a8*/ 	.word	0x00000000
        /*06ac*/ 	.word	0x00000000
        /*06b0*/ 	.short	0x0101
        /*06b2*/ 	.byte	0xff
	.zero		1


	//   ....[90]....
        /*06b4*/ 	.word	0x00006380
        /*06b8*/ 	.word	0x000000ff
        /*06bc*/ 	.word	0x00000030
        /*06c0*/ 	.short	0x010a
        /*06c2*/ 	.byte	0x2c
	.zero		1


	//   ....[91]....
        /*06c4*/ 	.word	0x00006460
        /*06c8*/ 	.word	0x000000aa
        /*06cc*/ 	.word	0x000000a0
        /*06d0*/ 	.short	0x010a
        /*06d2*/ 	.byte	0xff
	.zero		1


	//   ....[92]....
        /*06d4*/ 	.word	0x00006620
        /*06d8*/ 	.word	0x000000ff
        /*06dc*/ 	.word	0x00000030
        /*06e0*/ 	.short	0x010a
        /*06e2*/ 	.byte	0x2c
	.zero		1


	//   ....[93]....
        /*06e4*/ 	.word	0x00006750
        /*06e8*/ 	.word	0x000000aa
        /*06ec*/ 	.word	0x000000a0
        /*06f0*/ 	.short	0x010a
        /*06f2*/ 	.byte	0xff
	.zero		1


	//   ....[94]....
        /*06f4*/ 	.word	0x00007960
        /*06f8*/ 	.word	0x00000000
        /*06fc*/ 	.word	0x00000000
        /*0700*/ 	.short	0x0101
        /*0702*/ 	.byte	0xff
	.zero		1


	//   ....[95]....
        /*0704*/ 	.word	0x00007970
        /*0708*/ 	.word	0x00000003
        /*070c*/ 	.word	0x00000030
        /*0710*/ 	.short	0x010a
        /*0712*/ 	.byte	0xff
	.zero		1


	//   ....[96]....
        /*0714*/ 	.word	0x00007a50
        /*0718*/ 	.word	0x00000003
        /*071c*/ 	.word	0x00000030
        /*0720*/ 	.short	0x010a
        /*0722*/ 	.byte	0xff
	.zero		1


	//   ....[97]....
        /*0724*/ 	.word	0x00008d90
        /*0728*/ 	.word	0x0000004d
        /*072c*/ 	.word	0x00000000
        /*0730*/ 	.short	0x0101
        /*0732*/ 	.byte	0xff
	.zero		1


	//   ....[98]....
        /*0734*/ 	.word	0x00008db0
        /*0738*/ 	.word	0x00000000
        /*073c*/ 	.word	0x00000030
        /*0740*/ 	.short	0x010a
        /*0742*/ 	.byte	0xff
	.zero		1


	//   ....[99]....
        /*0744*/ 	.word	0x00008e80
        /*0748*/ 	.word	0x00000000
        /*074c*/ 	.word	0x00000030
        /*0750*/ 	.short	0x010a
        /*0752*/ 	.byte	0xff
	.zero		1


	//   ....[100]....
        /*0754*/ 	.word	0x0000a1c0
        /*0758*/ 	.word	0x0000004a
        /*075c*/ 	.word	0x00000000
        /*0760*/ 	.short	0x0101
        /*0762*/ 	.byte	0xff
	.zero		1


	//   ....[101]....
        /*0764*/ 	.word	0x0000a1e0
        /*0768*/ 	.word	0x00000003
        /*076c*/ 	.word	0x00000030
        /*0770*/ 	.short	0x010a
        /*0772*/ 	.byte	0xff
	.zero		1


	//   ....[102]....
        /*0774*/ 	.word	0x0000a2b0
        /*0778*/ 	.word	0x00000003
        /*077c*/ 	.word	0x00000030
        /*0780*/ 	.short	0x010a
        /*0782*/ 	.byte	0xff
	.zero		1


	//   ....[103]....
        /*0784*/ 	.word	0x0000a740
        /*0788*/ 	.word	0x000000aa
        /*078c*/ 	.word	0x00000000
        /*0790*/ 	.short	0x0101
        /*0792*/ 	.byte	0xff
	.zero		1


	//   ....[104]....
        /*0794*/ 	.word	0x0000b630
        /*0798*/ 	.word	0x00000000
        /*079c*/ 	.word	0x00000000
        /*07a0*/ 	.short	0x0101
        /*07a2*/ 	.byte	0xff
	.zero		1


	//   ....[105]....
        /*07a4*/ 	.word	0x0000b8c0
        /*07a8*/ 	.word	0x000000ff
        /*07ac*/ 	.word	0x00000000
        /*07b0*/ 	.short	0x0101
        /*07b2*/ 	.byte	0x04
	.zero		1


	//   ....[106]....
        /*07b4*/ 	.word	0x0000b8e0
        /*07b8*/ 	.word	0x00000003
        /*07bc*/ 	.word	0x000000d0
        /*07c0*/ 	.short	0x010a
        /*07c2*/ 	.byte	0xff
	.zero		1


	//   ....[107]....
        /*07c4*/ 	.word	0x0000b940
        /*07c8*/ 	.word	0x00000000
        /*07cc*/ 	.word	0x00000018
        /*07d0*/ 	.short	0x010a
        /*07d2*/ 	.byte	0xff
	.zero		1


	//   ....[108]....
        /*07d4*/ 	.word	0x0000b9a0
        /*07d8*/ 	.word	0x00000000
        /*07dc*/ 	.word	0x00000018
        /*07e0*/ 	.short	0x010a
        /*07e2*/ 	.byte	0xff
	.zero		1


	//   ....[109]....
        /*07e4*/ 	.word	0x0000b9f0
        /*07e8*/ 	.word	0x00000003
        /*07ec*/ 	.word	0x00000080
        /*07f0*/ 	.short	0x010a
        /*07f2*/ 	.byte	0xff
	.zero		1


	//   ....[110]....
        /*07f4*/ 	.word	0x0000ba50
        /*07f8*/ 	.word	0x00000000
        /*07fc*/ 	.word	0x00000000
        /*0800*/ 	.short	0x010a
        /*0802*/ 	.byte	0xff
	.zero		1


	//   ....[111]....
        /*0804*/ 	.word	0x0000bab0
        /*0808*/ 	.word	0x00000000
        /*080c*/ 	.word	0x00000000
        /*0810*/ 	.short	0x010a
        /*0812*/ 	.byte	0xff
	.zero		1


	//   ....[112]....
        /*0814*/ 	.word	0x0000bb00
        /*0818*/ 	.word	0x00000002
        /*081c*/ 	.word	0x000000c0
        /*0820*/ 	.short	0x010a
        /*0822*/ 	.byte	0xff
	.zero		1


	//   ....[113]....
        /*0824*/ 	.word	0x0000bb60
        /*0828*/ 	.word	0x00000002
        /*082c*/ 	.word	0x00000090
        /*0830*/ 	.short	0x010a
        /*0832*/ 	.byte	0xff
	.zero		1


	//   ....[114]....
        /*0834*/ 	.word	0x0000bbb0
        /*0838*/ 	.word	0x00000002
        /*083c*/ 	.word	0x00000080
        /*0840*/ 	.short	0x010a
        /*0842*/ 	.byte	0xff
	.zero		1


	//   ....[115]....
        /*0844*/ 	.word	0x0000bc10
        /*0848*/ 	.word	0x00000000
        /*084c*/ 	.word	0x00000090
        /*0850*/ 	.short	0x010a
        /*0852*/ 	.byte	0xff
	.zero		1


	//   ....[116]....
        /*0854*/ 	.word	0x0000bc70
        /*0858*/ 	.word	0x00000000
        /*085c*/ 	.word	0x00000008
        /*0860*/ 	.short	0x010a
        /*0862*/ 	.byte	0xff
	.zero		1


	//   ....[117]....
        /*0864*/ 	.word	0x0000bd50
        /*0868*/ 	.word	0x00000000
        /*086c*/ 	.word	0x00000008
        /*0870*/ 	.short	0x010a
        /*0872*/ 	.byte	0xff
	.zero		1


	//   ....[118]....
        /*0874*/ 	.word	0x0000bda0
        /*0878*/ 	.word	0x00000000
        /*087c*/ 	.word	0x00000080
        /*0880*/ 	.short	0x010a
        /*0882*/ 	.byte	0xff
	.zero		1


	//   ....[119]....
        /*0884*/ 	.word	0x0000be00
        /*0888*/ 	.word	0x00000000
        /*088c*/ 	.word	0x000000b0
        /*0890*/ 	.short	0x010a
        /*0892*/ 	.byte	0xff
	.zero		1


	//   ....[120]....
        /*0894*/ 	.word	0x0000be60
        /*0898*/ 	.word	0x00000000
        /*089c*/ 	.word	0x00000000
        /*08a0*/ 	.short	0x010a
        /*08a2*/ 	.byte	0xff
	.zero		1


	//   ....[121]....
        /*08a4*/ 	.word	0x0000bec0
        /*08a8*/ 	.word	0x00000000
        /*08ac*/ 	.word	0x00000000
        /*08b0*/ 	.short	0x010a
        /*08b2*/ 	.byte	0xff
	.zero		1


	//   ....[122]....
        /*08b4*/ 	.word	0x0000bf20
        /*08b8*/ 	.word	0x00000000
        /*08bc*/ 	.word	0x000000e0
        /*08c0*/ 	.short	0x010a
        /*08c2*/ 	.byte	0xff
	.zero		1


	//   ....[123]....
        /*08c4*/ 	.word	0x0000bf70
        /*08c8*/ 	.word	0x0000000c
        /*08cc*/ 	.word	0x00000080
        /*08d0*/ 	.short	0x010a
        /*08d2*/ 	.byte	0xff
	.zero		1


	//   ....[124]....
        /*08d4*/ 	.word	0x0000bfd0
        /*08d8*/ 	.word	0x00000000
        /*08dc*/ 	.word	0x00000078
        /*08e0*/ 	.short	0x010a
        /*08e2*/ 	.byte	0xff
	.zero		1


	//   ....[125]....
        /*08e4*/ 	.word	0x0000c030
        /*08e8*/ 	.word	0x00000000
        /*08ec*/ 	.word	0x00000050
        /*08f0*/ 	.short	0x010a
        /*08f2*/ 	.byte	0xff
	.zero		1


	//   ....[126]....
        /*08f4*/ 	.word	0x0000c090
        /*08f8*/ 	.word	0x00000000
        /*08fc*/ 	.word	0x00000058
        /*0900*/ 	.short	0x010a
        /*0902*/ 	.byte	0xff
	.zero		1


	//   ....[127]....
        /*0904*/ 	.word	0x0000c0f0
        /*0908*/ 	.word	0x00000000
        /*090c*/ 	.word	0x00000060
        /*0910*/ 	.short	0x010a
        /*0912*/ 	.byte	0xff
	.zero		1


	//   ....[128]....
        /*0914*/ 	.word	0x0000c150
        /*0918*/ 	.word	0x00000000
        /*091c*/ 	.word	0x00000068
        /*0920*/ 	.short	0x010a
        /*0922*/ 	.byte	0xff
	.zero		1


	//   ....[129]....
        /*0924*/ 	.word	0x0000c1b0
        /*0928*/ 	.word	0x00000000
        /*092c*/ 	.word	0x00000050
        /*0930*/ 	.short	0x010a
        /*0932*/ 	.byte	0xff
	.zero		1


	//   ....[130]....
        /*0934*/ 	.word	0x0000c210
        /*0938*/ 	.word	0x00000000
        /*093c*/ 	.word	0x00000058
        /*0940*/ 	.short	0x010a
        /*0942*/ 	.byte	0xff
	.zero		1


	//   ....[131]....
        /*0944*/ 	.word	0x0000c270
        /*0948*/ 	.word	0x00000000
        /*094c*/ 	.word	0x00000060
        /*0950*/ 	.short	0x010a
        /*0952*/ 	.byte	0xff
	.zero		1


	//   ....[132]....
        /*0954*/ 	.word	0x0000c2c0
        /*0958*/ 	.word	0x00000003
        /*095c*/ 	.word	0x00000080
        /*0960*/ 	.short	0x010a
        /*0962*/ 	.byte	0xff
	.zero		1


	//   ....[133]....
        /*0964*/ 	.word	0x0000c320
        /*0968*/ 	.word	0x00000000
        /*096c*/ 	.word	0x00000030
        /*0970*/ 	.short	0x010a
        /*0972*/ 	.byte	0xff
	.zero		1


	//   ....[134]....
        /*0974*/ 	.word	0x0000c370
        /*0978*/ 	.word	0x000000aa
        /*097c*/ 	.word	0x000000a0
        /*0980*/ 	.short	0x010a
        /*0982*/ 	.byte	0xff
	.zero		1


	//   ....[135]....
        /*0984*/ 	.word	0x0000c3c0
        /*0988*/ 	.word	0x00000003
        /*098c*/ 	.word	0x00000030
        /*0990*/ 	.short	0x010a
        /*0992*/ 	.byte	0xff
	.zero		1


	//   ....[136]....
        /*0994*/ 	.word	0x0000c410
        /*0998*/ 	.word	0x00000000
        /*099c*/ 	.word	0x00000030
        /*09a0*/ 	.short	0x010a
        /*09a2*/ 	.byte	0xff
	.zero		1


	//   ....[137]....
        /*09a4*/ 	.word	0x0000c460
        /*09a8*/ 	.word	0x00000003
        /*09ac*/ 	.word	0x00000030
        /*09b0*/ 	.short	0x010a
        /*09b2*/ 	.byte	0xff
	.zero		1


	//----- nvinfo : EIATTR_NUM_MBARRIERS
	.align		4
.L_47:
        /*09b4*/ 	.byte	0x03, 0x38
        /*09b6*/ 	.short	0x001d


	//----- nvinfo : EIATTR_EXIT_INSTR_OFFSETS
	.align		4
        /*09b8*/ 	.byte	0x04, 0x1c
        /*09ba*/ 	.short	(.L_49 - .L_48)


	//   ....[0]....
.L_48:
        /*09bc*/ 	.word	0x00002a10


	//   ....[1]....
        /*09c0*/ 	.word	0x00002f00


	//   ....[2]....
        /*09c4*/ 	.word	0x00002f60


	//   ....[3]....
        /*09c8*/ 	.word	0x000041c0


	//   ....[4]....
        /*09cc*/ 	.word	0x00005320


	//   ....[5]....
        /*09d0*/ 	.word	0x00005360


	//   ....[6]....
        /*09d4*/ 	.word	0x0000b7b0


	//   ....[7]....
        /*09d8*/ 	.word	0x0000b830


	//   ....[8]....
        /*09dc*/ 	.word	0x0000b860


	//   ....[9]....
        /*09e0*/ 	.word	0x0000b8d0


	//----- nvinfo : EIATTR_MAX_THREADS
	.align		4
.L_49:
        /*09e4*/ 	.byte	0x04, 0x05
        /*09e6*/ 	.short	(.L_51 - .L_50)
.L_50:
        /*09e8*/ 	.word	0x00000100
        /*09ec*/ 	.word	0x00000001
        /*09f0*/ 	.word	0x00000001


	//----- nvinfo : EIATTR_CRS_STACK_SIZE
	.align		4
.L_51:
        /*09f4*/ 	.byte	0x04, 0x1e
        /*09f6*/ 	.short	(.L_53 - .L_52)
.L_52:
        /*09f8*/ 	.word	0x00000000


	//----- nvinfo : EIATTR_CBANK_PARAM_SIZE
	.align		4
.L_53:
        /*09fc*/ 	.byte	0x03, 0x19
        /*09fe*/ 	.short	0x0800


	//----- nvinfo : EIATTR_PARAM_CBANK
	.align		4
        /*0a00*/ 	.byte	0x04, 0x0a
        /*0a02*/ 	.short	(.L_55 - .L_54)
	.align		4
.L_54:
        /*0a04*/ 	.word	index@(.nv.constant0._ZN7cutlass13device_kernelINS_4gemm6kernel13GemmUniversalIN4cute5tupleIJiiiiEEENS1_10collective13CollectiveMmaINS1_35MainloopSm100TmaUmmaWarpSpecializedILi3ELi2ELi2ENS5_IJNS4_1CILi2EEESB_NSA_ILi1EEEEEEEENS5_IJNSA_ILi256EEESF_NSA_ILi64EEEEEENS_10bfloat16_tENS5_IJlSC_lEEESI_SJ_NS4_8TiledMMAINS4_8MMA_AtomIJNS4_26SM100_MMA_F16BF16_2x1SM_SSISI_SI_fLi256ELi256ELNS4_4UMMA5MajorE0ELSO_0ELNSN_7ScaleInE0ELSP_0EEEEEENS4_6LayoutINS5_IJSC_SC_SC_EEENS5_IJNSA_ILi0EEESU_SU_EEEEENS5_IJNS4_10UnderscoreESX_SX_EEEEENS4_28SM100_TMA_2SM_LOAD_MULTICASTENS4_14ComposedLayoutINS4_7SwizzleILi3ELi4ELi3EEENS4_18smem_ptr_flag_bitsILi16EEENSS_INS5_IJNSA_ILi8EEESG_EEENS5_IJSG_SC_EEEEEEEvNS4_8identityENS4_18SM100_TMA_2SM_LOADES1A_vS1B_EENS_8epilogue10collective18CollectiveEpilogueINS1E_23Sm100TmaWarpSpecializedILi4ELi2ELi64ELb1ELb0EEEJNS5_IJNSA_ILi128EEESF_SG_EEENS5_IJNSS_IS1J_SC_EENSS_ISG_SC_EEEEESI_SJ_SI_SJ_NS1E_6fusion15FusionCallbacksIS1I_NS1O_17LinearCombinationISI_fSI_fLNS_15FloatRoundStyleE2EEES1K_S1N_JEEENS4_5SM1004TMEM4LOAD26SM100_TMEM_LOAD_32dp32b64xENS4_13SM90_TMA_LOADES1A_NS4_39AutoVectorizingCopyWithAssumedAlignmentILi128EEENS4_14SM90_TMA_STOREES1A_S20_S20_EEEvvEEEEvNT_6ParamsE)
        /*0a08*/ 	.short	0x0380
        /*0a0a*/ 	.short	0x0800


	//----- nvinfo : EIATTR_SW_WAR
	.align		4
.L_55:
        /*0a0c*/ 	.byte	0x04, 0x36
        /*0a0e*/ 	.short	(.L_57 - .L_56)
.L_56:
        /*0a10*/ 	.word	0x00000008
.L_57:


//--------------------- .nv.callgraph             --------------------------
	.section	.nv.callgraph,"",@"SHT_CUDA_CALLGRAPH"
	.align	4
	.sectionentsize	8
	.align		4
        /*0000*/ 	.word	0x00000000
	.align		4
        /*0004*/ 	.word	0xffffffff
	.align		4
        /*0008*/ 	.word	index@(_ZN7cutlass13device_kernelINS_4gemm6kernel13GemmUniversalIN4cute5tupleIJiiiiEEENS1_10collective13CollectiveMmaINS1_35MainloopSm100TmaUmmaWarpSpecializedILi3ELi2ELi2ENS5_IJNS4_1CILi2EEESB_NSA_ILi1EEEEEEEENS5_IJNSA_ILi256EEESF_NSA_ILi64EEEEEENS_10bfloat16_tENS5_IJlSC_lEEESI_SJ_NS4_8TiledMMAINS4_8MMA_AtomIJNS4_26SM100_MMA_F16BF16_2x1SM_SSISI_SI_fLi256ELi256ELNS4_4UMMA5MajorE0ELSO_0ELNSN_7ScaleInE0ELSP_0EEEEEENS4_6LayoutINS5_IJSC_SC_SC_EEENS5_IJNSA_ILi0EEESU_SU_EEEEENS5_IJNS4_10UnderscoreESX_SX_EEEEENS4_28SM100_TMA_2SM_LOAD_MULTICASTENS4_14ComposedLayoutINS4_7SwizzleILi3ELi4ELi3EEENS4_18smem_ptr_flag_bitsILi16EEENSS_INS5_IJNSA_ILi8EEESG_EEENS5_IJSG_SC_EEEEEEEvNS4_8identityENS4_18SM100_TMA_2SM_LOADES1A_vS1B_EENS_8epilogue10collective18CollectiveEpilogueINS1E_23Sm100TmaWarpSpecializedILi4ELi2ELi64ELb1ELb0EEEJNS5_IJNSA_ILi128EEESF_SG_EEENS5_IJNSS_IS1J_SC_EENSS_ISG_SC_EEEEESI_SJ_SI_SJ_NS1E_6fusion15FusionCallbacksIS1I_NS1O_17LinearCombinationISI_fSI_fLNS_15FloatRoundStyleE2EEES1K_S1N_JEEENS4_5SM1004TMEM4LOAD26SM100_TMEM_LOAD_32dp32b64xENS4_13SM90_TMA_LOADES1A_NS4_39AutoVectorizingCopyWithAssumedAlignmentILi128EEENS4_14SM90_TMA_STOREES1A_S20_S20_EEEvvEEEEvNT_6ParamsE)
	.align		4
        /*000c*/ 	.word	index@(__assertfail)
	.align		4
        /*0010*/ 	.word	0x00000000
	.align		4
        /*0014*/ 	.word	0xfffffffe
	.align		4
        /*0018*/ 	.word	0x00000000
	.align		4
        /*001c*/ 	.word	0xfffffffd
	.align		4
        /*0020*/ 	.word	0x00000000
	.align		4
        /*0024*/ 	.word	0xfffffffc


//--------------------- .nv.constant4             --------------------------
	.section	.nv.constant4,"a",@progbits
	.align	8
	.align		8
.nv.constant4:
        /*0000*/ 	.dword	__assertfail
	.align		8
        /*0008*/ 	.dword	__unnamed_1
	.align		8
        /*0010*/ 	.dword	__unnamed_2
	.align		8
        /*0018*/ 	.dword	_ZN39_INTERNAL_f568724d_4_k_cu_9dfb10f1_78764cuda3std3__45__cpo5beginE
	.align		8
        /*0020*/ 	.dword	_ZN39_INTERNAL_f568724d_4_k_cu_9dfb10f1_78764cuda3std3__45__cpo3endE
	.align		8
        /*0028*/ 	.dword	_ZN39_INTERNAL_f568724d_4_k_cu_9dfb10f1_78764cuda3std3__45__cpo6cbeginE
	.align		8
        /*0030*/ 	.dword	_ZN39_INTERNAL_f568724d_4_k_cu_9dfb10f1_78764cuda3std3__45__cpo4cendE
	.align		8
        /*0038*/ 	.dword	_ZN39_INTERNAL_f568724d_4_k_cu_9dfb10f1_78764cuda3std3__441_GLOBAL__N__f568724d_4_k_cu_9dfb10f1_78766ignoreE
	.align		8
        /*0040*/ 	.dword	_ZN39_INTERNAL_f568724d_4_k_cu_9dfb10f1_78764cuda3std3__419piecewise_constructE
	.align		8
        /*0048*/ 	.dword	_ZN39_INTERNAL_f568724d_4_k_cu_9dfb10f1_78764cuda3std3__48in_placeE
	.align		8
        /*0050*/ 	.dword	_ZN39_INTERNAL_f568724d_4_k_cu_9dfb10f1_78764cuda3std6ranges3__45__cpo4swapE
	.align		8
        /*0058*/ 	.dword	_ZN39_INTERNAL_f568724d_4_k_cu_9dfb10f1_78764cuda3std6ranges3__45__cpo9iter_moveE
	.align		8
        /*0060*/ 	.dword	_ZN39_INTERNAL_f568724d_4_k_cu_9dfb10f1_78764cute7productE
	.align		8
        /*0068*/ 	.dword	_ZN39_INTERNAL_f568724d_4_k_cu_9dfb10f1_78764cute1_E
	.align		8
        /*0070*/ 	.dword	$str$25
	.align		8
        /*0078*/ 	.dword	$str$26
	.align		8
        /*0080*/ 	.dword	$str$27
	.align		8
        /*0088*/ 	.dword	$str$28


//--------------------- .text._ZN7cutlass13device_kernelINS_4gemm6kernel13GemmUniversalIN4cute5tupleIJiiiiEEENS1_10collective13CollectiveMmaINS1_35MainloopSm100TmaUmmaWarpSpecializedILi3ELi2ELi2ENS5_IJNS4_1CILi2EEESB_NSA_ILi1EEEEEEEENS5_IJNSA_ILi256EEESF_NSA_ILi64EEEEEENS_10bfloat16_tENS5_IJlSC_lEEESI_SJ_NS4_8TiledMMAINS4_8MMA_AtomIJNS4_26SM100_MMA_F16BF16_2x1SM_SSISI_SI_fLi256ELi256ELNS4_4UMMA5MajorE0ELSO_0ELNSN_7ScaleInE0ELSP_0EEEEEENS4_6LayoutINS5_IJSC_SC_SC_EEENS5_IJNSA_ILi0EEESU_SU_EEEEENS5_IJNS4_10UnderscoreESX_SX_EEEEENS4_28SM100_TMA_2SM_LOAD_MULTICASTENS4_14ComposedLayoutINS4_7SwizzleILi3ELi4ELi3EEENS4_18smem_ptr_flag_bitsILi16EEENSS_INS5_IJNSA_ILi8EEESG_EEENS5_IJSG_SC_EEEEEEEvNS4_8identityENS4_18SM100_TMA_2SM_LOADES1A_vS1B_EENS_8epilogue10collective18CollectiveEpilogueINS1E_23Sm100TmaWarpSpecializedILi4ELi2ELi64ELb1ELb0EEEJNS5_IJNSA_ILi128EEESF_SG_EEENS5_IJNSS_IS1J_SC_EENSS_ISG_SC_EEEEESI_SJ_SI_SJ_NS1E_6fusion15FusionCallbacksIS1I_NS1O_17LinearCombinationISI_fSI_fLNS_15FloatRoundStyleE2EEES1K_S1N_JEEENS4_5SM1004TMEM4LOAD26SM100_TMEM_LOAD_32dp32b64xENS4_13SM90_TMA_LOADES1A_NS4_39AutoVectorizingCopyWithAssumedAlignmentILi128EEENS4_14SM90_TMA_STOREES1A_S20_S20_EEEvvEEEEvNT_6ParamsE --------------------------
	.section	.text._ZN7cutlass13device_kernelINS_4gemm6kernel13GemmUniversalIN4cute5tupleIJiiiiEEENS1_10collective13CollectiveMmaINS1_35MainloopSm100TmaUmmaWarpSpecializedILi3ELi2ELi2ENS5_IJNS4_1CILi2EEESB_NSA_ILi1EEEEEEEENS5_IJNSA_ILi256EEESF_NSA_ILi64EEEEEENS_10bfloat16_tENS5_IJlSC_lEEESI_SJ_NS4_8TiledMMAINS4_8MMA_AtomIJNS4_26SM100_MMA_F16BF16_2x1SM_SSISI_SI_fLi256ELi256ELNS4_4UMMA5MajorE0ELSO_0ELNSN_7ScaleInE0ELSP_0EEEEEENS4_6LayoutINS5_IJSC_SC_SC_EEENS5_IJNSA_ILi0EEESU_SU_EEEEENS5_IJNS4_10UnderscoreESX_SX_EEEEENS4_28SM100_TMA_2SM_LOAD_MULTICASTENS4_14ComposedLayoutINS4_7SwizzleILi3ELi4ELi3EEENS4_18smem_ptr_flag_bitsILi16EEENSS_INS5_IJNSA_ILi8EEESG_EEENS5_IJSG_SC_EEEEEEEvNS4_8identityENS4_18SM100_TMA_2SM_LOADES1A_vS1B_EENS_8epilogue10collective18CollectiveEpilogueINS1E_23Sm100TmaWarpSpecializedILi4ELi2ELi64ELb1ELb0EEEJNS5_IJNSA_ILi128EEESF_SG_EEENS5_IJNSS_IS1J_SC_EENSS_ISG_SC_EEEEESI_SJ_SI_SJ_NS1E_6fusion15FusionCallbacksIS1I_NS1O_17LinearCombinationISI_fSI_fLNS_15FloatRoundStyleE2EEES1K_S1N_JEEENS4_5SM1004TMEM4LOAD26SM100_TMEM_LOAD_32dp32b64xENS4_13SM90_TMA_LOADES1A_NS4_39AutoVectorizingCopyWithAssumedAlignmentILi128EEENS4_14SM90_TMA_STOREES1A_S20_S20_EEEvvEEEEvNT_6ParamsE,"ax",@progbits
	.align	128
.text._ZN7cutlass13device_kernelINS_4gemm6kernel13GemmUniversalIN4cute5tupleIJiiiiEEENS1_10collective13CollectiveMmaINS1_35MainloopSm100TmaUmmaWarpSpecializedILi3ELi2ELi2ENS5_IJNS4_1CILi2EEESB_NSA_ILi1EEEEEEEENS5_IJNSA_ILi256EEESF_NSA_ILi64EEEEEENS_10bfloat16_tENS5_IJlSC_lEEESI_SJ_NS4_8TiledMMAINS4_8MMA_AtomIJNS4_26SM100_MMA_F16BF16_2x1SM_SSISI_SI_fLi256ELi256ELNS4_4UMMA5MajorE0ELSO_0ELNSN_7ScaleInE0ELSP_0EEEEEENS4_6LayoutINS5_IJSC_SC_SC_EEENS5_IJNSA_ILi0EEESU_SU_EEEEENS5_IJNS4_10UnderscoreESX_SX_EEEEENS4_28SM100_TMA_2SM_LOAD_MULTICASTENS4_14ComposedLayoutINS4_7SwizzleILi3ELi4ELi3EEENS4_18smem_ptr_flag_bitsILi16EEENSS_INS5_IJNSA_ILi8EEESG_EEENS5_IJSG_SC_EEEEEEEvNS4_8identityENS4_18SM100_TMA_2SM_LOADES1A_vS1B_EENS_8epilogue10collective18CollectiveEpilogueINS1E_23Sm100TmaWarpSpecializedILi4ELi2ELi64ELb1ELb0EEEJNS5_IJNSA_ILi128EEESF_SG_EEENS5_IJNSS_IS1J_SC_EENSS_ISG_SC_EEEEESI_SJ_SI_SJ_NS1E_6fusion15FusionCallbacksIS1I_NS1O_17LinearCombinationISI_fSI_fLNS_15FloatRoundStyleE2EEES1K_S1N_JEEENS4_5SM1004TMEM4LOAD26SM100_TMEM_LOAD_32dp32b64xENS4_13SM90_TMA_LOADES1A_NS4_39AutoVectorizingCopyWithAssumedAlignmentILi128EEENS4_14SM90_TMA_STOREES1A_S20_S20_EEEvvEEEEvNT_6ParamsE:
        .type           _ZN7cutlass13device_kernelINS_4gemm6kernel13GemmUniversalIN4cute5tupleIJiiiiEEENS1_10collective13CollectiveMmaINS1_35MainloopSm100TmaUmmaWarpSpecializedILi3ELi2ELi2ENS5_IJNS4_1CILi2EEESB_NSA_ILi1EEEEEEEENS5_IJNSA_ILi256EEESF_NSA_ILi64EEEEEENS_10bfloat16_tENS5_IJlSC_lEEESI_SJ_NS4_8TiledMMAINS4_8MMA_AtomIJNS4_26SM100_MMA_F16BF16_2x1SM_SSISI_SI_fLi256ELi256ELNS4_4UMMA5MajorE0ELSO_0ELNSN_7ScaleInE0ELSP_0EEEEEENS4_6LayoutINS5_IJSC_SC_SC_EEENS5_IJNSA_ILi0EEESU_SU_EEEEENS5_IJNS4_10UnderscoreESX_SX_EEEEENS4_28SM100_TMA_2SM_LOAD_MULTICASTENS4_14ComposedLayoutINS4_7SwizzleILi3ELi4ELi3EEENS4_18smem_ptr_flag_bitsILi16EEENSS_INS5_IJNSA_ILi8EEESG_EEENS5_IJSG_SC_EEEEEEEvNS4_8identityENS4_18SM100_TMA_2SM_LOADES1A_vS1B_EENS_8epilogue10collective18CollectiveEpilogueINS1E_23Sm100TmaWarpSpecializedILi4ELi2ELi64ELb1ELb0EEEJNS5_IJNSA_ILi128EEESF_SG_EEENS5_IJNSS_IS1J_SC_EENSS_ISG_SC_EEEEESI_SJ_SI_SJ_NS1E_6fusion15FusionCallbacksIS1I_NS1O_17LinearCombinationISI_fSI_fLNS_15FloatRoundStyleE2EEES1K_S1N_JEEENS4_5SM1004TMEM4LOAD26SM100_TMEM_LOAD_32dp32b64xENS4_13SM90_TMA_LOADES1A_NS4_39AutoVectorizingCopyWithAssumedAlignmentILi128EEENS4_14SM90_TMA_STOREES1A_S20_S20_EEEvvEEEEvNT_6ParamsE,@function
        .size           _ZN7cutlass13device_kernelINS_4gemm6kernel13GemmUniversalIN4cute5tupleIJiiiiEEENS1_10collective13CollectiveMmaINS1_35MainloopSm100TmaUmmaWarpSpecializedILi3ELi2ELi2ENS5_IJNS4_1CILi2EEESB_NSA_ILi1EEEEEEEENS5_IJNSA_ILi256EEESF_NSA_ILi64EEEEEENS_10bfloat16_tENS5_IJlSC_lEEESI_SJ_NS4_8TiledMMAINS4_8MMA_AtomIJNS4_26SM100_MMA_F16BF16_2x1SM_SSISI_SI_fLi256ELi256ELNS4_4UMMA5MajorE0ELSO_0ELNSN_7ScaleInE0ELSP_0EEEEEENS4_6LayoutINS5_IJSC_SC_SC_EEENS5_IJNSA_ILi0EEESU_SU_EEEEENS5_IJNS4_10UnderscoreESX_SX_EEEEENS4_28SM100_TMA_2SM_LOAD_MULTICASTENS4_14ComposedLayoutINS4_7SwizzleILi3ELi4ELi3EEENS4_18smem_ptr_flag_bitsILi16EEENSS_INS5_IJNSA_ILi8EEESG_EEENS5_IJSG_SC_EEEEEEEvNS4_8identityENS4_18SM100_TMA_2SM_LOADES1A_vS1B_EENS_8epilogue10collective18CollectiveEpilogueINS1E_23Sm100TmaWarpSpecializedILi4ELi2ELi64ELb1ELb0EEEJNS5_IJNSA_ILi128EEESF_SG_EEENS5_IJNSS_IS1J_SC_EENSS_ISG_SC_EEEEESI_SJ_SI_SJ_NS1E_6fusion15FusionCallbacksIS1I_NS1O_17LinearCombinationISI_fSI_fLNS_15FloatRoundStyleE2EEES1K_S1N_JEEENS4_5SM1004TMEM4LOAD26SM100_TMEM_LOAD_32dp32b64xENS4_13SM90_TMA_LOADES1A_NS4_39AutoVectorizingCopyWithAssumedAlignmentILi128EEENS4_14SM90_TMA_STOREES1A_S20_S20_EEEvvEEEEvNT_6ParamsE,(.L_x_188 - _ZN7cutlass13device_kernelINS_4gemm6kernel13GemmUniversalIN4cute5tupleIJiiiiEEENS1_10collective13CollectiveMmaINS1_35MainloopSm100TmaUmmaWarpSpecializedILi3ELi2ELi2ENS5_IJNS4_1CILi2EEESB_NSA_ILi1EEEEEEEENS5_IJNSA_ILi256EEESF_NSA_ILi64EEEEEENS_10bfloat16_tENS5_IJlSC_lEEESI_SJ_NS4_8TiledMMAINS4_8MMA_AtomIJNS4_26SM100_MMA_F16BF16_2x1SM_SSISI_SI_fLi256ELi256ELNS4_4UMMA5MajorE0ELSO_0ELNSN_7ScaleInE0ELSP_0EEEEEENS4_6LayoutINS5_IJSC_SC_SC_EEENS5_IJNSA_ILi0EEESU_SU_EEEEENS5_IJNS4_10UnderscoreESX_SX_EEEEENS4_28SM100_TMA_2SM_LOAD_MULTICASTENS4_14ComposedLayoutINS4_7SwizzleILi3ELi4ELi3EEENS4_18smem_ptr_flag_bitsILi16EEENSS_INS5_IJNSA_ILi8EEESG_EEENS5_IJSG_SC_EEEEEEEvNS4_8identityENS4_18SM100_TMA_2SM_LOADES1A_vS1B_EENS_8epilogue10collective18CollectiveEpilogueINS1E_23Sm100TmaWarpSpecializedILi4ELi2ELi64ELb1ELb0EEEJNS5_IJNSA_ILi128EEESF_SG_EEENS5_IJNSS_IS1J_SC_EENSS_ISG_SC_EEEEESI_SJ_SI_SJ_NS1E_6fusion15FusionCallbacksIS1I_NS1O_17LinearCombinationISI_fSI_fLNS_15FloatRoundStyleE2EEES1K_S1N_JEEENS4_5SM1004TMEM4LOAD26SM100_TMEM_LOAD_32dp32b64xENS4_13SM90_TMA_LOADES1A_NS4_39AutoVectorizingCopyWithAssumedAlignmentILi128EEENS4_14SM90_TMA_STOREES1A_S20_S20_EEEvvEEEEvNT_6ParamsE)
        .other          _ZN7cutlass13device_kernelINS_4gemm6kernel13GemmUniversalIN4cute5tupleIJiiiiEEENS1_10collective13CollectiveMmaINS1_35MainloopSm100TmaUmmaWarpSpecializedILi3ELi2ELi2ENS5_IJNS4_1CILi2EEESB_NSA_ILi1EEEEEEEENS5_IJNSA_ILi256EEESF_NSA_ILi64EEEEEENS_10bfloat16_tENS5_IJlSC_lEEESI_SJ_NS4_8TiledMMAINS4_8MMA_AtomIJNS4_26SM100_MMA_F16BF16_2x1SM_SSISI_SI_fLi256ELi256ELNS4_4UMMA5MajorE0ELSO_0ELNSN_7ScaleInE0ELSP_0EEEEEENS4_6LayoutINS5_IJSC_SC_SC_EEENS5_IJNSA_ILi0EEESU_SU_EEEEENS5_IJNS4_10UnderscoreESX_SX_EEEEENS4_28SM100_TMA_2SM_LOAD_MULTICASTENS4_14ComposedLayoutINS4_7SwizzleILi3ELi4ELi3EEENS4_18smem_ptr_flag_bitsILi16EEENSS_INS5_IJNSA_ILi8EEESG_EEENS5_IJSG_SC_EEEEEEEvNS4_8identityENS4_18SM100_TMA_2SM_LOADES1A_vS1B_EENS_8epilogue10collective18CollectiveEpilogueINS1E_23Sm100TmaWarpSpecializedILi4ELi2ELi64ELb1ELb0EEEJNS5_IJNSA_ILi128EEESF_SG_EEENS5_IJNSS_IS1J_SC_EENSS_ISG_SC_EEEEESI_SJ_SI_SJ_NS1E_6fusion15FusionCallbacksIS1I_NS1O_17LinearCombinationISI_fSI_fLNS_15FloatRoundStyleE2EEES1K_S1N_JEEENS4_5SM1004TMEM4LOAD26SM100_TMEM_LOAD_32dp32b64xENS4_13SM90_TMA_LOADES1A_NS4_39AutoVectorizingCopyWithAssumedAlignmentILi128EEENS4_14SM90_TMA_STOREES1A_S20_S20_EEEvvEEEEvNT_6ParamsE,@"STO_CUDA_ENTRY STV_DEFAULT"
_ZN7cutlass13device_kernelINS_4gemm6kernel13GemmUniversalIN4cute5tupleIJiiiiEEENS1_10collective13CollectiveMmaINS1_35MainloopSm100TmaUmmaWarpSpecializedILi3ELi2ELi2ENS5_IJNS4_1CILi2EEESB_NSA_ILi1EEEEEEEENS5_IJNSA_ILi256EEESF_NSA_ILi64EEEEEENS_10bfloat16_tENS5_IJlSC_lEEESI_SJ_NS4_8TiledMMAINS4_8MMA_AtomIJNS4_26SM100_MMA_F16BF16_2x1SM_SSISI_SI_fLi256ELi256ELNS4_4UMMA5MajorE0ELSO_0ELNSN_7ScaleInE0ELSP_0EEEEEENS4_6LayoutINS5_IJSC_SC_SC_EEENS5_IJNSA_ILi0EEESU_SU_EEEEENS5_IJNS4_10UnderscoreESX_SX_EEEEENS4_28SM100_TMA_2SM_LOAD_MULTICASTENS4_14ComposedLayoutINS4_7SwizzleILi3ELi4ELi3EEENS4_18smem_ptr_flag_bitsILi16EEENSS_INS5_IJNSA_ILi8EEESG_EEENS5_IJSG_SC_EEEEEEEvNS4_8identityENS4_18SM100_TMA_2SM_LOADES1A_vS1B_EENS_8epilogue10collective18CollectiveEpilogueINS1E_23Sm100TmaWarpSpecializedILi4ELi2ELi64ELb1ELb0EEEJNS5_IJNSA_ILi128EEESF_SG_EEENS5_IJNSS_IS1J_SC_EENSS_ISG_SC_EEEEESI_SJ_SI_SJ_NS1E_6fusion15FusionCallbacksIS1I_NS1O_17LinearCombinationISI_fSI_fLNS_15FloatRoundStyleE2EEES1K_S1N_JEEENS4_5SM1004TMEM4LOAD26SM100_TMEM_LOAD_32dp32b64xENS4_13SM90_TMA_LOADES1A_NS4_39AutoVectorizingCopyWithAssumedAlignmentILi128EEENS4_14SM90_TMA_STOREES1A_S20_S20_EEEvvEEEEvNT_6ParamsE:
[----:B------:R-:W1:Y:S01]  /*0000*/  LDC R1, c[0x0][0x37c] ;  /* 0x0000df00ff017b82 */ /* 0x000e620000000800 */
[----:B------:R-:W2:Y:S01]  /*0010*/  S2R R163, SR_TID.X ;  /* 0x0000000000a37919 */ /* 0x000ea20000002100 */
[----:B------:R-:W3:Y:S06]  /*0020*/  LDCU.64 UR8, c[0x0][0x890] ;  /* 0x00011200ff0877ac */ /* 0x000eec0008000a00 */
[----:B------:R-:W4:Y:S01]  /*0030*/  S2UR UR47, SR_CgaCtaId ;  /* 0x00000000002f79c3 */ /* 0x000f220000008800 */
[----:B------:R-:W-:Y:S02]  /*0040*/  PRMT R146, RZ, 0x7610, R146 ;  /* 0x00007610ff927816 */ /* 0x000fe40000000092 */
[----:B------:R-:W-:Y:S01]  /*0050*/  ELECT P1, URZ, PT ;  /* 0x0000000000ff782f */ /* 0x000fe20003820000 */
[----:B---3--:R-:W-:-:S04]  /*0060*/  UISETP.NE.U32.AND UP0, UPT, UR8, URZ, UPT ;  /* 0x000000ff0800728c */ /* 0x008fc8000bf05070 */
[----:B------:R-:W-:Y:S02]  /*0070*/  UISETP.NE.AND.EX UP0, UPT, UR9, URZ, UPT, UP0 ;  /* 0x000000ff0900728c */ /* 0x000fe4000bf05300 */
[----:B----4-:R-:W-:Y:S02]  /*0080*/  ULOP3.LUT UR46, UR47, 0x1, URZ, 0xc0, !UPT ;  /* 0x000000012f2e7892 */ /* 0x010fe4000f8ec0ff */
[----:B------:R-:W-:Y:S01]  /*0090*/  ULOP3.LUT UR48, UR47, 0x1, URZ, 0x3c, !UPT ;  /* 0x000000012f307892 */ /* 0x000fe2000f8e3cff */
[----:B--2---:R-:W-:-:S05]  /*00a0*/  SHF.R.U32.HI R147, RZ, 0x5, R163 ;  /* 0x00000005ff937819 */ /* 0x004fca00000116a3 */
[----:B------:R-:W2:Y:S02]  /*00b0*/  SHFL.IDX PT, R0, R147, RZ, 0x1f ;  /* 0x00001fff93007589 */ /* 0x000ea400000e0000 */
[----:B--2---:R-:W-:Y:S01]  /*00c0*/  R2UR UR17, R0 ;  /* 0x00000000001172ca */ /* 0x004fe200000e0000 */
[----:B-1----:R-:W-:-:S14]  /*00d0*/  BRA.U UP0, `(.L_x_0) ;  /* 0x0000000100307547 */ /* 0x002fdc000b800000 */
[----:B------:R-:W1:Y:S02]  /*00e0*/  LDCU.64 UR4, c[0x0][0x888] ;  /* 0x00011100ff0477ac */ /* 0x000e640008000a00 */
[----:B-1----:R-:W-:-:S04]  /*00f0*/  UISETP.NE.U32.AND UP0, UPT, UR4, URZ, UPT ;  /* 0x000000ff0400728c */ /* 0x002fc8000bf05070 */
[----:B------:R-:W-:-:S09]  /*0100*/  UISETP.NE.AND.EX UP0, UPT, UR5, URZ, UPT, UP0 ;  /* 0x000000ff0500728c */ /* 0x000fd2000bf05300 */
[----:B------:R-:W-:Y:S05]  /*0110*/  BRA.U !UP0, `(.L_x_1) ;  /* 0x0000000108147547 */ /* 0x000fea000b800000 */
[----:B------:R-:W1:Y:S01]  /*0120*/  LDC.64 R2, c[0x0][0x888] ;  /* 0x00022200ff027b82 */ /* 0x000e620000000a00 */
[----:B------:R-:W1:Y:S02]  /*0130*/  LDCU.64 UR4, c[0x0][0x358] ;  /* 0x00006b00ff0477ac */ /* 0x000e640008000a00 */
[----:B-1----:R1:W5:Y:S01]  /*0140*/  LDG.E R73, desc[UR4][R2.64] ;  /* 0x0000000402497981 */ /* 0x002362000c1e1900 */
[----:B------:R-:W-:Y:S01]  /*0150*/  HFMA2 R146, -RZ, RZ, 0, 5.9604644775390625e-08 ;  /* 0x00000001ff927431 */ /* 0x000fe200000001ff */
[----:B------:R-:W-:Y:S05]  /*0160*/  BRA `(.L_x_0) ;  /* 0x00000000000c7947 */ /* 0x000fea0003800000 */
.L_x_1:
[----:B------:R-:W1:Y:S01]  /*0170*/  LDCU UR4, c[0x0][0x880] ;  /* 0x00011000ff0477ac */ /* 0x000e620008000800 */
[----:B------:R-:W-:Y:S01]  /*0180*/  HFMA2 R146, -RZ, RZ, 0, 5.9604644775390625e-08 ;  /* 0x00000001ff927431 */ /* 0x000fe200000001ff */
[----:B-1----:R-:W-:-:S07]  /*0190*/  MOV R73, UR4 ;  /* 0x0000000400497c02 */ /* 0x002fce0008000f00 */
.L_x_0:
[----:B------:R-:W2:Y:S02]  /*01a0*/  LDCU.64 UR4, c[0x0][0x8b0] ;  /* 0x00011600ff0477ac */ /* 0x000ea40008000a00 */
[----:B--2---:R-:W-:-:S04]  /*01b0*/  UISETP.NE.U32.AND UP0, UPT, UR4, URZ, UPT ;  /* 0x000000ff0400728c */ /* 0x004fc8000bf05070 */
[----:B------:R-:W-:-:S09]  /*01c0*/  UISETP.NE.AND.EX UP0, UPT, UR5, URZ, UPT, UP0 ;  /* 0x000000ff0500728c */ /* 0x000fd2000bf05300 */
[----:B------:R-:W-:Y:S05]  /*01d0*/  BRA.U UP0, `(.L_x_2) ;  /* 0x0000000100287547 */ /* 0x000fea000b800000 */
[----:B------:R-:W2:Y:S02]  /*01e0*/  LDCU.64 UR4, c[0x0][0x8a8] ;  /* 0x00011500ff0477ac */ /* 0x000ea40008000a00 */
[----:B--2---:R-:W-:-:S04]  /*01f0*/  UISETP.NE.U32.AND UP0, UPT, UR4, URZ, UPT ;  /* 0x000000ff0400728c */ /* 0x004fc8000bf05070 */
[----:B------:R-:W-:-:S09]  /*0200*/  UISETP.NE.AND.EX UP0, UPT, UR5, URZ, UPT, UP0 ;  /* 0x000000ff0500728c */ /* 0x000fd2000bf05300 */
[----:B------:R-:W-:Y:S05]  /*0210*/  BRA.U !UP0, `(.L_x_3) ;  /* 0x0000000108107547 */ /* 0x000fea000b800000 */
[----:B------:R-:W2:Y:S01]  /*0220*/  LDC.64 R70, c[0x0][0x8a8] ;  /* 0x00022a00ff467b82 */ /* 0x000ea20000000a00 */
[----:B------:R-:W2:Y:S02]  /*0230*/  LDCU.64 UR4, c[0x0][0x358] ;  /* 0x00006b00ff0477ac */ /* 0x000ea40008000a00 */
[----:B--2---:R2:W5:Y:S01]  /*0240*/  LDG.E R70, desc[UR4][R70.64] ;  /* 0x0000000446467981 */ /* 0x004562000c1e1900 */
[----:B------:R-:W-:Y:S05]  /*0250*/  BRA `(.L_x_2) ;  /* 0x0000000000087947 */ /* 0x000fea0003800000 */
.L_x_3:
[----:B------:R-:W2:Y:S02]  /*0260*/  LDCU UR4, c[0x0][0x8a0] ;  /* 0x00011400ff0477ac */ /* 0x000ea40008000800 */
[----:B--2---:R-:W-:Y:S02]  /*0270*/  MOV R70, UR4 ;  /* 0x0000000400467c02 */ /* 0x004fe40008000f00 */
.L_x_2:
[----:B------:R-:W-:Y:S01]  /*0280*/  IMAD.U32 R0, RZ, RZ, UR17 ;  /* 0x00000011ff007e24 */ /* 0x000fe2000f8e00ff */
[----:B------:R-:W-:Y:S04]  /*0290*/  BSSY.RECONVERGENT B0, `(.L_x_4) ;  /* 0x000000c000007945 */ /* 0x000fe80003800200 */
[C---:B------:R-:W-:Y:S02]  /*02a0*/  ISETP.NE.OR P2, PT, R0.reuse, 0x1, !P1 ;  /* 0x000000010000780c */ /* 0x040fe40004f45670 */
[----:B------:R-:W-:-:S11]  /*02b0*/  ISETP.NE.OR P0, PT, R0, 0x3, !P1 ;  /* 0x000000030000780c */ /* 0x000fd60004f05670 */
[----:B------:R-:W-:Y:S05]  /*02c0*/  @P2 BRA `(.L_x_5) ;  /* 0x0000000000202947 */ /* 0x000fea0003800000 */
[----:B------:R-:W3:Y:S02]  /*02d0*/  LDCU.64 UR4, c[0x0][0x348] ;  /* 0x00006900ff0477ac */ /* 0x000ee40008000a00 */
[----:B---3--:R-:W-:Y:S02]  /*02e0*/  UIADD3 UR6, UP1, UPT, UR4, 0x80, URZ ;  /* 0x0000008004067890 */ /* 0x008fe4000ff3e0ff */
[----:B------:R-:W-:Y:S02]  /*02f0*/  UIADD3 UR4, UP0, UPT, UR4, 0x180, URZ ;  /* 0x0000018004047890 */ /* 0x000fe4000ff1e0ff */
[----:B------:R-:W-:Y:S02]  /*0300*/  UIADD3.X UR7, UPT, UPT, URZ, UR5, URZ, UP1, !UPT ;  /* 0x00000005ff077290 */ /* 0x000fe40008ffe4ff */
[----:B------:R-:W-:-:S07]  /*0310*/  UIADD3.X UR5, UPT, UPT, URZ, UR5, URZ, UP0, !UPT ;  /* 0x00000005ff057290 */ /* 0x000fce00087fe4ff */
[----:B------:R3:W-:Y:S02]  /*0320*/  UTMACCTL.PF [UR6] ;  /* 0x00000000060079b9 */ /* 0x0007e40008040000 */
[----:B------:R3:W-:Y:S02]  /*0330*/  UTMACCTL.PF [UR4] ;  /* 0x00000000040079b9 */ /* 0x0007e40008040000 */
[----:B---3--:R-:W-:Y:S01]  /*0340*/  NOP ;  /* 0x0000000000007918 */ /* 0x008fe20000000000 */
.L_x_5:
[----:B------:R-:W-:Y:S05]  /*0350*/  BSYNC.RECONVERGENT B0 ;  /* 0x0000000000007941 */ /* 0x000fea0003800200 */
.L_x_4:
[----:B------:R-:W-:Y:S04]  /*0360*/  BSSY.RECONVERGENT B0, `(.L_x_6) ;  /* 0x000000a000007945 */ /* 0x000fe80003800200 */
        /* <DEDUP_REMOVED lines=9> */
.L_x_7:
[----:B------:R-:W-:Y:S05]  /*0400*/  BSYNC.RECONVERGENT B0 ;  /* 0x0000000000007941 */ /* 0x000fea0003800200 */
.L_x_6:
[----:B------:R-:W3:Y:S01]  /*0410*/  LDCU.64 UR4, c[0x0][0x888] ;  /* 0x00011100ff0477ac */ /* 0x000ee20008000a00 */
[----:B------:R-:W-:Y:S02]  /*0420*/  UISETP.EQ.U32.AND UP1, UPT, UR8, URZ, UPT ;  /* 0x000000ff0800728c */ /* 0x000fe4000bf22070 */
[----:B------:R-:W-:Y:S02]  /*0430*/  UPLOP3.LUT UP3, UPT, UPT, UPT, UPT, 0x80, 0x8 ;  /* 0x000000000008789c */ /* 0x000fe40003f6f070 */
[----:B---3--:R-:W-:-:S04]  /*0440*/  UISETP.NE.U32.AND UP0, UPT, UR4, URZ, UPT ;  /* 0x000000ff0400728c */ /* 0x008fc8000bf05070 */
[----:B------:R-:W-:-:S04]  /*0450*/  UISETP.NE.AND.EX UP0, UPT, UR5, URZ, UPT, UP0 ;  /* 0x000000ff0500728c */ /* 0x000fc8000bf05300 */
[----:B------:R-:W-:-:S04]  /*0460*/  UISETP.EQ.OR.EX UP2, UPT, UR9, URZ, !UP0, UP1 ;  /* 0x000000ff0900728c */ /* 0x000fc8000c742710 */
[----:B------:R-:W-:-:S06]  /*0470*/  UP2UR UR4, UPR, URZ, 0x4 ;  /* 0x00000004ff047883 */ /* 0x000fcc0008000000 */
[----:B------:R-:W-:Y:S01]  /*0480*/  MOV R149, UR4 ;  /* 0x0000000400957c02 */ /* 0x000fe20008000f00 */
[----:B------:R-:W-:Y:S06]  /*0490*/  BRA.U !UP2, `(.L_x_8) ;  /* 0x000000010a207547 */ /* 0x000fec000b800000 */
[----:B------:R-:W-:Y:S01]  /*04a0*/  UISETP.NE.U32.AND UP1, UPT, UR8, URZ, UPT ;  /* 0x000000ff0800728c */ /* 0x000fe2000bf25070 */
[----:B-----5:R-:W-:Y:S01]  /*04b0*/  FSETP.NEU.AND P0, PT, R73, RZ, PT ;  /* 0x000000ff4900720b */ /* 0x020fe20003f0d000 */
[----:B------:R-:W-:Y:S02]  /*04c0*/  USEL UR4, URZ, 0xffffffff, UP0 ;  /* 0xffffffffff047887 */ /* 0x000fe40008000000 */
[----:B------:R-:W-:-:S10]  /*04d0*/  UISETP.NE.AND.EX UP1, UPT, UR9, URZ, UPT, UP1 ;  /* 0x000000ff0900728c */ /* 0x000fd4000bf25310 */
[----:B------:R-:W-:Y:S01]  /*04e0*/  VOTEU.ANY UP0, P0 ;  /* 0x0000000000ff7886 */ /* 0x000fe20000000100 */
[----:B------:R-:W-:-:S04]  /*04f0*/  @!UP1 USEL UR4, URZ, 0xffffffff, UP0 ;  /* 0xffffffffff049887 */ /* 0x000fc80008000000 */
[----:B------:R-:W-:-:S04]  /*0500*/  ULOP3.LUT UR4, UR4, 0x1, URZ, 0xc0, !UPT ;  /* 0x0000000104047892 */ /* 0x000fc8000f8ec0ff */
[----:B------:R-:W-:-:S11]  /*0510*/  UISETP.NE.U32.AND UP3, UPT, UR4, 0x1, UPT ;  /* 0x000000010400788c */ /* 0x000fd6000bf65070 */
.L_x_8:
[----:B------:R-:W3:Y:S01]  /*0520*/  SHFL.IDX PT, R0, R147, RZ, 0x1f ;  /* 0x00001fff93007589 */ /* 0x000ee200000e0000 */
[----:B------:R-:W-:-:S04]  /*0530*/  UISETP.NE.AND UP0, UPT, UR17, 0x2, UPT ;  /* 0x000000021100788c */ /* 0x000fc8000bf05270 */
[----:B------:R-:W-:Y:S02]  /*0540*/  UISETP.EQ.AND UP1, UPT, UR46, URZ, !UP0 ;  /* 0x000000ff2e00728c */ /* 0x000fe4000c722270 */
[----:B------:R-:W-:-:S04]  /*0550*/  USEL UR41, URZ, 0x1, UP0 ;  /* 0x00000001ff297887 */ /* 0x000fc80008000000 */
[----:B------:R-:W-:Y:S02]  /*0560*/  PLOP3.LUT P3, PT, P1, PT, UP1, 0x80, 0x8 ;  /* 0x000000000008781c */ /* 0x000fe40000f6f018 */
[----:B---3--:R-:W-:-:S13]  /*0570*/  ISETP.NE.AND P0, PT, R0, RZ, PT ;  /* 0x000000ff0000720c */ /* 0x008fda0003f05270 */
[----:B------:R-:W-:Y:S05]  /*0580*/  @P0 BRA `(.L_x_9) ;  /* 0x00000000004c0947 */ /* 0x000fea0003800000 */
[----:B------:R-:W-:Y:S01]  /*0590*/  UMOV UR4, 0x400 ;  /* 0x0000040000047882 */ /* 0x000fe20000000000 */
[----:B------:R-:W-:Y:S01]  /*05a0*/  UMOV UR8, 0x1 ;  /* 0x0000000100087882 */ /* 0x000fe20000000000 */
[----:B------:R-:W-:Y:S01]  /*05b0*/  UMOV UR6, 0x2 ;  /* 0x0000000200067882 */ /* 0x000fe20000000000 */
[----:B------:R-:W-:Y:S02]  /*05c0*/  ULEA UR4, UR47, UR4, 0x18 ;  /* 0x000000042f047291 */ /* 0x000fe4000f8ec0ff */
[----:B------:R-:W-:-:S04]  /*05d0*/  UIADD3 UR8, UPT, UPT, -UR8, 0x100000, URZ ;  /* 0x0010000008087890 */ /* 0x000fc8000fffe1ff */
[----:B------:R-:W-:Y:S02]  /*05e0*/  USHF.L.U32 UR9, UR8, 0xb, URZ ;  /* 0x0000000b08097899 */ /* 0x000fe400080006ff */
[----:B------:R-:W-:Y:S02]  /*05f0*/  USHF.L.U32 UR8, UR8, 0x1, URZ ;  /* 0x0000000108087899 */ /* 0x000fe400080006ff */
[----:B------:R-:W-:-:S04]  /*0600*/  UIADD3 UR6, UPT, UPT, -UR6, 0x100000, URZ ;  /* 0x0010000006067890 */ /* 0x000fc8000fffe1ff */
[----:B------:R-:W-:Y:S02]  /*0610*/  USHF.L.U32 UR7, UR6, 0xb, URZ ;  /* 0x0000000b06077899 */ /* 0x000fe400080006ff */
[----:B------:R-:W-:Y:S01]  /*0620*/  USHF.L.U32 UR6, UR6, 0x1, URZ ;  /* 0x0000000106067899 */ /* 0x000fe200080006ff */
[----:B------:R-:W-:Y:S01]  /*0630*/  ELECT P0, URZ, PT ;  /* 0x0000000000ff782f */ /* 0x000fe20003800000 */
[----:B------:R-:W3:Y:S02]  /*0640*/  FENCE.VIEW.ASYNC.S ;  /* 0x00000000000073c6 */ /* 0x000ee40000000000 */
[----:B---3--:R3:W4:Y:S08]  /*0650*/  SYNCS.EXCH.64 URZ, [UR4], UR8 ;  /* 0x0000000804ff75b2 */ /* 0x0087300008000100 */
[----:B------:R3:W1:Y:S01]  /*0660*/  SYNCS.EXCH.64 URZ, [UR4+0x18], UR6 ;  /* 0x0000180604ff75b2 */ /* 0x0006620008000100 */
[----:B------:R3:W1:Y:S01]  /*0670*/  SYNCS.EXCH.64 URZ, [UR4+0x8], UR8 ;  /* 0x0000080804ff75b2 */ /* 0x0006620008000100 */
[----:B------:R3:W1:Y:S01]  /*0680*/  SYNCS.EXCH.64 URZ, [UR4+0x20], UR6 ;  /* 0x0000200604ff75b2 */ /* 0x0006620008000100 */
[----:B------:R3:W1:Y:S01]  /*0690*/  SYNCS.EXCH.64 URZ, [UR4+0x10], UR8 ;  /* 0x0000100804ff75b2 */ /* 0x0006620008000100 */
[----:B------:R3:W1:Y:S01]  /*06a0*/  SYNCS.EXCH.64 URZ, [UR4+0x28], UR6 ;  /* 0x0000280604ff75b2 */ /* 0x0006620008000100 */
[----:B------:R-:W-:Y:S01]  /*06b0*/  NOP ;  /* 0x0000000000007918 */ /* 0x000fe20000000000 */
.L_x_9:
[----:B------:R-:W2:Y:S01]  /*06c0*/  SHFL.IDX PT, R0, R147, RZ, 0x1f ;  /* 0x00001fff93007589 */ /* 0x000ea200000e0000 */
[----:B------:R-:W-:Y:S01]  /*06d0*/  NOP ;  /* 0x0000000000007918 */ /* 0x000fe20000000000 */
[----:B--2---:R-:W-:-:S13]  /*06e0*/  ISETP.NE.AND P0, PT, R0, 0x1, PT ;  /* 0x000000010000780c */ /* 0x004fda0003f05270 */
[----:B------:R-:W-:Y:S05]  /*06f0*/  @P0 BRA `(.L_x_10) ;  /* 0x0000000000540947 */ /* 0x000fea0003800000 */
[----:B---3--:R-:W-:Y:S01]  /*0700*/  UMOV UR4, 0x400 ;  /* 0x0000040000047882 */ /* 0x008fe20000000000 */
        /* <DEDUP_REMOVED lines=10> */
[----:B------:R-:W2:Y:S02]  /*07b0*/  FENCE.VIEW.ASYNC.S ;  /* 0x00000000000073c6 */ /* 0x000ea40000000000 */
[----:B--2---:R2:W3:Y:S08]  /*07c0*/  SYNCS.EXCH.64 URZ, [UR4+0x30], UR8 ;  /* 0x0000300804ff75b2 */ /* 0x0044f00008000100 */
[----:B------:R2:W1:Y:S01]  /*07d0*/  SYNCS.EXCH.64 URZ, [UR4+0x50], UR6 ;  /* 0x0000500604ff75b2 */ /* 0x0004620008000100 */
[----:B------:R2:W1:Y:S01]  /*07e0*/  SYNCS.EXCH.64 URZ, [UR4+0x38], UR8 ;  /* 0x0000380804ff75b2 */ /* 0x0004620008000100 */
[----:B------:R2:W1:Y:S01]  /*07f0*/  SYNCS.EXCH.64 URZ, [UR4+0x58], UR6 ;  /* 0x0000580604ff75b2 */ /* 0x0004620008000100 */
[----:B------:R2:W1:Y:S01]  /*0800*/  SYNCS.EXCH.64 URZ, [UR4+0x40], UR8 ;  /* 0x0000400804ff75b2 */ /* 0x0004620008000100 */
[----:B------:R2:W1:Y:S01]  /*0810*/  SYNCS.EXCH.64 URZ, [UR4+0x60], UR6 ;  /* 0x0000600604ff75b2 */ /* 0x0004620008000100 */
[----:B------:R2:W1:Y:S01]  /*0820*/  SYNCS.EXCH.64 URZ, [UR4+0x48], UR8 ;  /* 0x0000480804ff75b2 */ /* 0x0004620008000100 */
[----:B------:R2:W1:Y:S01]  /*0830*/  SYNCS.EXCH.64 URZ, [UR4+0x68], UR6 ;  /* 0x0000680604ff75b2 */ /* 0x0004620008000100 */
[----:B------:R-:W-:Y:S01]  /*0840*/  NOP ;  /* 0x0000000000007918 */ /* 0x000fe20000000000 */
.L_x_10:
[----:B------:R-:W4:Y:S01]  /*0850*/  SHFL.IDX PT, R0, R147, RZ, 0x1f ;  /* 0x00001fff93007589 */ /* 0x000f2200000e0000 */
[----:B------:R-:W-:Y:S01]  /*0860*/  NOP ;  /* 0x0000000000007918 */ /* 0x000fe20000000000 */
[----:B----4-:R-:W-:-:S13]  /*0870*/  ISETP.NE.AND P0, PT, R0, 0x3, PT ;  /* 0x000000030000780c */ /* 0x010fda0003f05270 */
[----:B------:R-:W-:Y:S05]  /*0880*/  @P0 BRA `(.L_x_11) ;  /* 0x00000000002c0947 */ /* 0x000fea0003800000 */
[----:B--23--:R-:W-:Y:S01]  /*0890*/  UMOV UR6, 0x400 ;  /* 0x0000040000067882 */ /* 0x00cfe20000000000 */
[----:B------:R-:W-:Y:S01]  /*08a0*/  UMOV UR4, 0x20 ;  /* 0x0000002000047882 */ /* 0x000fe20000000000 */
[----:B------:R-:W-:Y:S02]  /*08b0*/  ULEA UR6, UR47, UR6, 0x18 ;  /* 0x000000062f067291 */ /* 0x000fe4000f8ec0ff */
[----:B------:R-:W-:-:S04]  /*08c0*/  UIADD3 UR4, UPT, UPT, -UR4, 0x100000, URZ ;  /* 0x0010000004047890 */ /* 0x000fc8000fffe1ff */
[----:B------:R-:W-:Y:S02]  /*08d0*/  USHF.L.U32 UR5, UR4, 0xb, URZ ;  /* 0x0000000b04057899 */ /* 0x000fe400080006ff */
[----:B------:R-:W-:Y:S01]  /*08e0*/  USHF.L.U32 UR4, UR4, 0x1, URZ ;  /* 0x0000000104047899 */ /* 0x000fe200080006ff */
[----:B------:R-:W-:Y:S01]  /*08f0*/  ELECT P0, URZ, PT ;  /* 0x0000000000ff782f */ /* 0x000fe20003800000 */
[----:B------:R-:W2:Y:S10]  /*0900*/  FENCE.VIEW.ASYNC.S ;  /* 0x00000000000073c6 */ /* 0x000eb40000000000 */
[----:B--2---:R4:W2:Y:S01]  /*0910*/  SYNCS.EXCH.64 URZ, [UR6+0x70], UR4 ;  /* 0x0000700406ff75b2 */ /* 0x0048a20008000100 */
[----:B------:R4:W3:Y:S02]  /*0920*/  SYNCS.EXCH.64 URZ, [UR6+0x78], UR4 ;  /* 0x0000780406ff75b2 */ /* 0x0008e40008000100 */
[----:B----4-:R-:W-:Y:S01]  /*0930*/  NOP ;  /* 0x0000000000007918 */ /* 0x010fe20000000000 */
.L_x_11:
[----:B------:R-:W4:Y:S01]  /*0940*/  SHFL.IDX PT, R0, R147, RZ, 0x1f ;  /* 0x00001fff93007589 */ /* 0x000f2200000e0000 */
[----:B------:R-:W-:Y:S01]  /*0950*/  NOP ;  /* 0x0000000000007918 */ /* 0x000fe20000000000 */
[----:B----4-:R-:W-:-:S13]  /*0960*/  ISETP.NE.AND P0, PT, R0, 0x4, PT ;  /* 0x000000040000780c */ /* 0x010fda0003f05270 */
[----:B------:R-:W-:Y:S05]  /*0970*/  @P0 BRA `(.L_x_12) ;  /* 0x0000000000480947 */ /* 0x000fea0003800000 */
[----:B--23--:R-:W-:Y:S01]  /*0980*/  UMOV UR4, 0x3a0 ;  /* 0x000003a000047882 */ /* 0x00cfe20000000000 */
[----:B------:R-:W-:Y:S01]  /*0990*/  UMOV UR6, 0x400 ;  /* 0x0000040000067882 */ /* 0x000fe20000000000 */
[----:B------:R-:W-:Y:S01]  /*09a0*/  USEL UR4, UR4, 0x320, UP3 ;  /* 0x0000032004047887 */ /* 0x000fe20009800000 */
        /* <DEDUP_REMOVED lines=10> */
[----:B--2---:R4:W2:Y:S08]  /*0a50*/  SYNCS.EXCH.64 URZ, [UR6+0x80], UR8 ;  /* 0x0000800806ff75b2 */ /* 0x0048b00008000100 */
[----:B------:R4:W3:Y:S01]  /*0a60*/  SYNCS.EXCH.64 URZ, [UR6+0x90], UR4 ;  /* 0x0000900406ff75b2 */ /* 0x0008e20008000100 */
[----:B------:R4:W1:Y:S01]  /*0a70*/  SYNCS.EXCH.64 URZ, [UR6+0x88], UR8 ;  /* 0x0000880806ff75b2 */ /* 0x0008620008000100 */
[----:B------:R4:W1:Y:S02]  /*0a80*/  SYNCS.EXCH.64 URZ, [UR6+0x98], UR4 ;  /* 0x0000980406ff75b2 */ /* 0x0008640008000100 */
[----:B----4-:R-:W-:Y:S01]  /*0a90*/  NOP ;  /* 0x0000000000007918 */ /* 0x010fe20000000000 */
.L_x_12:
[----:B------:R-:W4:Y:S01]  /*0aa0*/  SHFL.IDX PT, R0, R147, RZ, 0x1f ;  /* 0x00001fff93007589 */ /* 0x000f2200000e0000 */
[----:B------:R-:W-:Y:S01]  /*0ab0*/  NOP ;  /* 0x0000000000007918 */ /* 0x000fe20000000000 */
[----:B----4-:R-:W-:-:S13]  /*0ac0*/  ISETP.NE.AND P0, PT, R0, 0x5, PT ;  /* 0x000000050000780c */ /* 0x010fda0003f05270 */
[----:B------:R-:W-:Y:S05]  /*0ad0*/  @P0 BRA `(.L_x_13) ;  /* 0x0000000000440947 */ /* 0x000fea0003800000 */
[----:B--23--:R-:W-:Y:S01]  /*0ae0*/  UMOV UR4, 0x400 ;  /* 0x0000040000047882 */ /* 0x00cfe20000000000 */
        /* <DEDUP_REMOVED lines=16> */
.L_x_13:
[----:B------:R-:W4:Y:S01]  /*0bf0*/  SHFL.IDX PT, R0, R147, RZ, 0x1f ;  /* 0x00001fff93007589 */ /* 0x000f2200000e0000 */
[----:B------:R-:W-:Y:S01]  /*0c00*/  ISETP.NE.OR P1, PT, RZ, UR17, !P1 ;  /* 0x00000011ff007c0c */ /* 0x000fe2000cf25670 */
        /* <DEDUP_REMOVED lines=12> */
[----:B------:R4:W3:Y:S01]  /*0cd0*/  SYNCS.EXCH.64 URZ, [UR4+0xd0], UR6 ;  /* 0x0000d00604ff75b2 */ /* 0x0008e20008000100 */
[----:B------:R4:W1:Y:S01]  /*0ce0*/  SYNCS.EXCH.64 URZ, [UR4+0xc8], UR6 ;  /* 0x0000c80604ff75b2 */ /* 0x0008620008000100 */
[----:B------:R4:W1:Y:S02]  /*0cf0*/  SYNCS.EXCH.64 URZ, [UR4+0xd8], UR6 ;  /* 0x0000d80604ff75b2 */ /* 0x0008640008000100 */
[----:B----4-:R-:W-:Y:S01]  /*0d00*/  NOP ;  /* 0x0000000000007918 */ /* 0x010fe20000000000 */
.L_x_14:
[----:B------:R-:W-:Y:S01]  /*0d10*/  VOTEU.ALL UP0, P1 ;  /* 0x0000000000ff7886 */ /* 0x000fe20000800000 */
[----:B--23--:R-:W-:Y:S01]  /*0d20*/  UMOV UR4, 0x20 ;  /* 0x0000002000047882 */ /* 0x00cfe20000000000 */
[----:B------:R-:W2:Y:S01]  /*0d30*/  LDCU UR7, c[0x0][0x36c] ;  /* 0x00006d80ff0777ac */ /* 0x000ea20008000800 */
[----:B------:R-:W-:Y:S01]  /*0d40*/  NOP ;  /* 0x0000000000007918 */ /* 0x000fe20000000000 */
[----:B------:R-:W-:Y:S01]  /*0d50*/  LOP3.LUT R0, R163, 0x1f, RZ, 0xc0, !PT ;  /* 0x0000001fa3007812 */ /* 0x000fe200078ec0ff */
[----:B------:R-:W-:Y:S01]  /*0d60*/  @!UP0 UMOV UR6, 0x400 ;  /* 0x0000040000068882 */ /* 0x000fe20000000000 */
[----:B------:R-:W-:-:S04]  /*0d70*/  @!UP0 UIADD3 UR4, UPT, UPT, -UR4, 0x100000, URZ ;  /* 0x0010000004048890 */ /* 0x000fc8000fffe1ff */
[----:B------:R-:W-:Y:S02]  /*0d80*/  @!UP0 USHF.L.U32 UR5, UR4, 0xb, URZ ;  /* 0x0000000b04058899 */ /* 0x000fe400080006ff */
[----:B------:R-:W-:Y:S02]  /*0d90*/  @!UP0 USHF.L.U32 UR4, UR4, 0x1, URZ ;  /* 0x0000000104048899 */ /* 0x000fe400080006ff */
[----:B------:R-:W-:Y:S01]  /*0da0*/  @!UP0 ULEA UR6, UR47, UR6, 0x18 ;  /* 0x000000062f068291 */ /* 0x000fe2000f8ec0ff */
[----:B------:R-:W-:Y:S01]  /*0db0*/  VOTEU.ALL UP0, P1 ;  /* 0x0000000000ff7886 */ /* 0x000fe20000800000 */
[----:B------:R-:W-:Y:S02]  /*0dc0*/  UISETP.NE.AND UP4, UPT, UR17, URZ, UPT ;  /* 0x000000ff1100728c */ /* 0x000fe4000bf85270 */
[----:B--2---:R-:W-:Y:S01]  /*0dd0*/  UISETP.EQ.U32.AND UP5, UPT, UR7, 0x1, UPT ;  /* 0x000000010700788c */ /* 0x004fe2000bfa2070 */
[----:B------:R-:W2:Y:S07]  /*0de0*/  FENCE.VIEW.ASYNC.S ;  /* 0x00000000000073c6 */ /* 0x000eae0000000000 */
[----:B--2---:R2:W3:Y:S01]  /*0df0*/  @!UP0 SYNCS.EXCH.64 URZ, [UR6+0xe0], UR4 ;  /* 0x0000e00406ff85b2 */ /* 0x0044e20008000100 */
[----:B------:R-:W-:Y:S05]  /*0e00*/  BRA.U !UP5, `(.L_x_15) ;  /* 0x000000010d087547 */ /* 0x000fea000b800000 */
[----:B-1-3--:R-:W-:Y:S01]  /*0e10*/  UCGABAR_ARV ;  /* 0x00000000000079c7 */ /* 0x00afe20008000000 */
[----:B------:R-:W-:Y:S05]  /*0e20*/  BRA `(.L_x_16) ;  /* 0x0000000000047947 */ /* 0x000fea0003800000 */
.L_x_15:
[----:B-1-3--:R-:W-:Y:S01]  /*0e30*/  NOP ;  /* 0x0000000000007918 */ /* 0x00afe20000000000 */
.L_x_16:
[----:B------:R-:W1:Y:S01]  /*0e40*/  S2UR UR16, SR_CTAID.X ;  /* 0x00000000001079c3 */ /* 0x000e620000002500 */
[----:B------:R-:W-:-:S05]  /*0e50*/  CS2R.32 R148, SR_CgaSize ;  /* 0x0000000000947805 */ /* 0x000fca0000008a00 */
[----:B------:R-:W-:-:S05]  /*0e60*/  IMAD R148, R148, -0xa0, RZ ;  /* 0xffffff6094947824 */ /* 0x000fca00078e02ff */
[----:B--2---:R-:W-:-:S14]  /*0e70*/  R2UR UR5, R148 ;  /* 0x00000000940572ca */ /* 0x004fdc00000e0000 */
[----:B------:R-:W2:Y:S01]  /*0e80*/  LDCU UR5, c[0x0][UR5+0x2b0] ;  /* 0x00005600050577ac */ /* 0x000ea20008000800 */
[----:B------:R-:W-:-:S05]  /*0e90*/  CS2R.32 R148, SR_CgaSize ;  /* 0x0000000000947805 */ /* 0x000fca0000008a00 */
[----:B------:R-:W-:-:S05]  /*0ea0*/  IMAD R148, R148, -0xa0, RZ ;  /* 0xffffff6094947824 */ /* 0x000fca00078e02ff */
[----:B------:R-:W-:-:S14]  /*0eb0*/  R2UR UR4, R148 ;  /* 0x00000000940472ca */ /* 0x000fdc00000e0000 */
[----:B------:R-:W3:Y:S01]  /*0ec0*/  LDCU UR4, c[0x0][UR4+0x2b4] ;  /* 0x00005680040477ac */ /* 0x000ee20008000800 */
[----:B------:R-:W4:Y:S01]  /*0ed0*/  S2UR UR7, SR_CTAID.Y ;  /* 0x00000000000779c3 */ /* 0x000f220000002600 */
[----:B------:R-:W-:-:S05]  /*0ee0*/  CS2R.32 R148, SR_CgaSize ;  /* 0x0000000000947805 */ /* 0x000fca0000008a00 */
[----:B------:R-:W-:-:S05]  /*0ef0*/  IMAD R148, R148, -0xa0, RZ ;  /* 0xffffff6094947824 */ /* 0x000fca00078e02ff */
[----:B------:R-:W-:-:S14]  /*0f00*/  R2UR UR8, R148 ;  /* 0x00000000940872ca */ /* 0x000fdc00000e0000 */
[----:B------:R-:W3:Y:S01]  /*0f10*/  LDCU UR8, c[0x0][UR8+0x2a0] ;  /* 0x00005400080877ac */ /* 0x000ee20008000800 */
[----:B------:R-:W3:Y:S01]  /*0f20*/  LDCU UR21, c[0x0][0xb24] ;  /* 0x00016480ff1577ac */ /* 0x000ee20008000800 */
[----:B------:R-:W1:Y:S01]  /*0f30*/  S2UR UR36, SR_CTAID.Z ;  /* 0x00000000002479c3 */ /* 0x000e620000002700 */
[----:B------:R-:W-:-:S05]  /*0f40*/  CS2R.32 R148, SR_CgaSize ;  /* 0x0000000000947805 */ /* 0x000fca0000008a00 */
[----:B------:R-:W-:-:S05]  /*0f50*/  IMAD R148, R148, -0xa0, RZ ;  /* 0xffffff6094947824 */ /* 0x000fca00078e02ff */
[----:B------:R-:W-:-:S14]  /*0f60*/  R2UR UR63, R148 ;  /* 0x00000000943f72ca */ /* 0x000fdc00000e0000 */
[----:B------:R-:W3:Y:S01]  /*0f70*/  LDCU UR63, c[0x0][UR63+0x2a4] ;  /* 0x000054803f3f77ac */ /* 0x000ee20008000800 */
[----:B------:R-:W-:Y:S02]  /*0f80*/  UISETP.GT.U32.AND UP0, UPT, UR46, 0xffff, UPT ;  /* 0x0000ffff2e00788c */ /* 0x000fe4000bf04070 */
[----:B------:R-:W-:Y:S01]  /*0f90*/  USHF.L.U32 UR27, UR47, 0xb, URZ ;  /* 0x0000000b2f1b7899 */ /* 0x000fe200080006ff */
[----:B-1----:R-:W-:Y:S01]  /*0fa0*/  I2FP.F32.U32 R3, UR16 ;  /* 0x0000001000037c45 */ /* 0x002fe20008201000 */
[----:B------:R-:W-:Y:S01]  /*0fb0*/  UMOV UR30, 0x5 ;  /* 0x00000005001e7882 */ /* 0x000fe20000000000 */
[----:B------:R-:W1:Y:S03]  /*0fc0*/  LDCU UR42, c[0x0][0xb24] ;  /* 0x00016480ff2a77ac */ /* 0x000e660008000800 */
[----:B--2---:R-:W-:Y:S01]  /*0fd0*/  FMUL R3, R3, UR5 ;  /* 0x0000000503037c20 */ /* 0x004fe20008400000 */
[----:B------:R-:W2:Y:S01]  /*0fe0*/  LDCU UR29, c[0x0][0xb30] ;  /* 0x00016600ff1d77ac */ /* 0x000ea20008000800 */
[----:B----4-:R-:W-:Y:S01]  /*0ff0*/  I2FP.F32.U32 R2, UR7 ;  /* 0x0000000700027c45 */ /* 0x010fe20008201000 */
[----:B------:R-:W-:-:S03]  /*1000*/  USHF.L.U32 UR45, UR16, 0x7, URZ ;  /* 0x00000007102d7899 */ /* 0x000fc600080006ff */
[----:B------:R-:W4:Y:S01]  /*1010*/  F2I.U32.TRUNC.NTZ R3, R3 ;  /* 0x0000000300037305 */ /* 0x000f22000020f000 */
[----:B------:R-:W-:Y:S01]  /*1020*/  USEL UR26, UR46, 0xffff, !UP0 ;  /* 0x0000ffff2e1a7887 */ /* 0x000fe2000c000000 */
[----:B---3--:R-:W-:Y:S01]  /*1030*/  FMUL R2, R2, UR4 ;  /* 0x0000000402027c20 */ /* 0x008fe20008400000 */
[----:B------:R-:W-:Y:S01]  /*1040*/  UISETP.GE.AND UP2, UPT, UR21, 0x1, UPT ;  /* 0x000000011500788c */ /* 0x000fe2000bf46270 */
[----:B------:R-:W-:-:S04]  /*1050*/  UMOV UR20, UR7 ;  /* 0x0000000700147c82 */ /* 0x000fc80008000000 */
[----:B------:R-:W3:Y:S01]  /*1060*/  F2I.U32.TRUNC.NTZ R2, R2 ;  /* 0x0000000200027305 */ /* 0x000ee2000020f000 */
[----:B----4-:R-:W-:Y:S02]  /*1070*/  R2UR UR4, R3 ;  /* 0x00000000030472ca */ /* 0x010fe400000e0000 */
[----:B------:R-:W-:Y:S02]  /*1080*/  PRMT R3, RZ, 0x7610, R3 ;  /* 0x00007610ff037816 */ /* 0x000fe40000000003 */
[----:B---3--:R-:W-:Y:S02]  /*1090*/  R2UR UR6, R2 ;  /* 0x00000000020672ca */ /* 0x008fe400000e0000 */
[----:B------:R-:W-:-:S07]  /*10a0*/  PRMT R2, RZ, 0x7610, R2 ;  /* 0x00007610ff027816 */ /* 0x000fce0000000002 */
[----:B------:R-:W-:-:S04]  /*10b0*/  UIADD3 UR5, UPT, UPT, -UR4, URZ, URZ ;  /* 0x000000ff04057290 */ /* 0x000fc8000fffe1ff */
[----:B------:R-:W-:Y:S02]  /*10c0*/  UIMAD UR5, UR8, UR5, UR16 ;  /* 0x00000005080572a4 */ /* 0x000fe4000f8e0210 */
[----:B------:R-:W-:-:S04]  /*10d0*/  UIADD3 UR4, UPT, UPT, -UR6, URZ, URZ ;  /* 0x000000ff06047290 */ /* 0x000fc8000fffe1ff */
[----:B------:R-:W-:Y:S01]  /*10e0*/  IMAD.U32 R148, RZ, RZ, UR5 ;  /* 0x00000005ff947e24 */ /* 0x000fe2000f8e00ff */
[----:B------:R-:W-:Y:S01]  /*10f0*/  UIMAD UR63, UR63, UR4, UR7 ;  /* 0x000000043f3f72a4 */ /* 0x000fe2000f8e0207 */
[----:B-12---:R-:W-:Y:S11]  /*1100*/  BRA.U UP4, `(.L_x_17) ;  /* 0x0000000104407547 */ /* 0x006ff6000b800000 */
[----:B------:R-:W-:-:S13]  /*1110*/  R2UR UR4, R148 ;  /* 0x00000000940472ca */ /* 0x000fda00000e0000 */
[----:B------:R-:W-:Y:S02]  /*1120*/  UISETP.GT.U32.AND UP0, UPT, UR4, 0x1, UPT ;  /* 0x000000010400788c */ /* 0x000fe4000bf04070 */
[----:B------:R-:W-:Y:S02]  /*1130*/  ULOP3.LUT UR4, UR4, 0xfffffffe, URZ, 0xc0, !UPT ;  /* 0xfffffffe04047892 */ /* 0x000fe4000f8ec0ff */
[----:B------:R-:W-:Y:S02]  /*1140*/  UISETP.NE.AND UP1, UPT, UR63, URZ, UP0 ;  /* 0x000000ff3f00728c */ /* 0x000fe40008725270 */
[----:B------:R-:W-:Y:S02]  /*1150*/  UISETP.NE.AND UP0, UPT, UR63, 0x1, UP0 ;  /* 0x000000013f00788c */ /* 0x000fe40008705270 */
[----:B------:R-:W-:Y:S02]  /*1160*/  USEL UR7, URZ, 0x1, UP1 ;  /* 0x00000001ff077887 */ /* 0x000fe40008800000 */
[----:B------:R-:W-:-:S02]  /*1170*/  USEL UR6, URZ, 0x4, UP0 ;  /* 0x00000004ff067887 */ /* 0x000fc40008000000 */
[----:B------:R-:W-:Y:S02]  /*1180*/  USEL UR5, URZ, 0x2, UP1 ;  /* 0x00000002ff057887 */ /* 0x000fe40008800000 */
[----:B------:R-:W-:Y:S02]  /*1190*/  ULEA UR4, UR63, UR4, 0x1 ;  /* 0x000000043f047291 */ /* 0x000fe4000f8e08ff */
[----:B------:R-:W-:Y:S02]  /*11a0*/  USEL UR8, URZ, 0x8, UP0 ;  /* 0x00000008ff087887 */ /* 0x000fe40008000000 */
[----:B------:R-:W-:-:S03]  /*11b0*/  UIADD3 UR5, UPT, UPT, UR5, UR6, UR7 ;  /* 0x0000000605057290 */ /* 0x000fc6000fffe007 */
[----:B------:R-:W-:Y:S01]  /*11c0*/  UMOV UR6, 0x3 ;  /* 0x0000000300067882 */ /* 0x000fe20000000000 */
[----:B------:R-:W-:Y:S02]  /*11d0*/  UIADD3 UR5, UPT, UPT, UR5, UR8, URZ ;  /* 0x0000000805057290 */ /* 0x000fe4000fffe0ff */
[----:B------:R-:W-:-:S04]  /*11e0*/  USHF.L.U32 UR4, UR6, UR4, URZ ;  /* 0x0000000406047299 */ /* 0x000fc800080006ff */
[----:B------:R-:W-:Y:S02]  /*11f0*/  MOV R3, UR5 ;  /* 0x0000000500037c02 */ /* 0x000fe40008000f00 */
[----:B------:R-:W-:Y:S02]  /*1200*/  IMAD.U32 R2, RZ, RZ, UR4 ;  /* 0x00000004ff027e24 */ /* 0x000fe4000f8e00ff */
.L_x_17:
[----:B------:R-:W-:Y:S05]  /*1210*/  BRA.U !UP2, `(.L_x_18) ;  /* 0x000000010ad47547 */ /* 0x000fea000b800000 */
[----:B------:R-:W1:Y:S01]  /*1220*/  LDCU.128 UR12, c[0x0][0xb10] ;  /* 0x00016200ff0c77ac */ /* 0x000e620008000c00 */
[----:B------:R-:W2:Y:S01]  /*1230*/  LDCU UR6, c[0x0][0x370] ;  /* 0x00006e00ff0677ac */ /* 0x000ea20008000800 */
[----:B------:R-:W3:Y:S01]  /*1240*/  LDCU UR5, c[0x0][0x374] ;  /* 0x00006e80ff0577ac */ /* 0x000ee20008000800 */
[----:B------:R-:W4:Y:S01]  /*1250*/  LDCU UR28, c[0x0][0xb0c] ;  /* 0x00016180ff1c77ac */ /* 0x000f220008000800 */
[----:B------:R-:W4:Y:S01]  /*1260*/  LDCU UR4, c[0x0][0xb20] ;  /* 0x00016400ff0477ac */ /* 0x000f220008000800 */
[----:B------:R-:W4:Y:S01]  /*1270*/  LDCU.64 UR8, c[0x0][0xb28] ;  /* 0x00016500ff0877ac */ /* 0x000f220008000a00 */
[----:B-1----:R-:W-:Y:S02]  /*1280*/  UISETP.NE.AND UP0, UPT, UR14, 0x1, UPT ;  /* 0x000000010e00788c */ /* 0x002fe4000bf05270 */
[----:B---3--:R-:W-:Y:S02]  /*1290*/  UIMAD.WIDE.U32 UR10, UR5, UR15, URZ ;  /* 0x0000000f050a72a5 */ /* 0x008fe4000f8e00ff */
[----:B--2---:R-:W-:-:S02]  /*12a0*/  UIMAD.WIDE.U32 UR22, UR6, UR12, URZ ;  /* 0x0000000c061672a5 */ /* 0x004fc4000f8e00ff */
[----:B----4-:R-:W-:Y:S02]  /*12b0*/  UISETP.NE.AND UP1, UPT, UR28, 0x1, UPT ;  /* 0x000000011c00788c */ /* 0x010fe4000bf25270 */
[----:B------:R-:W-:Y:S01]  /*12c0*/  UISETP.NE.AND UP2, UPT, UR21, 0x1, UPT ;  /* 0x000000011500788c */ /* 0x000fe2000bf45270 */
[----:B------:R-:W-:Y:S02]  /*12d0*/  UMOV UR10, UR11 ;  /* 0x0000000b000a7c82 */ /* 0x000fe40008000000 */
[----:B------:R-:W-:Y:S01]  /*12e0*/  UMOV UR22, UR23 ;  /* 0x0000001700167c82 */ /* 0x000fe20008000000 */
[----:B------:R-:W-:Y:S02]  /*12f0*/  @UP0 USHF.R.U32.HI UR5, URZ, UR4, UR10 ;  /* 0x00000004ff050299 */ /* 0x000fe4000801160a */
[----:B------:R-:W-:Y:S02]  /*1300*/  UIMAD.WIDE.U32 UR24, UR20, UR15, URZ ;  /* 0x0000000f141872a5 */ /* 0x000fe4000f8e00ff */
[----:B------:R-:W-:-:S02]  /*1310*/  UIMAD.WIDE.U32 UR10, UR5, UR8, URZ ;  /* 0x00000008050a72a5 */ /* 0x000fc4000f8e00ff */
[----:B------:R-:W-:Y:S02]  /*1320*/  @UP1 USHF.R.U32.HI UR6, URZ, UR13, UR22 ;  /* 0x0000000dff061299 */ /* 0x000fe40008011616 */
[----:B------:R-:W-:Y:S02]  /*1330*/  UIMAD.WIDE.U32 UR18, UR16, UR12, URZ ;  /* 0x0000000c101272a5 */ /* 0x000fe4000f8e00ff */
[----:B------:R-:W-:Y:S01]  /*1340*/  UIMAD.WIDE.U32 UR22, UR6, UR8, URZ ;  /* 0x00000008061672a5 */ /* 0x000fe2000f8e00ff */
[----:B------:R-:W-:Y:S01]  /*1350*/  UMOV UR24, UR25 ;  /* 0x0000001900187c82 */ /* 0x000fe20008000000 */
[----:B------:R-:W-:Y:S01]  /*1360*/  UMOV UR10, UR11 ;  /* 0x0000000b000a7c82 */ /* 0x000fe20008000000 */
[----:B------:R-:W-:Y:S02]  /*1370*/  USHF.R.U32.HI UR24, URZ, UR4, UR24 ;  /* 0x00000004ff187299 */ /* 0x000fe40008011618 */
[----:B------:R-:W-:Y:S02]  /*1380*/  @UP2 USHF.R.U32.HI UR5, URZ, UR9, UR10 ;  /* 0x00000009ff052299 */ /* 0x000fe4000801160a */
[----:B------:R-:W-:Y:S01]  /*1390*/  UMOV UR7, UR23 ;  /* 0x0000001700077c82 */ /* 0x000fe20008000000 */
[----:B------:R-:W-:Y:S01]  /*13a0*/  UMOV UR18, UR19 ;  /* 0x0000001300127c82 */ /* 0x000fe20008000000 */
[----:B------:R-:W-:-:S02]  /*13b0*/  @UP2 USHF.R.U32.HI UR6, URZ, UR9, UR7 ;  /* 0x00000009ff062299 */ /* 0x000fc40008011607 */
[----:B------:R-:W-:Y:S02]  /*13c0*/  USHF.R.U32.HI UR13, URZ, UR13, UR18 ;  /* 0x0000000dff0d7299 */ /* 0x000fe40008011612 */
[----:B------:R-:W-:Y:S02]  /*13d0*/  USEL UR4, UR20, UR24, !UP0 ;  /* 0x0000001814047287 */ /* 0x000fe4000c000000 */
[----:B------:R-:W-:Y:S02]  /*13e0*/  UIMAD UR7, UR5, UR21, URZ ;  /* 0x00000015050772a4 */ /* 0x000fe4000f8e02ff */
[----:B------:R-:W-:Y:S02]  /*13f0*/  USEL UR5, UR16, UR13, !UP1 ;  /* 0x0000000d10057287 */ /* 0x000fe4000c800000 */
[----:B------:R-:W-:Y:S02]  /*1400*/  UIMAD UR12, UR6, UR21, URZ ;  /* 0x00000015060c72a4 */ /* 0x000fe4000f8e02ff */
[----:B------:R-:W-:-:S02]  /*1410*/  UISETP.GE.AND UP0, UPT, UR4, UR7, UPT ;  /* 0x000000070400728c */ /* 0x000fc4000bf06270 */
[----:B------:R-:W-:Y:S02]  /*1420*/  UIMAD.WIDE.U32 UR10, UR4, UR8, URZ ;  /* 0x00000008040a72a5 */ /* 0x000fe4000f8e00ff */
[----:B------:R-:W-:Y:S02]  /*1430*/  UISETP.GE.OR UP0, UPT, UR5, UR12, UP0 ;  /* 0x0000000c0500728c */ /* 0x000fe40008706670 */
[----:B------:R-:W-:Y:S02]  /*1440*/  UIMAD.WIDE.U32 UR12, UR5, UR8, URZ ;  /* 0x00000008050c72a5 */ /* 0x000fe4000f8e00ff */
[----:B------:R-:W-:Y:S01]  /*1450*/  UIADD3 UR10, UPT, UPT, -UR4, URZ, URZ ;  /* 0x000000ff040a7290 */ /* 0x000fe2000fffe1ff */
[----:B------:R-:W-:Y:S01]  /*1460*/  UMOV UR8, UR11 ;  /* 0x0000000b00087c82 */ /* 0x000fe20008000000 */
[----:B------:R-:W-:Y:S02]  /*1470*/  UIADD3 UR11, UPT, UPT, -UR5, URZ, URZ ;  /* 0x000000ff050b7290 */ /* 0x000fe4000fffe1ff */
[----:B------:R-:W-:-:S03]  /*1480*/  USHF.R.U32.HI UR8, URZ, UR9, UR8 ;  /* 0x00000009ff087299 */ /* 0x000fc60008011608 */
[----:B------:R-:W-:Y:S01]  /*1490*/  @!UP0 UMOV UR7, UR13 ;  /* 0x0000000d00078c82 */ /* 0x000fe20008000000 */
[----:B------:R-:W-:Y:S02]  /*14a0*/  UIMAD UR20, UR14, UR10, UR20 ;  /* 0x0000000a0e1472a4 */ /* 0x000fe4000f8e0214 */
[----:B------:R-:W-:Y:S02]  /*14b0*/  USEL UR8, UR4, UR8, !UP2 ;  /* 0x0000000804087287 */ /* 0x000fe4000d000000 */
[----:B------:R-:W-:Y:S02]  /*14c0*/  @!UP0 USHF.R.U32.HI UR7, URZ, UR9, UR7 ;  /* 0x00000009ff078299 */ /* 0x000fe40008011607 */
[----:B------:R-:W-:Y:S02]  /*14d0*/  UIADD3 UR9, UPT, UPT, -UR8, URZ, URZ ;  /* 0x000000ff08097290 */ /* 0x000fe4000fffe1ff */
[----:B------:R-:W-:Y:S02]  /*14e0*/  @!UP0 USEL UR7, UR5, UR7, !UP2 ;  /* 0x0000000705078287 */ /* 0x000fe4000d000000 */
[----:B------:R-:W-:-:S02]  /*14f0*/  UIMAD UR9, UR21, UR9, UR4 ;  /* 0x00000009150972a4 */ /* 0x000fc4000f8e0204 */
[----:B------:R-:W-:Y:S02]  /*1500*/  @!UP0 UIADD3 UR8, UPT, UPT, UR8, -UR7, URZ ;  /* 0x8000000708088290 */ /* 0x000fe4000fffe0ff */
[----:B------:R-:W-:Y:S02]  /*1510*/  @!UP0 UIMAD UR6, UR9, UR6, UR7 ;  /* 0x00000006090682a4 */ /* 0x000fe4000f8e0207 */
[----:B------:R-:W-:Y:S02]  /*1520*/  @!UP0 UIMAD UR4, UR8, UR21, UR5 ;  /* 0x00000015080482a4 */ /* 0x000fe4000f8e0205 */
[----:B------:R-:W-:Y:S02]  /*1530*/  UIMAD UR16, UR28, UR11, UR16 ;  /* 0x0000000b1c1072a4 */ /* 0x000fe4000f8e0210 */
[----:B------:R-:W-:Y:S01]  /*1540*/  UIMAD UR20, UR4, UR14, UR20 ;  /* 0x0000000e041472a4 */ /* 0x000fe2000f8e0214 */
[----:B------:R-:W-:Y:S02]  /*1550*/  @!UP0 UMOV UR5, UR6 ;  /* 0x0000000600058c82 */ /* 0x000fe40008000000 */
[----:B------:R-:W-:-:S12]  /*1560*/  UIMAD UR16, UR5, UR28, UR16 ;  /* 0x0000001c051072a4 */ /* 0x000fd8000f8e0210 */
.L_x_18:
[----:B------:R-:W-:Y:S02]  /*1570*/  UISETP.NE.AND UP1, UPT, UR29, 0x1, UPT ;  /* 0x000000011d00788c */ /* 0x000fe4000bf25270 */
[----:B------:R-:W-:Y:S02]  /*1580*/  ULOP3.LUT UR21, UR26, 0xffff, URZ, 0xc0, !UPT ;  /* 0x0000ffff1a157892 */ /* 0x000fe4000f8ec0ff */
[----:B------:R-:W-:Y:S02]  /*1590*/  UISETP.NE.AND UP0, UPT, UR17, 0x2, UPT ;  /* 0x000000021100788c */ /* 0x000fe4000bf05270 */
[----:B------:R-:W-:Y:S02]  /*15a0*/  ULOP3.LUT UR22, UR27, 0x1000, URZ, 0xc0, !UPT ;  /* 0x000010001b167892 */ /* 0x000fe4000f8ec0ff */
[----:B------:R-:W-:Y:S02]  /*15b0*/  ULOP3.LUT UR45, UR45, 0x80, URZ, 0xc0, !UPT ;  /* 0x000000802d2d7892 */ /* 0x000fe4000f8ec0ff */
[----:B------:R-:W-:Y:S01]  /*15c0*/  USHF.L.U32 UR21, UR30, UR21, URZ ;  /* 0x000000151e157299 */ /* 0x000fe200080006ff */
[----:B------:R-:W-:Y:S11]  /*15d0*/  BRA.U UP1, `(.L_x_19) ;  /* 0x0000000101447547 */ /* 0x000ff6000b800000 */
[----:B------:R-:W1:Y:S01]  /*15e0*/  LDCU.128 UR8, c[0x0][0xb10] ;  /* 0x00016200ff0877ac */ /* 0x000e620008000c00 */
[----:B------:R-:W2:Y:S01]  /*15f0*/  LDCU UR12, c[0x0][0xb0c] ;  /* 0x00016180ff0c77ac */ /* 0x000ea20008000800 */
[----:B------:R-:W3:Y:S01]  /*1600*/  LDCU UR13, c[0x0][0xb20] ;  /* 0x00016400ff0d77ac */ /* 0x000ee20008000800 */
[----:B-1----:R-:W-:Y:S02]  /*1610*/  UIMAD.WIDE.U32 UR6, UR16, UR8, URZ ;  /* 0x00000008100672a5 */ /* 0x002fe4000f8e00ff */
[----:B------:R-:W-:Y:S02]  /*1620*/  UIMAD.WIDE.U32 UR4, UR20, UR11, URZ ;  /* 0x0000000b140472a5 */ /* 0x000fe4000f8e00ff */
[----:B--2---:R-:W-:Y:S02]  /*1630*/  UISETP.NE.AND UP2, UPT, UR12, 0x1, UPT ;  /* 0x000000010c00788c */ /* 0x004fe4000bf45270 */
[----:B------:R-:W-:Y:S01]  /*1640*/  UISETP.NE.AND UP1, UPT, UR10, 0x1, UPT ;  /* 0x000000010a00788c */ /* 0x000fe2000bf25270 */
[----:B------:R-:W-:-:S02]  /*1650*/  UMOV UR6, UR7 ;  /* 0x0000000700067c82 */ /* 0x000fc40008000000 */
[----:B------:R-:W-:Y:S01]  /*1660*/  UMOV UR4, UR5 ;  /* 0x0000000500047c82 */ /* 0x000fe20008000000 */
[----:B------:R-:W-:Y:S02]  /*1670*/  USHF.R.U32.HI UR6, URZ, UR9, UR6 ;  /* 0x00000009ff067299 */ /* 0x000fe40008011606 */
[----:B---3--:R-:W-:Y:S02]  /*1680*/  USHF.R.U32.HI UR4, URZ, UR13, UR4 ;  /* 0x0000000dff047299 */ /* 0x008fe40008011604 */
[----:B------:R-:W-:Y:S02]  /*1690*/  USEL UR5, UR16, UR6, !UP2 ;  /* 0x0000000610057287 */ /* 0x000fe4000d000000 */
[----:B------:R-:W-:-:S04]  /*16a0*/  USEL UR4, UR20, UR4, !UP1 ;  /* 0x0000000414047287 */ /* 0x000fc8000c800000 */
[----:B------:R-:W-:Y:S02]  /*16b0*/  UIADD3 UR6, UPT, UPT, UR5, -UR4, URZ ;  /* 0x8000000405067290 */ /* 0x000fe4000fffe0ff */
[----:B------:R-:W-:Y:S02]  /*16c0*/  UIADD3 UR4, UPT, UPT, -UR5, UR4, URZ ;  /* 0x0000000405047290 */ /* 0x000fe4000fffe1ff */
[----:B------:R-:W-:Y:S02]  /*16d0*/  UIMAD UR20, UR6, UR10, UR20 ;  /* 0x0000000a061472a4 */ /* 0x000fe4000f8e0214 */
[----:B------:R-:W-:-:S12]  /*16e0*/  UIMAD UR16, UR4, UR12, UR16 ;  /* 0x0000000c041072a4 */ /* 0x000fd8000f8e0210 */
.L_x_19:
[----:B------:R-:W-:Y:S05]  /*16f0*/  BRA.U !UP5, `(.L_x_20) ;  /* 0x000000010d0c7547 */ /* 0x000fea000b800000 */
[----:B------:R-:W-:Y:S01]  /*1700*/  UCGABAR_WAIT ;  /* 0x0000000000007dc7 */ /* 0x000fe20008000000 */
[----:B------:R-:W-:Y:S01]  /*1710*/  CCTL.IVALL ;  /* 0x00000000ff00798f */ /* 0x000fe20002000000 */
[----:B------:R-:W-:Y:S05]  /*1720*/  BRA `(.L_x_21) ;  /* 0x0000000000047947 */ /* 0x000fea0003800000 */
.L_x_20:
[----:B------:R-:W-:Y:S06]  /*1730*/  BAR.SYNC.DEFER_BLOCKING 0x0 ;  /* 0x0000000000007b1d */ /* 0x000fec0000010000 */
.L_x_21:
[----:B------:R-:W-:Y:S05]  /*1740*/  BRA.U UP0, `(.L_x_22) ;  /* 0x0000001100b87547 */ /* 0x000fea000b800000 */
[----:B------:R-:W1:Y:S01]  /*1750*/  LDCU UR6, c[0x0][0x38c] ;  /* 0x00007180ff0677ac */ /* 0x000e620008000800 */
[----:B------:R-:W-:Y:S01]  /*1760*/  PLOP3.LUT P1, PT, PT, PT, UP3, 0x80, 0x8 ;  /* 0x000000000008781c */ /* 0x000fe20003f2f038 */
[----:B------:R-:W-:Y:S01]  /*1770*/  IMAD.MOV.U32 R12, RZ, RZ, 0x1 ;  /* 0x00000001ff0c7424 */ /* 0x000fe200078e00ff */
[----:B------:R-:W-:Y:S02]  /*1780*/  ISETP.NE.AND P2, PT, R0, RZ, P3 ;  /* 0x000000ff0000720c */ /* 0x000fe40001f45270 */
[----:B------:R-:W-:Y:S02]  /*1790*/  CS2R R10, SRZ ;  /* 0x00000000000a7805 */ /* 0x000fe4000001ff00 */
[----:B------:R-:W-:Y:S01]  /*17a0*/  PLOP3.LUT P1, PT, P1, PT, PT, 0x8, 0x80 ;  /* 0x000000000080781c */ /* 0x000fe20000f2e170 */
[----:B------:R-:W-:Y:S01]  /*17b0*/  IMAD.MOV.U32 R9, RZ, RZ, RZ ;  /* 0x000000ffff097224 */ /* 0x000fe200078e00ff */
[----:B------:R-:W2:Y:S01]  /*17c0*/  LDCU UR38, c[0x0][0x370] ;  /* 0x00006e00ff2677ac */ /* 0x000ea20008000800 */
[----:B------:R-:W-:Y:S01]  /*17d0*/  IMAD.MOV.U32 R8, RZ, RZ, 0x1 ;  /* 0x00000001ff087424 */ /* 0x000fe200078e00ff */
[----:B------:R-:W3:Y:S01]  /*17e0*/  LDCU.64 UR26, c[0x0][0x348] ;  /* 0x00006900ff1a77ac */ /* 0x000ee20008000a00 */
[----:B------:R-:W-:Y:S01]  /*17f0*/  ULEA.HI UR43, UR22, UR45, URZ, 0x1a ;  /* 0x0000002d162b7291 */ /* 0x000fe2000f8fd0ff */
[----:B------:R-:W4:Y:S01]  /*1800*/  LDCU UR37, c[0x0][0x374] ;  /* 0x00006e80ff2577ac */ /* 0x000f220008000800 */
[----:B-1----:R-:W-:-:S02]  /*1810*/  UIADD3 UR5, UPT, UPT, UR6, 0x3f, URZ ;  /* 0x0000003f06057890 */ /* 0x002fc4000fffe0ff */
[----:B------:R-:W-:Y:S02]  /*1820*/  UIADD3 UR46, UPT, UPT, UR6, 0x7e, URZ ;  /* 0x0000007e062e7890 */ /* 0x000fe4000fffe0ff */
[----:B------:R-:W-:Y:S01]  /*1830*/  USHF.R.S32.HI UR4, URZ, 0x1f, UR5 ;  /* 0x0000001fff047899 */ /* 0x000fe20008011405 */
[----:B------:R-:W-:-:S03]  /*1840*/  UMOV UR7, URZ ;  /* 0x000000ff00077c82 */ /* 0x000fc60008000000 */
[----:B------:R-:W-:Y:S02]  /*1850*/  ULEA.HI UR4, UR4, UR5, URZ, 0x6 ;  /* 0x0000000504047291 */ /* 0x000fe4000f8f30ff */
[----:B------:R-:W-:Y:S02]  /*1860*/  UIADD3 UR5, UPT, UPT, UR6, -0x1, URZ ;  /* 0xffffffff06057890 */ /* 0x000fe4000fffe0ff */
[----:B------:R-:W-:Y:S02]  /*1870*/  USHF.R.S32.HI UR40, URZ, 0x6, UR4 ;  /* 0x00000006ff287899 */ /* 0x000fe40008011404 */
[----:B------:R-:W-:Y:S02]  /*1880*/  UISETP.GE.U32.AND UP1, UPT, UR5, -0x7f, UPT ;  /* 0xffffff810500788c */ /* 0x000fe4000bf26070 */
[----:B------:R-:W-:-:S04]  /*1890*/  UISETP.LT.U32.AND UP0, UPT, UR40, 0x3, UPT ;  /* 0x000000032800788c */ /* 0x000fc8000bf01070 */
[----:B------:R-:W-:Y:S02]  /*18a0*/  USEL UR39, UR40, 0x3, UP0 ;  /* 0x0000000328277887 */ /* 0x000fe40008000000 */
[----:B------:R-:W-:Y:S02]  /*18b0*/  UISETP.NE.AND UP0, UPT, UR17, URZ, UPT ;  /* 0x000000ff1100728c */ /* 0x000fe4000bf05270 */
[----:B------:R-:W-:Y:S02]  /*18c0*/  UIADD3 UR4, UPT, UPT, UR39, -0x1, URZ ;  /* 0xffffffff27047890 */ /* 0x000fe4000fffe0ff */
[----:B------:R-:W-:Y:S02]  /*18d0*/  @UP1 UIADD3 UR4, UPT, UPT, UR39, URZ, URZ ;  /* 0x000000ff27041290 */ /* 0x000fe4000fffe0ff */
[----:B------:R-:W-:Y:S02]  /*18e0*/  USEL UR23, UR41, 0x2, UP0 ;  /* 0x0000000229177887 */ /* 0x000fe40008000000 */
[----:B------:R-:W-:-:S02]  /*18f0*/  UIADD3 UR44, UPT, UPT, UR40, -UR39, URZ ;  /* 0x80000027282c7290 */ /* 0x000fc4000fffe0ff */
[----:B------:R-:W-:Y:S02]  /*1900*/  UIADD3 UR25, UPT, UPT, UR4, 0x1, URZ ;  /* 0x0000000104197890 */ /* 0x000fe4000fffe0ff */
[----:B--234-:R-:W-:-:S12]  /*1910*/  UIADD3 UR41, UPT, UPT, -UR4, URZ, URZ ;  /* 0x000000ff04297290 */ /* 0x01cfd8000fffe1ff */
.L_x_42:
[----:B------:R-:W-:Y:S01]  /*1920*/  UISETP.NE.AND UP0, UPT, UR47, URZ, UPT ;  /* 0x000000ff2f00728c */ /* 0x000fe2000bf05270 */
[----:B-1----:R-:W1:Y:S08]  /*1930*/  S2UR UR47, SR_CgaCtaId ;  /* 0x00000000002f79c3 */ /* 0x002e700000008800 */
[----:B------:R-:W-:Y:S05]  /*1940*/  BRA.U UP0, `(.L_x_23) ;  /* 0x0000000100347547 */ /* 0x000fea000b800000 */
[----:B------:R-:W2:Y:S01]  /*1950*/  S2R R0, SR_CgaCtaId ;  /* 0x0000000000007919 */ /* 0x000ea20000008800 */
[----:B------:R-:W-:Y:S02]  /*1960*/  MOV R3, 0x400 ;  /* 0x0000040000037802 */ /* 0x000fe40000000f00 */
[----:B------:R-:W-:Y:S02]  /*1970*/  SHF.L.U32 R2, R8, 0x1f, RZ ;  /* 0x0000001f08027819 */ /* 0x000fe400000006ff */
[----:B--2---:R-:W-:-:S05]  /*1980*/  LEA R0, R0, R3, 0x18 ;  /* 0x0000000300007211 */ /* 0x004fca00078ec0ff */
[----:B------:R-:W-:-:S04]  /*1990*/  IMAD R3, R9, 0x8, R0 ;  /* 0x0000000809037824 */ /* 0x000fc800078e0200 */
[----:B------:R-:W2:Y:S02]  /*19a0*/  SYNCS.PHASECHK.TRANS64.TRYWAIT P0, [R3+URZ+0xd0], R2 ;  /* 0x0000d002030075a7 */ /* 0x000ea400080011ff */
[----:B--2---:R-:W-:Y:S05]  /*19b0*/  @!P0 BRA `(.L_x_24) ;  /* 0x0000009c00c88947 */ /* 0x004fea0003800000 */
.L_x_146:
[----:B------:R-:W-:Y:S01]  /*19c0*/  VIADD R9, R9, 0x1 ;  /* 0x0000000109097836 */ /* 0x000fe20000000000 */
[----:B------:R2:W-:Y:S04]  /*19d0*/  SYNCS.ARRIVE.TRANS64.A1T0 RZ, [R3+URZ+0xc0], RZ ;  /* 0x0000c0ff03ff79a7 */ /* 0x0005e800081000ff */
[----:B------:R-:W-:-:S04]  /*19e0*/  ISETP.NE.AND P0, PT, R9, 0x2, PT ;  /* 0x000000020900780c */ /* 0x000fc80003f05270 */
[----:B------:R-:W-:Y:S02]  /*19f0*/  SEL R9, R9, RZ, P0 ;  /* 0x000000ff09097207 */ /* 0x000fe40000000000 */
[----:B--2---:R-:W-:-:S04]  /*1a00*/  SEL R3, RZ, 0x1, P0 ;  /* 0x00000001ff037807 */ /* 0x004fc80000000000 */
[----:B------:R-:W-:-:S07]  /*1a10*/  LOP3.LUT R8, R8, R3, RZ, 0x3c, !PT ;  /* 0x0000000308087212 */ /* 0x000fce00078e3cff */
.L_x_23:
[----:B------:R-:W-:Y:S01]  /*1a20*/  UMOV UR6, 0x400 ;  /* 0x0000040000067882 */ /* 0x000fe20000000000 */
[----:B------:R-:W-:Y:S01]  /*1a30*/  SHF.L.U32 R0, R12, 0x1f, RZ ;  /* 0x0000001f0c007819 */ /* 0x000fe200000006ff */
[----:B-1----:R-:W-:Y:S02]  /*1a40*/  ULEA UR6, UR47, UR6, 0x18 ;  /* 0x000000062f067291 */ /* 0x002fe4000f8ec0ff */
[----:B------:R-:W-:Y:S02]  /*1a50*/  UISETP.GE.U32.AND UP0, UPT, UR46, 0x7f, UPT ;  /* 0x0000007f2e00788c */ /* 0x000fe4000bf06070 */
[----:B------:R-:W-:Y:S02]  /*1a60*/  ULEA UR4, UR7, UR6, 0x3 ;  /* 0x0000000607047291 */ /* 0x000fe4000f8e18ff */
[----:B------:R-:W-:Y:S01]  /*1a70*/  ULEA UR11, UR20, UR45, 0x8 ;  /* 0x0000002d140b7291 */ /* 0x000fe2000f8e40ff */
[----:B------:R-:W-:-:S06]  /*1a80*/  UMOV UR13, URZ ;  /* 0x000000ff000d7c82 */ /* 0x000fcc0008000000 */
[----:B------:R1:W2:Y:S01]  /*1a90*/  SYNCS.PHASECHK.TRANS64.TRYWAIT P0, [UR4+0x18], R0 ;  /* 0x00001800ff0075a7 */ /* 0x0002a20008001104 */
[----:B------:R-:W-:-:S04]  /*1aa0*/  ULEA.HI UR4, UR16, UR16, URZ, 0x1 ;  /* 0x0000001010047291 */ /* 0x000fc8000f8f08ff */
[----:B------:R-:W-:-:S04]  /*1ab0*/  USHF.L.U32 UR4, UR4, 0x7, URZ ;  /* 0x0000000704047899 */ /* 0x000fc800080006ff */
[----:B------:R-:W-:-:S04]  /*1ac0*/  ULOP3.LUT UR35, UR4, 0xffffff00, URZ, 0xc0, !UPT ;  /* 0xffffff0004237892 */ /* 0x000fc8000f8ec0ff */
[----:B------:R-:W-:Y:S01]  /*1ad0*/  UIADD3 UR35, UPT, UPT, UR43, UR35, URZ ;  /* 0x000000232b237290 */ /* 0x000fe2000fffe0ff */
[----:B------:R-:W-:Y:S11]  /*1ae0*/  BRA.U !UP0, `(.L_x_25) ;  /* 0x0000000108c47547 */ /* 0x000ff6000b800000 */
[----:B------:R-:W-:Y:S01]  /*1af0*/  UMOV UR16, UR41 ;  /* 0x0000002900107c82 */ /* 0x000fe20008000000 */
[----:B------:R-:W-:Y:S01]  /*1b00*/  UMOV UR4, UR7 ;  /* 0x0000000700047c82 */ /* 0x000fe20008000000 */
[----:B------:R-:W-:-:S05]  /*1b10*/  UMOV UR34, URZ ;  /* 0x000000ff00227c82 */ /* 0x000fca0008000000 */
.L_x_31:
[----:B------:R-:W-:Y:S01]  /*1b20*/  ULEA UR33, UR4, UR6, 0x3 ;  /* 0x0000000604217291 */ /* 0x000fe2000f8e18ff */
[----:B------:R-:W-:Y:S01]  /*1b30*/  @P3 MOV R2, 0x10000 ;  /* 0x0001000000023802 */ /* 0x000fe20000000f00 */
[----:B--234-:R-:W-:Y:S10]  /*1b40*/  @P0 BRA `(.L_x_26) ;  /* 0x00000000000c0947 */ /* 0x01cff40003800000 */
[----:B------:R-:W-:-:S04]  /*1b50*/  SHF.L.U32 R3, R12, 0x1f, RZ ;  /* 0x0000001f0c037819 */ /* 0x000fc800000006ff */
[----:B------:R-:W2:Y:S02]  /*1b60*/  SYNCS.PHASECHK.TRANS64.TRYWAIT P0, [UR33+0x18], R3 ;  /* 0x00001803ff0075a7 */ /* 0x000ea40008001121 */
[----:B--2---:R-:W-:Y:S05]  /*1b70*/  @!P0 BRA `(.L_x_27) ;  /* 0x0000009c006c8947 */ /* 0x004fea0003800000 */
.L_x_26:
[----:B------:R2:W-:Y:S01]  /*1b80*/  @P3 SYNCS.ARRIVE.TRANS64 RZ, [UR33], R2 ;  /* 0x00000002ffff39a7 */ /* 0x0005e20008000021 */
[----:B------:R-:W-:Y:S02]  /*1b90*/  ULOP3.LUT UR5, UR23, 0x2, URZ, 0xfc, !UPT ;  /* 0x0000000217057892 */ /* 0x000fe4000f8efcff */
[----:B------:R-:W-:Y:S02]  /*1ba0*/  UIADD3 UR16, UPT, UPT, UR16, 0x1, URZ ;  /* 0x0000000110107890 */ /* 0x000fe4000fffe0ff */
[----:B------:R-:W-:Y:S02]  /*1bb0*/  UISETP.NE.AND UP0, UPT, UR5, 0x2, UPT ;  /* 0x000000020500788c */ /* 0x000fe4000bf05270 */
[----:B------:R-:W-:-:S07]  /*1bc0*/  UISETP.NE.AND UP2, UPT, UR16, 0x1, UPT ;  /* 0x000000011000788c */ /* 0x000fce000bf45270 */
[----:B------:R-:W-:Y:S05]  /*1bd0*/  BRA.U UP0, `(.L_x_28) ;  /* 0x0000000100047547 */ /* 0x000fea000b800000 */
[----:B------:R-:W-:Y:S05]  /*1be0*/  BPT.TRAP 0x1 ;  /* 0x000000040000795c */ /* 0x000fea0000300000 */
.L_x_28:
[----:B------:R-:W-:Y:S04]  /*1bf0*/  BSSY.RECONVERGENT B0, `(.L_x_29) ;  /* 0x0000003000007945 */ /* 0x000fe80003800200 */
[----:B------:R-:W-:Y:S05]  /*1c00*/  @!P2 BRA `(.L_x_30) ;  /* 0x000000000004a947 */ /* 0x000fea0003800000 */
[----:B------:R-:W-:Y:S05]  /*1c10*/  BPT.TRAP 0x1 ;  /* 0x000000040000795c */ /* 0x000fea0000300000 */
.L_x_30:
[----:B------:R-:W-:Y:S05]  /*1c20*/  BSYNC.RECONVERGENT B0 ;  /* 0x0000000000007941 */ /* 0x000fea0003800200 */
.L_x_29:
[----:B------:R-:W-:Y:S02]  /*1c30*/  UIADD3 UR5, UPT, UPT, UR4, 0x1, URZ ;  /* 0x0000000104057890 */ /* 0x000fe4000fffe0ff */
[----:B------:R-:W-:Y:S02]  /*1c40*/  UIADD3 UR14, UP1, UPT, UR26, 0x80, URZ ;  /* 0x000000801a0e7890 */ /* 0x000fe4000ff3e0ff */
[----:B------:R-:W-:Y:S02]  /*1c50*/  UISETP.NE.AND UP0, UPT, UR5, 0x3, UPT ;  /* 0x000000030500788c */ /* 0x000fe4000bf05270 */
[----:B------:R-:W-:Y:S02]  /*1c60*/  ULOP3.LUT UR33, UR33, 0xfefffff8, URZ, 0xc0, !UPT ;  /* 0xfefffff821217892 */ /* 0x000fe4000f8ec0ff */
[----:B------:R-:W-:Y:S02]  /*1c70*/  USEL UR8, URZ, 0x1, UP0 ;  /* 0x00000001ff087887 */ /* 0x000fe40008000000 */
[----:B------:R-:W-:-:S02]  /*1c80*/  USEL UR7, UR5, URZ, UP0 ;  /* 0x000000ff05077287 */ /* 0x000fc40008000000 */
[----:B------:R-:W-:Y:S02]  /*1c90*/  UIADD3.X UR15, UPT, UPT, URZ, UR27, URZ, UP1, !UPT ;  /* 0x0000001bff0f7290 */ /* 0x000fe40008ffe4ff */
[----:B------:R-:W-:Y:S01]  /*1ca0*/  ULEA UR5, UR7, UR6, 0x3 ;  /* 0x0000000607057291 */ /* 0x000fe2000f8e18ff */
[----:B------:R-:W-:Y:S01]  /*1cb0*/  LOP3.LUT R12, R12, UR8, RZ, 0x3c, !PT ;  /* 0x000000080c0c7c12 */ /* 0x000fe2000f8e3cff */
[----:B------:R-:W-:Y:S02]  /*1cc0*/  USHF.L.U32 UR8, UR4, 0xe, URZ ;  /* 0x0000000e04087899 */ /* 0x000fe400080006ff */
[----:B------:R-:W-:Y:S01]  /*1cd0*/  UIADD3 UR4, UP0, UPT, UR26, 0x180, URZ ;  /* 0x000001801a047890 */ /* 0x000fe2000ff1e0ff */
[----:B-1----:R-:W-:Y:S01]  /*1ce0*/  SHF.L.U32 R0, R12, 0x1f, RZ ;  /* 0x0000001f0c007819 */ /* 0x002fe200000006ff */
[----:B------:R-:W-:Y:S02]  /*1cf0*/  ULEA UR32, UR22, UR8, 0x1 ;  /* 0x0000000816207291 */ /* 0x000fe4000f8e08ff */
[----:B------:R-:W-:Y:S01]  /*1d00*/  UPRMT UR13, URZ, 0x5410, UR21 ;  /* 0x00005410ff0d7896 */ /* 0x000fe20008000015 */
[----:B------:R3:W4:Y:S01]  /*1d10*/  SYNCS.PHASECHK.TRANS64.TRYWAIT P0, [UR5+0x18], R0 ;  /* 0x00001800ff0075a7 */ /* 0x0007220008001105 */
[----:B------:R-:W-:-:S02]  /*1d20*/  UIADD3 UR32, UPT, UPT, UR6, 0x10800, UR32 ;  /* 0x0001080006207890 */ /* 0x000fc4000fffe020 */
[----:B------:R-:W-:Y:S02]  /*1d30*/  UIADD3 UR8, UPT, UPT, UR6, 0x1c800, UR8 ;  /* 0x0001c80006087890 */ /* 0x000fe4000fffe008 */
[----:B------:R-:W-:Y:S01]  /*1d40*/  UIADD3.X UR5, UPT, UPT, URZ, UR27, URZ, UP0, !UPT ;  /* 0x0000001bff057290 */ /* 0x000fe200087fe4ff */
[----:B------:R-:W-:Y:S01]  /*1d50*/  UMOV UR18, 0x0 ;  /* 0x0000000000127882 */ /* 0x000fe20000000000 */
[----:B------:R-:W-:Y:S01]  /*1d60*/  UMOV UR19, 0x10000000 ;  /* 0x1000000000137882 */ /* 0x000fe20000000000 */
[----:B------:R-:W-:Y:S01]  /*1d70*/  UMOV UR10, UR34 ;  /* 0x00000022000a7c82 */ /* 0x000fe20008000000 */
[----:B------:R-:W-:Y:S01]  /*1d80*/  UMOV UR12, UR36 ;  /* 0x00000024000c7c82 */ /* 0x000fe20008000000 */
[----:B------:R-:W-:Y:S01]  /*1d90*/  UMOV UR9, UR33 ;  /* 0x0000002100097c82 */ /* 0x000fe20008000000 */
[----:B------:R1:W-:Y:S03]  /*1da0*/  UTMALDG.3D.MULTICAST.2CTA [UR32], [UR14], UR13, desc[UR18] ;  /* 0x000012200e0073b4 */ /* 0x0003e6000821180d */
[----:B------:R2:W-:Y:S01]  /*1db0*/  UTMALDG.3D.2CTA [UR8], [UR4], desc[UR18] ;  /* 0x00001208040075b4 */ /* 0x0005e20008211000 */
[----:B-1----:R-:W-:Y:S01]  /*1dc0*/  UIADD3 UR34, UPT, UPT, UR34, 0x40, URZ ;  /* 0x0000004022227890 */ /* 0x002fe2000fffe0ff */
[----:B------:R-:W-:Y:S01]  /*1dd0*/  UMOV UR13, UR25 ;  /* 0x00000019000d7c82 */ /* 0x000fe20008000000 */
[----:B--2---:R-:W-:Y:S01]  /*1de0*/  UMOV UR4, UR7 ;  /* 0x0000000700047c82 */ /* 0x004fe20008000000 */
[----:B------:R-:W-:Y:S09]  /*1df0*/  BRA.U UP2, `(.L_x_31) ;  /* 0xfffffffd02487547 */ /* 0x000ff2000b83ffff */
.L_x_25:
[----:B------:R-:W-:Y:S01]  /*1e00*/  ULEA UR4, UR7, UR6, 0x3 ;  /* 0x0000000607047291 */ /* 0x000fe2000f8e18ff */
[----:B-1-3--:R-:W-:Y:S01]  /*1e10*/  SHF.L.U32 R0, R12, 0x1f, RZ ;  /* 0x0000001f0c007819 */ /* 0x00afe200000006ff */
[----:B------:R-:W-:Y:S01]  /*1e20*/  @!P1 SYNCS.ARRIVE.TRANS64.A1T0 RZ, [UR6+0x78], RZ ;  /* 0x000078ffffff99a7 */ /* 0x000fe20008100006 */
[----:B------:R-:W-:-:S06]  /*1e30*/  UISETP.GT.AND UP0, UPT, UR40, UR39, UPT ;  /* 0x000000272800728c */ /* 0x000fcc000bf04270 */
[----:B--2-4-:R1:W2:Y:S03]  /*1e40*/  SYNCS.PHASECHK.TRANS64.TRYWAIT P0, [UR4+0x18], R0 ;  /* 0x00001800ff0075a7 */ /* 0x0142a60008001104 */
[----:B------:R-:W-:Y:S05]  /*1e50*/  BRA.U !UP0, `(.L_x_32) ;  /* 0x0000000108c47547 */ /* 0x000fea000b800000 */
[----:B------:R-:W-:Y:S01]  /*1e60*/  UIADD3 UR24, UPT, UPT, UR44, UR13, URZ ;  /* 0x0000000d2c187290 */ /* 0x000fe2000fffe0ff */
[----:B------:R-:W-:-:S11]  /*1e70*/  UMOV UR4, UR7 ;  /* 0x0000000700047c82 */ /* 0x000fd60008000000 */
.L_x_38:
[----:B------:R-:W-:Y:S01]  /*1e80*/  ULEA UR17, UR4, UR6, 0x3 ;  /* 0x0000000604117291 */ /* 0x000fe2000f8e18ff */
[----:B--2---:R-:W-:Y:S01]  /*1e90*/  @P3 MOV R2, 0x10000 ;  /* 0x0001000000023802 */ /* 0x004fe20000000f00 */
[----:B--2-4-:R-:W-:Y:S10]  /*1ea0*/  @P0 BRA `(.L_x_33) ;  /* 0x00000000000c0947 */ /* 0x014ff40003800000 */
[----:B------:R-:W-:-:S04]  /*1eb0*/  SHF.L.U32 R3, R12, 0x1f, RZ ;  /* 0x0000001f0c037819 */ /* 0x000fc800000006ff */
[----:B------:R-:W2:Y:S02]  /*1ec0*/  SYNCS.PHASECHK.TRANS64.TRYWAIT P0, [UR17+0x18], R3 ;  /* 0x00001803ff0075a7 */ /* 0x000ea40008001111 */
[----:B--2---:R-:W-:Y:S05]  /*1ed0*/  @!P0 BRA `(.L_x_34) ;  /* 0x0000009800ac8947 */ /* 0x004fea0003800000 */
.L_x_33:
[----:B------:R2:W-:Y:S01]  /*1ee0*/  @P3 SYNCS.ARRIVE.TRANS64 RZ, [UR17], R2 ;  /* 0x00000002ffff39a7 */ /* 0x0005e20008000011 */
[----:B------:R-:W-:-:S04]  /*1ef0*/  ULOP3.LUT UR5, UR23, 0x2, URZ, 0xfc, !UPT ;  /* 0x0000000217057892 */ /* 0x000fc8000f8efcff */
[----:B------:R-:W-:-:S09]  /*1f00*/  UISETP.NE.AND UP0, UPT, UR5, 0x2, UPT ;  /* 0x000000020500788c */ /* 0x000fd2000bf05270 */
[----:B------:R-:W-:Y:S05]  /*1f10*/  BRA.U UP0, `(.L_x_35) ;  /* 0x0000000100047547 */ /* 0x000fea000b800000 */
[----:B------:R-:W-:Y:S05]  /*1f20*/  BPT.TRAP 0x1 ;  /* 0x000000040000795c */ /* 0x000fea0000300000 */
.L_x_35:
[----:B------:R-:W-:Y:S04]  /*1f30*/  BSSY.RECONVERGENT B0, `(.L_x_36) ;  /* 0x0000003000007945 */ /* 0x000fe80003800200 */
[----:B------:R-:W-:Y:S05]  /*1f40*/  @!P2 BRA `(.L_x_37) ;  /* 0x000000000004a947 */ /* 0x000fea0003800000 */
[----:B------:R-:W-:Y:S05]  /*1f50*/  BPT.TRAP 0x1 ;  /* 0x000000040000795c */ /* 0x000fea0000300000 */
.L_x_37:
[----:B------:R-:W-:Y:S05]  /*1f60*/  BSYNC.RECONVERGENT B0 ;  /* 0x0000000000007941 */ /* 0x000fea0003800200 */
.L_x_36:
[----:B------:R-:W-:Y:S02]  /*1f70*/  UIADD3 UR5, UPT, UPT, UR4, 0x1, URZ ;  /* 0x0000000104057890 */ /* 0x000fe4000fffe0ff */
[----:B------:R-:W-:Y:S02]  /*1f80*/  USHF.L.U32 UR18, UR13, 0x6, URZ ;  /* 0x000000060d127899 */ /* 0x000fe400080006ff */
[----:B------:R-:W-:Y:S02]  /*1f90*/  UISETP.NE.AND UP0, UPT, UR5, 0x3, UPT ;  /* 0x000000030500788c */ /* 0x000fe4000bf05270 */
[----:B------:R-:W-:Y:S02]  /*1fa0*/  ULOP3.LUT UR17, UR17, 0xfefffff8, URZ, 0xc0, !UPT ;  /* 0xfefffff811117892 */ /* 0x000fe4000f8ec0ff */
[----:B------:R-:W-:Y:S02]  /*1fb0*/  USEL UR8, URZ, 0x1, UP0 ;  /* 0x00000001ff087887 */ /* 0x000fe40008000000 */
[----:B------:R-:W-:-:S02]  /*1fc0*/  USEL UR7, UR5, URZ, UP0 ;  /* 0x000000ff05077287 */ /* 0x000fc40008000000 */
[----:B------:R-:W-:Y:S02]  /*1fd0*/  UIADD3 UR14, UP0, UPT, UR26, 0x180, URZ ;  /* 0x000001801a0e7890 */ /* 0x000fe4000ff1e0ff */
        /* <DEDUP_REMOVED lines=9> */
[----:B------:R-:W-:Y:S02]  /*2070*/  UIADD3.X UR5, UPT, UPT, URZ, UR27, URZ, UP1, !UPT ;  /* 0x0000001bff057290 */ /* 0x000fe40008ffe4ff */
[----:B------:R-:W-:Y:S02]  /*2080*/  UIADD3 UR8, UPT, UPT, UR6, 0x1c800, UR8 ;  /* 0x0001c80006087890 */ /* 0x000fe4000fffe008 */
[----:B------:R-:W-:Y:S01]  /*2090*/  UIADD3.X UR15, UPT, UPT, URZ, UR27, URZ, UP0, !UPT ;  /* 0x0000001bff0f7290 */ /* 0x000fe200087fe4ff */
[----:B------:R-:W-:Y:S01]  /*20a0*/  UMOV UR28, 0x0 ;  /* 0x00000000001c7882 */ /* 0x000fe20000000000 */
[----:B------:R-:W-:Y:S01]  /*20b0*/  UMOV UR29, 0x10000000 ;  /* 0x10000000001d7882 */ /* 0x000fe20000000000 */
[----:B------:R-:W-:Y:S01]  /*20c0*/  UMOV UR19, UR35 ;  /* 0x0000002300137c82 */ /* 0x000fe20008000000 */
[----:B------:R-:W-:Y:S01]  /*20d0*/  UMOV UR20, UR36 ;  /* 0x0000002400147c82 */ /* 0x000fe20008000000 */
[----:B------:R-:W-:Y:S01]  /*20e0*/  UMOV UR12, UR36 ;  /* 0x00000024000c7c82 */ /* 0x000fe20008000000 */
[----:B------:R1:W-:Y:S01]  /*20f0*/  UTMALDG.3D.MULTICAST.2CTA [UR16], [UR4], UR10, desc[UR28] ;  /* 0x00001c10040073b4 */ /* 0x0003e2000821180a */
[----:B------:R-:W-:Y:S01]  /*2100*/  UMOV UR9, UR17 ;  /* 0x0000001100097c82 */ /* 0x000fe20008000000 */
[----:B------:R-:W-:-:S04]  /*2110*/  UIADD3 UR13, UPT, UPT, UR13, 0x1, URZ ;  /* 0x000000010d0d7890 */ /* 0x000fc8000fffe0ff */
[----:B------:R-:W-:Y:S01]  /*2120*/  UISETP.NE.AND UP0, UPT, UR13, UR24, UPT ;  /* 0x000000180d00728c */ /* 0x000fe2000bf05270 */
[----:B-1----:R-:W-:Y:S01]  /*2130*/  UMOV UR10, UR18 ;  /* 0x00000012000a7c82 */ /* 0x002fe20008000000 */
[----:B------:R-:W-:Y:S01]  /*2140*/  UMOV UR4, UR7 ;  /* 0x0000000700047c82 */ /* 0x000fe20008000000 */
[----:B------:R3:W-:Y:S06]  /*2150*/  UTMALDG.3D.2CTA [UR8], [UR14], desc[UR28] ;  /* 0x00001c080e0075b4 */ /* 0x0007ec0008211000 */
[----:B---3--:R-:W-:Y:S05]  /*2160*/  BRA.U UP0, `(.L_x_38) ;  /* 0xfffffffd00447547 */ /* 0x008fea000b83ffff */
.L_x_32:
[C---:B------:R-:W-:Y:S01]  /*2170*/  LEA R3, R11.reuse, UR6, 0x3 ;  /* 0x000000060b037c11 */ /* 0x040fe2000f8e18ff */
[----:B------:R-:W-:Y:S01]  /*2180*/  NOP ;  /* 0x0000000000007918 */ /* 0x000fe20000000000 */
[----:B-1----:R-:W-:Y:S02]  /*2190*/  SHF.L.U32 R0, R10, 0x1f, RZ ;  /* 0x0000001f0a007819 */ /* 0x002fe400000006ff */
[----:B------:R-:W-:Y:S02]  /*21a0*/  LEA R5, R11, UR6, 0x4 ;  /* 0x000000060b057c11 */ /* 0x000fe4000f8e20ff */
[----:B--2-4-:R-:W1:Y:S02]  /*21b0*/  SYNCS.PHASECHK.TRANS64.TRYWAIT P0, [R3+URZ+0x80], R0 ;  /* 0x00008000030075a7 */ /* 0x014e6400080011ff */
[----:B-1----:R-:W-:Y:S05]  /*21c0*/  @!P0 BRA `(.L_x_39) ;  /* 0x0000009800088947 */ /* 0x002fea0003800000 */
.L_x_149:
[----:B------:R-:W2:Y:S01]  /*21d0*/  LDS.128 R4, [R5+0xf0] ;  /* 0x0000f00005047984 */ /* 0x000ea20000000c00 */
[----:B------:R-:W-:Y:S01]  /*21e0*/  UISETP.GE.AND UP0, UPT, UR42, 0x1, UPT ;  /* 0x000000012a00788c */ /* 0x000fe2000bf06270 */
[----:B------:R-:W-:Y:S01]  /*21f0*/  @!PT LDS RZ, [RZ] ;  /* 0x00000000fffff984 */ /* 0x000fe20000000800 */
[----:B------:R-:W-:Y:S01]  /*2200*/  @!PT LDS RZ, [RZ] ;  /* 0x00000000fffff984 */ /* 0x000fe20000000800 */
[----:B------:R-:W-:Y:S01]  /*2210*/  @!PT LDS RZ, [RZ] ;  /* 0x00000000fffff984 */ /* 0x000fe20000000800 */
[----:B------:R-:W-:Y:S01]  /*2220*/  @!PT LDS RZ, [RZ] ;  /* 0x00000000fffff984 */ /* 0x000fe20000000800 */
[----:B------:R3:W-:Y:S06]  /*2230*/  MEMBAR.ALL.CTA ;  /* 0x0000000000007992 */ /* 0x0007ec0000008000 */
[----:B---3--:R-:W3:Y:S01]  /*2240*/  FENCE.VIEW.ASYNC.S ;  /* 0x00000000000073c6 */ /* 0x008ee20000000000 */
[----:B--2---:R-:W-:-:S13]  /*2250*/  LOP3.LUT P0, RZ, R6, 0x1, RZ, 0xc0, !PT ;  /* 0x0000000106ff7812 */ /* 0x004fda000780c0ff */
[----:B---3--:R-:W-:Y:S01]  /*2260*/  VOTEU.ANY UP1, P0 ;  /* 0x0000000000ff7886 */ /* 0x008fe20000020100 */
[----:B------:R-:W-:-:S13]  /*2270*/  PLOP3.LUT P0, PT, PT, PT, UP1, 0x80, 0x8 ;  /* 0x000000000008781c */ /* 0x000fda0003f0f018 */
[----:B-1----:R-:W-:Y:S02]  /*2280*/  @P0 LOP3.LUT R0, R5, 0xffff, RZ, 0xc0, !PT ;  /* 0x0000ffff05000812 */ /* 0x002fe400078ec0ff */
[----:B------:R-:W-:Y:S02]  /*2290*/  @P0 MOV R2, R4 ;  /* 0x0000000400020202 */ /* 0x000fe40000000f00 */
[----:B------:R-:W-:Y:S01]  /*22a0*/  @P0 R2UR UR5, R0 ;  /* 0x00000000000502ca */ /* 0x000fe200000e0000 */
[----:B------:R-:W-:Y:S01]  /*22b0*/  VIADD R0, R3, 0x90 ;  /* 0x0000009003007836 */ /* 0x000fe20000000000 */
[----:B------:R-:W-:Y:S02]  /*22c0*/  @P0 SHF.R.U32.HI R4, RZ, 0x10, R5 ;  /* 0x00000010ff040819 */ /* 0x000fe40000011605 */
[----:B------:R-:W-:Y:S02]  /*22d0*/  @P0 R2UR UR8, R2 ;  /* 0x00000000020802ca */ /* 0x000fe400000e0000 */
[----:B------:R-:W-:-:S02]  /*22e0*/  PRMT R0, RZ, 0x654, R0 ;  /* 0x00000654ff007816 */ /* 0x000fc40000000000 */
[----:B------:R-:W-:Y:S02]  /*22f0*/  @P0 R2UR UR4, R4 ;  /* 0x00000000040402ca */ /* 0x000fe400000e0000 */
[----:B------:R1:W-:Y:S03]  /*2300*/  SYNCS.ARRIVE.TRANS64.RED.A1T0 RZ, [R0+URZ], RZ ;  /* 0x000000ff00ff79a7 */ /* 0x0003e600081004ff */
[----:B------:R-:W-:-:S04]  /*2310*/  @UP1 UMOV UR30, UR5 ;  /* 0x00000005001e1c82 */ /* 0x000fc80008000000 */
[----:B------:R-:W-:-:S04]  /*2320*/  @UP1 UMOV UR31, UR8 ;  /* 0x00000008001f1c82 */ /* 0x000fc80008000000 */
[----:B------:R-:W-:Y:S01]  /*2330*/  @UP1 UMOV UR36, UR4 ;  /* 0x0000000400241c82 */ /* 0x000fe20008000000 */
[----:B------:R-:W-:Y:S05]  /*2340*/  BRA.U !UP0, `(.L_x_40) ;  /* 0x0000000108d47547 */ /* 0x000fea000b800000 */
[----:B------:R-:W2:Y:S01]  /*2350*/  LDCU.128 UR12, c[0x0][0xb10] ;  /* 0x00016200ff0c77ac */ /* 0x000ea20008000c00 */
[----:B------:R-:W3:Y:S01]  /*2360*/  LDCU UR24, c[0x0][0xb20] ;  /* 0x00016400ff1877ac */ /* 0x000ee20008000800 */
[----:B------:R-:W4:Y:S01]  /*2370*/  LDCU UR20, c[0x0][0xb0c] ;  /* 0x00016180ff1477ac */ /* 0x000f220008000800 */
[----:B------:R-:W1:Y:S01]  /*2380*/  LDCU.64 UR10, c[0x0][0xb28] ;  /* 0x00016500ff0a77ac */ /* 0x000e620008000a00 */
[----:B------:R-:W-:Y:S02]  /*2390*/  UISETP.NE.AND UP3, UPT, UR42, 0x1, UPT ;  /* 0x000000012a00788c */ /* 0x000fe4000bf65270 */
[----:B--2---:R-:W-:Y:S02]  /*23a0*/  UIMAD.WIDE.U32 UR8, UR37, UR15, URZ ;  /* 0x0000000f250872a5 */ /* 0x004fe4000f8e00ff */
[----:B------:R-:W-:Y:S02]  /*23b0*/  UIMAD.WIDE.U32 UR4, UR38, UR12, URZ ;  /* 0x0000000c260472a5 */ /* 0x000fe4000f8e00ff */
[----:B------:R-:W-:-:S02]  /*23c0*/  UISETP.NE.AND UP0, UPT, UR14, 0x1, UPT ;  /* 0x000000010e00788c */ /* 0x000fc4000bf05270 */
[----:B------:R-:W-:Y:S01]  /*23d0*/  UIMAD.WIDE.U32 UR28, UR30, UR15, URZ ;  /* 0x0000000f1e1c72a5 */ /* 0x000fe2000f8e00ff */
[----:B------:R-:W-:Y:S02]  /*23e0*/  UMOV UR8, UR9 ;  /* 0x0000000900087c82 */ /* 0x000fe40008000000 */
[----:B------:R-:W-:Y:S01]  /*23f0*/  UMOV UR4, UR5 ;  /* 0x0000000500047c82 */ /* 0x000fe20008000000 */
[----:B---3--:R-:W-:Y:S02]  /*2400*/  USHF.R.U32.HI UR8, URZ, UR24, UR8 ;  /* 0x00000018ff087299 */ /* 0x008fe40008011608 */
[----:B----4-:R-:W-:Y:S02]  /*2410*/  UISETP.NE.AND UP2, UPT, UR20, 0x1, UPT ;  /* 0x000000011400788c */ /* 0x010fe4000bf45270 */
[----:B------:R-:W-:Y:S02]  /*2420*/  USHF.R.U32.HI UR4, URZ, UR13, UR4 ;  /* 0x0000000dff047299 */ /* 0x000fe40008011604 */
[----:B------:R-:W-:-:S02]  /*2430*/  USEL UR5, UR37, UR8, !UP0 ;  /* 0x0000000825057287 */ /* 0x000fc4000c000000 */
[----:B------:R-:W-:Y:S02]  /*2440*/  USEL UR8, UR38, UR4, !UP2 ;  /* 0x0000000426087287 */ /* 0x000fe4000d000000 */
[----:B-1----:R-:W-:Y:S01]  /*2450*/  UIMAD.WIDE.U32 UR16, UR5, UR10, URZ ;  /* 0x0000000a051072a5 */ /* 0x002fe2000f8e00ff */
[----:B------:R-:W-:Y:S01]  /*2460*/  UMOV UR4, UR29 ;  /* 0x0000001d00047c82 */ /* 0x000fe20008000000 */
[----:B------:R-:W-:Y:S02]  /*2470*/  UIMAD.WIDE.U32 UR18, UR31, UR12, URZ ;  /* 0x0000000c1f1272a5 */ /* 0x000fe4000f8e00ff */
[----:B------:R-:W-:-:S03]  /*2480*/  UIMAD.WIDE.U32 UR28, UR8, UR10, URZ ;  /* 0x0000000a081c72a5 */ /* 0x000fc6000f8e00ff */
[----:B------:R-:W-:Y:S01]  /*2490*/  UMOV UR16, UR17 ;  /* 0x0000001100107c82 */ /* 0x000fe20008000000 */
[----:B------:R-:W-:Y:S02]  /*24a0*/  USHF.R.U32.HI UR4, URZ, UR24, UR4 ;  /* 0x00000018ff047299 */ /* 0x000fe40008011604 */
[----:B------:R-:W-:Y:S01]  /*24b0*/  @UP3 USHF.R.U32.HI UR5, URZ, UR11, UR16 ;  /* 0x0000000bff053299 */ /* 0x000fe20008011610 */
[----:B------:R-:W-:Y:S01]  /*24c0*/  UMOV UR18, UR19 ;  /* 0x0000001300127c82 */ /* 0x000fe20008000000 */
[----:B------:R-:W-:Y:S01]  /*24d0*/  UMOV UR28, UR29 ;  /* 0x0000001d001c7c82 */ /* 0x000fe20008000000 */
[----:B------:R-:W-:Y:S02]  /*24e0*/  USHF.R.U32.HI UR13, URZ, UR13, UR18 ;  /* 0x0000000dff0d7299 */ /* 0x000fe40008011612 */
[----:B------:R-:W-:Y:S02]  /*24f0*/  USEL UR4, UR30, UR4, !UP0 ;  /* 0x000000041e047287 */ /* 0x000fe4000c000000 */
[----:B------:R-:W-:-:S02]  /*2500*/  @UP3 USHF.R.U32.HI UR8, URZ, UR11, UR28 ;  /* 0x0000000bff083299 */ /* 0x000fc4000801161c */
[----:B------:R-:W-:Y:S02]  /*2510*/  UIMAD UR9, UR42, UR5, URZ ;  /* 0x000000052a0972a4 */ /* 0x000fe4000f8e02ff */
[----:B------:R-:W-:Y:S02]  /*2520*/  USEL UR5, UR31, UR13, !UP2 ;  /* 0x0000000d1f057287 */ /* 0x000fe4000d000000 */
[----:B------:R-:W-:Y:S02]  /*2530*/  UIMAD UR12, UR42, UR8, URZ ;  /* 0x000000082a0c72a4 */ /* 0x000fe4000f8e02ff */
[----:B------:R-:W-:Y:S02]  /*2540*/  UISETP.GE.AND UP0, UPT, UR4, UR9, UPT ;  /* 0x000000090400728c */ /* 0x000fe4000bf06270 */
[----:B------:R-:W-:Y:S02]  /*2550*/  UIMAD.WIDE.U32 UR16, UR4, UR10, URZ ;  /* 0x0000000a041072a5 */ /* 0x000fe4000f8e00ff */
[----:B------:R-:W-:-:S02]  /*2560*/  UISETP.GE.OR UP0, UPT, UR5, UR12, UP0 ;  /* 0x0000000c0500728c */ /* 0x000fc40008706670 */
        /* <DEDUP_REMOVED lines=19> */
.L_x_40:
[----:B------:R-:W2:Y:S02]  /*26a0*/  LDCU UR4, c[0x0][0xb30] ;  /* 0x00016600ff0477ac */ /* 0x000ea40008000800 */
[----:B--2---:R-:W-:-:S09]  /*26b0*/  UISETP.NE.AND UP0, UPT, UR4, 0x1, UPT ;  /* 0x000000010400788c */ /* 0x004fd2000bf05270 */
[----:B------:R-:W-:Y:S05]  /*26c0*/  BRA.U UP0, `(.L_x_41) ;  /* 0x0000000100447547 */ /* 0x000fea000b800000 */
[----:B------:R-:W2:Y:S01]  /*26d0*/  LDCU.128 UR12, c[0x0][0xb10] ;  /* 0x00016200ff0c77ac */ /* 0x000ea20008000c00 */
[----:B------:R-:W3:Y:S01]  /*26e0*/  LDCU UR10, c[0x0][0xb0c] ;  /* 0x00016180ff0a77ac */ /* 0x000ee20008000800 */
[----:B------:R-:W4:Y:S01]  /*26f0*/  LDCU UR11, c[0x0][0xb20] ;  /* 0x00016400ff0b77ac */ /* 0x000f220008000800 */
[----:B--2---:R-:W-:Y:S02]  /*2700*/  UIMAD.WIDE.U32 UR8, UR31, UR12, URZ ;  /* 0x0000000c1f0872a5 */ /* 0x004fe4000f8e00ff */
[----:B------:R-:W-:Y:S02]  /*2710*/  UIMAD.WIDE.U32 UR4, UR30, UR15, URZ ;  /* 0x0000000f1e0472a5 */ /* 0x000fe4000f8e00ff */
[----:B---3--:R-:W-:Y:S02]  /*2720*/  UISETP.NE.AND UP2, UPT, UR10, 0x1, UPT ;  /* 0x000000010a00788c */ /* 0x008fe4000bf45270 */
[----:B------:R-:W-:Y:S01]  /*2730*/  UISETP.NE.AND UP0, UPT, UR14, 0x1, UPT ;  /* 0x000000010e00788c */ /* 0x000fe2000bf05270 */
[----:B------:R-:W-:-:S02]  /*2740*/  UMOV UR8, UR9 ;  /* 0x0000000900087c82 */ /* 0x000fc40008000000 */
[----:B------:R-:W-:Y:S01]  /*2750*/  UMOV UR4, UR5 ;  /* 0x0000000500047c82 */ /* 0x000fe20008000000 */
[----:B------:R-:W-:Y:S02]  /*2760*/  USHF.R.U32.HI UR13, URZ, UR13, UR8 ;  /* 0x0000000dff0d7299 */ /* 0x000fe40008011608 */
[----:B----4-:R-:W-:Y:S02]  /*2770*/  USHF.R.U32.HI UR4, URZ, UR11, UR4 ;  /* 0x0000000bff047299 */ /* 0x010fe40008011604 */
[----:B------:R-:W-:Y:S02]  /*2780*/  USEL UR5, UR31, UR13, !UP2 ;  /* 0x0000000d1f057287 */ /* 0x000fe4000d000000 */
[----:B------:R-:W-:-:S04]  /*2790*/  USEL UR4, UR30, UR4, !UP0 ;  /* 0x000000041e047287 */ /* 0x000fc8000c000000 */
[----:B------:R-:W-:Y:S02]  /*27a0*/  UIADD3 UR8, UPT, UPT, UR5, -UR4, URZ ;  /* 0x8000000405087290 */ /* 0x000fe4000fffe0ff */
[----:B------:R-:W-:Y:S02]  /*27b0*/  UIADD3 UR4, UPT, UPT, -UR5, UR4, URZ ;  /* 0x0000000405047290 */ /* 0x000fe4000fffe1ff */
[----:B------:R-:W-:Y:S02]  /*27c0*/  UIMAD UR30, UR8, UR14, UR30 ;  /* 0x0000000e081e72a4 */ /* 0x000fe4000f8e021e */
[----:B------:R-:W-:-:S12]  /*27d0*/  UIMAD UR31, UR4, UR10, UR31 ;  /* 0x0000000a041f72a4 */ /* 0x000fd8000f8e021f */
.L_x_41:
[----:B------:R-:W-:Y:S01]  /*27e0*/  VIADD R11, R11, 0x1 ;  /* 0x000000010b0b7836 */ /* 0x000fe20000000000 */
[----:B------:R-:W-:Y:S01]  /*27f0*/  R2UR UR4, R148 ;  /* 0x00000000940472ca */ /* 0x000fe200000e0000 */
[----:B------:R-:W-:Y:S01]  /*2800*/  UIADD3 UR20, UPT, UPT, UR30, UR63, URZ ;  /* 0x0000003f1e147290 */ /* 0x000fe2000fffe0ff */
[----:B------:R-:W-:Y:S02]  /*2810*/  PLOP3.LUT P1, PT, PT, PT, PT, 0x80, 0x8 ;  /* 0x000000000008781c */ /* 0x000fe40003f2f070 */
[----:B------:R-:W-:-:S04]  /*2820*/  ISETP.NE.AND P0, PT, R11, 0x2, PT ;  /* 0x000000020b00780c */ /* 0x000fc80003f05270 */
[----:B------:R-:W-:Y:S02]  /*2830*/  SEL R3, RZ, 0x1, P0 ;  /* 0x00000001ff037807 */ /* 0x000fe40000000000 */
[----:B------:R-:W-:Y:S02]  /*2840*/  SEL R11, R11, RZ, P0 ;  /* 0x000000ff0b0b7207 */ /* 0x000fe40000000000 */
[----:B------:R-:W-:Y:S01]  /*2850*/  LOP3.LUT R10, R10, R3, RZ, 0x3c, !PT ;  /* 0x000000030a0a7212 */ /* 0x000fe200078e3cff */
[----:B------:R-:W-:Y:S01]  /*2860*/  UIADD3 UR16, UPT, UPT, UR31, UR4, URZ ;  /* 0x000000041f107290 */ /* 0x000fe2000fffe0ff */
[----:B------:R-:W-:Y:S11]  /*2870*/  BRA.U UP1, `(.L_x_42) ;  /* 0xfffffff101287547 */ /* 0x000ff6000b83ffff */
[----:B------:R-:W-:Y:S01]  /*2880*/  UIADD3 UR6, UPT, UPT, UR6, 0x18, URZ ;  /* 0x0000001806067890 */ /* 0x000fe2000fffe0ff */
[----:B------:R-:W-:-:S03]  /*2890*/  SHF.L.U32 R3, R12, 0x1f, RZ ;  /* 0x0000001f0c037819 */ /* 0x000fc600000006ff */
[----:B------:R-:W-:-:S09]  /*28a0*/  ULEA UR4, UR7, UR6, 0x3 ;  /* 0x0000000607047291 */ /* 0x000fd2000f8e18ff */
[----:B------:R-:W2:Y:S02]  /*28b0*/  SYNCS.PHASECHK.TRANS64.TRYWAIT P0, [UR4], R3 ;  /* 0x00000003ff0075a7 */ /* 0x000ea40008001104 */
[----:B--2---:R-:W-:Y:S05]  /*28c0*/  @!P0 BRA `(.L_x_43) ;  /* 0x00000090005c8947 */ /* 0x004fea0003800000 */
.L_x_151:
[----:B------:R-:W-:-:S04]  /*28d0*/  UIADD3 UR4, UPT, UPT, UR7, 0x1, URZ ;  /* 0x0000000107047890 */ /* 0x000fc8000fffe0ff */
[----:B------:R-:W-:-:S04]  /*28e0*/  UISETP.NE.AND UP0, UPT, UR4, 0x3, UPT ;  /* 0x000000030400788c */ /* 0x000fc8000bf05270 */
[----:B------:R-:W-:Y:S02]  /*28f0*/  USEL UR7, URZ, 0x1, UP0 ;  /* 0x00000001ff077887 */ /* 0x000fe40008000000 */
[----:B------:R-:W-:-:S04]  /*2900*/  USEL UR4, UR4, URZ, UP0 ;  /* 0x000000ff04047287 */ /* 0x000fc80008000000 */
[----:B------:R-:W-:Y:S01]  /*2910*/  ULEA UR5, UR4, UR6, 0x3 ;  /* 0x0000000604057291 */ /* 0x000fe2000f8e18ff */
[----:B------:R-:W-:-:S04]  /*2920*/  LOP3.LUT R12, R12, UR7, RZ, 0x3c, !PT ;  /* 0x000000070c0c7c12 */ /* 0x000fc8000f8e3cff */
[----:B-1----:R-:W-:-:S04]  /*2930*/  SHF.L.U32 R3, R12, 0x1f, RZ ;  /* 0x0000001f0c037819 */ /* 0x002fc800000006ff */
[----:B------:R-:W1:Y:S02]  /*2940*/  SYNCS.PHASECHK.TRANS64.TRYWAIT P0, [UR5], R3 ;  /* 0x00000003ff0075a7 */ /* 0x000e640008001105 */
[----:B-1----:R-:W-:Y:S05]  /*2950*/  @!P0 BRA `(.L_x_44) ;  /* 0x0000009000508947 */ /* 0x002fea0003800000 */
.L_x_153:
[----:B------:R-:W-:-:S04]  /*2960*/  UIADD3 UR4, UPT, UPT, UR4, 0x1, URZ ;  /* 0x0000000104047890 */ /* 0x000fc8000fffe0ff */
[----:B------:R-:W-:-:S04]  /*2970*/  UISETP.NE.AND UP0, UPT, UR4, 0x3, UPT ;  /* 0x000000030400788c */ /* 0x000fc8000bf05270 */
[----:B------:R-:W-:Y:S02]  /*2980*/  USEL UR5, URZ, 0x1, UP0 ;  /* 0x00000001ff057887 */ /* 0x000fe40008000000 */
[----:B------:R-:W-:-:S04]  /*2990*/  USEL UR4, UR4, URZ, UP0 ;  /* 0x000000ff04047287 */ /* 0x000fc80008000000 */
[----:B------:R-:W-:Y:S01]  /*29a0*/  ULEA UR4, UR4, UR6, 0x3 ;  /* 0x0000000604047291 */ /* 0x000fe2000f8e18ff */
[----:B-1----:R-:W-:-:S04]  /*29b0*/  LOP3.LUT R3, R12, UR5, RZ, 0x3c, !PT ;  /* 0x000000050c037c12 */ /* 0x002fc8000f8e3cff */
[----:B------:R-:W-:Y:S01]  /*29c0*/  SHF.L.U32 R3, R3, 0x1f, RZ ;  /* 0x0000001f03037819 */ /* 0x000fe200000006ff */
[----:B------:R-:W-:-:S07]  /*29d0*/  IMAD.U32 R0, RZ, RZ, UR4 ;  /* 0x00000004ff007e24 */ /* 0x000fce000f8e00ff */
.L_x_45:
[----:B-1----:R1:W2:Y:S02]  /*29e0*/  SYNCS.PHASECHK.TRANS64.TRYWAIT P0, [R0+URZ], R3 ;  /* 0x00000003000075a7 */ /* 0x0022a400080011ff */
[----:B--2---:R-:W-:Y:S05]  /*29f0*/  @!P0 NANOSLEEP.SYNCS 0x989680 ;  /* 0x009896800000895d */ /* 0x004fea0003900000 */
[----:B------:R-:W2:Y:S02]  /*2a00*/  @!P0 SYNCS.PHASECHK.TRANS64 P0, [R0+URZ], R3 ;  /* 0x00000003000085a7 */ /* 0x000ea400080010ff */
[----:B--2---:R-:W-:Y:S05]  /*2a10*/  @P0 EXIT ;  /* 0x000000000000094d */ /* 0x004fea0003800000 */
[----:B------:R-:W-:Y:S05]  /*2a20*/  BRA `(.L_x_45) ;  /* 0xfffffffc00ec7947 */ /* 0x000fea000383ffff */
.L_x_22:
[----:B------:R-:W-:-:S04]  /*2a30*/  UISETP.NE.AND UP0, UPT, UR47, URZ, UPT ;  /* 0x000000ff2f00728c */ /* 0x000fc8000bf05270 */
[----:B------:R-:W-:-:S09]  /*2a40*/  UISETP.NE.OR UP0, UPT, UR17, 0x1, UP0 ;  /* 0x000000011100788c */ /* 0x000fd20008705670 */
[----:B------:R-:W-:Y:S05]  /*2a50*/  BRA.U UP0, `(.L_x_46) ;  /* 0x0000000500487547 */ /* 0x000fea000b800000 */
[----:B------:R-:W-:Y:S01]  /*2a60*/  ISETP.GE.U32.AND P2, PT, R0, 0x4, PT ;  /* 0x000000040000780c */ /* 0x000fe20003f46070 */
[----:B------:R-:W-:Y:S01]  /*2a70*/  IMAD.MOV.U32 R12, RZ, RZ, 0x1 ;  /* 0x00000001ff0c7424 */ /* 0x000fe200078e00ff */
[----:B------:R-:W-:Y:S02]  /*2a80*/  CS2R R10, SRZ ;  /* 0x00000000000a7805 */ /* 0x000fe4000001ff00 */
[----:B------:R-:W-:Y:S01]  /*2a90*/  CS2R R8, SRZ ;  /* 0x0000000000087805 */ /* 0x000fe2000001ff00 */
[----:B------:R-:W-:Y:S01]  /*2aa0*/  UMOV UR6, 0x400 ;  /* 0x0000040000067882 */ /* 0x000fe20000000000 */
[----:B------:R-:W-:Y:S01]  /*2ab0*/  UMOV UR5, URZ ;  /* 0x000000ff00057c82 */ /* 0x000fe20008000000 */
[----:B------:R-:W-:-:S12]  /*2ac0*/  ULEA UR6, UR47, UR6, 0x18 ;  /* 0x000000062f067291 */ /* 0x000fd8000f8ec0ff */
.L_x_50:
[----:B------:R-:W-:Y:S02]  /*2ad0*/  LEA R2, R8, UR6, 0x3 ;  /* 0x0000000608027c11 */ /* 0x000fe4000f8e18ff */
[----:B------:R-:W-:-:S03]  /*2ae0*/  SHF.L.U32 R5, R9, 0x1f, RZ ;  /* 0x0000001f09057819 */ /* 0x000fc600000006ff */
[----:B------:R-:W-:Y:S01]  /*2af0*/  VIADD R4, R2, 0xd0 ;  /* 0x000000d002047836 */ /* 0x000fe20000000000 */
[----:B------:R-:W1:Y:S02]  /*2b00*/  SYNCS.PHASECHK.TRANS64.TRYWAIT P0, [R2+URZ+0xc0], R5 ;  /* 0x0000c005020075a7 */ /* 0x000e6400080011ff */
[----:B-1----:R-:W-:Y:S05]  /*2b10*/  @!P0 BRA `(.L_x_47) ;  /* 0x0000008c00f88947 */ /* 0x002fea0003800000 */
.L_x_154:
[----:B------:R-:W-:Y:S01]  /*2b20*/  ULEA UR4, UR5, UR6, 0x3 ;  /* 0x0000000605047291 */ /* 0x000fe2000f8e18ff */
[----:B------:R-:W-:Y:S02]  /*2b30*/  PRMT R4, RZ, 0x654, R4 ;  /* 0x00000654ff047816 */ /* 0x000fe40000000004 */
[----:B-1----:R-:W-:Y:S01]  /*2b40*/  SHF.L.U32 R5, R12, 0x1f, RZ ;  /* 0x0000001f0c057819 */ /* 0x002fe200000006ff */
[----:B------:R-:W-:Y:S01]  /*2b50*/  UIADD3 UR7, UPT, UPT, UR4, 0x80, URZ ;  /* 0x0000008004077890 */ /* 0x000fe2000fffe0ff */
[----:B------:R1:W-:Y:S05]  /*2b60*/  SYNCS.ARRIVE.TRANS64.RED.A1T0 RZ, [R4+URZ], RZ ;  /* 0x000000ff04ff79a7 */ /* 0x0003ea00081004ff */
[----:B------:R-:W-:Y:S01]  /*2b70*/  IMAD.U32 R7, RZ, RZ, UR7 ;  /* 0x00000007ff077e24 */ /* 0x000fe2000f8e00ff */
[----:B------:R-:W2:Y:S04]  /*2b80*/  SYNCS.PHASECHK.TRANS64.TRYWAIT P0, [UR4+0x90], R5 ;  /* 0x00009005ff0075a7 */ /* 0x000ea80008001104 */
[----:B------:R-:W-:Y:S01]  /*2b90*/  PRMT R6, R0, 0x654, R7 ;  /* 0x0000065400067816 */ /* 0x000fe20000000007 */
[----:B-1----:R-:W-:Y:S01]  /*2ba0*/  @!P2 IMAD.MOV.U32 R4, RZ, RZ, 0x10 ;  /* 0x00000010ff04a424 */ /* 0x002fe200078e00ff */
[----:B--2---:R-:W-:Y:S06]  /*2bb0*/  @!P0 BRA `(.L_x_48) ;  /* 0x0000008c00e48947 */ /* 0x004fec0003800000 */
.L_x_156:
[----:B------:R-:W-:Y:S01]  /*2bc0*/  ULEA UR8, UR5, UR6, 0x4 ;  /* 0x0000000605087291 */ /* 0x000fe2000f8e20ff */
[----:B------:R-:W-:Y:S01]  /*2bd0*/  SEL R3, R6, R3, !P2 ;  /* 0x0000000306037207 */ /* 0x000fe20005000000 */
[----:B------:R-:W-:Y:S01]  /*2be0*/  UIADD3 UR9, UPT, UPT, UR4, 0x80, URZ ;  /* 0x0000008004097890 */ /* 0x000fe2000fffe0ff */
[----:B-1----:R-:W-:Y:S01]  /*2bf0*/  LEA R2, R11, UR6, 0x3 ;  /* 0x000000060b027c11 */ /* 0x002fe2000f8e18ff */
[----:B------:R-:W-:Y:S01]  /*2c00*/  UIADD3 UR8, UPT, UPT, UR8, 0xf0, URZ ;  /* 0x000000f008087890 */ /* 0x000fe2000fffe0ff */
[----:B------:R-:W-:Y:S01]  /*2c10*/  SHF.L.U32 R5, R10, 0x1f, RZ ;  /* 0x0000001f0a057819 */ /* 0x000fe200000006ff */
[----:B------:R1:W-:Y:S01]  /*2c20*/  @!P2 SYNCS.ARRIVE.TRANS64.RED RZ, [R3+URZ], R4 ;  /* 0x0000000403ffa9a7 */ /* 0x0003e200080004ff */
[----:B------:R-:W-:Y:S01]  /*2c30*/  UIADD3 UR4, UPT, UPT, UR5, 0x1, URZ ;  /* 0x0000000105047890 */ /* 0x000fe2000fffe0ff */
[----:B------:R-:W-:-:S03]  /*2c40*/  VIADD R8, R8, 0x1 ;  /* 0x0000000108087836 */ /* 0x000fc60000000000 */
[----:B------:R-:W-:Y:S02]  /*2c50*/  UISETP.NE.AND UP0, UPT, UR4, 0x2, UPT ;  /* 0x000000020400788c */ /* 0x000fe4000bf05270 */
[----:B------:R-:W-:Y:S06]  /*2c60*/  UGETNEXTWORKID.BROADCAST [UR8], [UR9] ;  /* 0x00000000080073ca */ /* 0x000fec0008000100 */
[----:B------:R-:W-:Y:S01]  /*2c70*/  USEL UR7, URZ, 0x1, UP0 ;  /* 0x00000001ff077887 */ /* 0x000fe20008000000 */
[----:B------:R-:W-:Y:S01]  /*2c80*/  ISETP.NE.AND P0, PT, R8, 0x2, PT ;  /* 0x000000020800780c */ /* 0x000fe20003f05270 */
[----:B------:R-:W-:Y:S01]  /*2c90*/  USEL UR5, UR4, URZ, UP0 ;  /* 0x000000ff04057287 */ /* 0x000fe20008000000 */
[----:B------:R-:W2:Y:S03]  /*2ca0*/  SYNCS.PHASECHK.TRANS64.TRYWAIT P1, [R2+URZ+0x80], R5 ;  /* 0x00008005020075a7 */ /* 0x000ea600080211ff */
[----:B------:R-:W-:Y:S01]  /*2cb0*/  LOP3.LUT R12, R12, UR7, RZ, 0x3c, !PT ;  /* 0x000000070c0c7c12 */ /* 0x000fe2000f8e3cff */
[----:B-12---:R-:W-:Y:S07]  /*2cc0*/  @!P1 BRA `(.L_x_49) ;  /* 0x0000008c00b89947 */ /* 0x006fee0003800000 */
.L_x_157:
[C---:B------:R-:W-:Y:S01]  /*2cd0*/  LEA R4, R11.reuse, UR6, 0x4 ;  /* 0x000000060b047c11 */ /* 0x040fe2000f8e20ff */
[----:B-1----:R-:W-:Y:S01]  /*2ce0*/  VIADD R2, R2, 0x90 ;  /* 0x0000009002027836 */ /* 0x002fe20000000000 */
[----:B------:R-:W-:Y:S01]  /*2cf0*/  SEL R8, R8, RZ, P0 ;  /* 0x000000ff08087207 */ /* 0x000fe20000000000 */
[----:B------:R-:W-:-:S03]  /*2d00*/  VIADD R11, R11, 0x1 ;  /* 0x000000010b0b7836 */ /* 0x000fc60000000000 */
[----:B------:R-:W1:Y:S01]  /*2d10*/  LDS.128 R4, [R4+0xf0] ;  /* 0x0000f00004047984 */ /* 0x000e620000000c00 */
[----:B------:R-:W-:Y:S02]  /*2d20*/  PRMT R2, RZ, 0x654, R2 ;  /* 0x00000654ff027816 */ /* 0x000fe40000000002 */
[C---:B------:R-:W-:Y:S01]  /*2d30*/  ISETP.NE.AND P1, PT, R11.reuse, 0x2, PT ;  /* 0x000000020b00780c */ /* 0x040fe20003f25270 */
[----:B------:R-:W-:Y:S01]  /*2d40*/  @!PT LDS RZ, [RZ] ;  /* 0x00000000fffff984 */ /* 0x000fe20000000800 */
[----:B------:R-:W-:Y:S01]  /*2d50*/  @!PT LDS RZ, [RZ] ;  /* 0x00000000fffff984 */ /* 0x000fe20000000800 */
[----:B------:R-:W-:Y:S01]  /*2d60*/  @!PT LDS RZ, [RZ] ;  /* 0x00000000fffff984 */ /* 0x000fe20000000800 */
[----:B------:R-:W-:Y:S01]  /*2d70*/  @!PT LDS RZ, [RZ] ;  /* 0x00000000fffff984 */ /* 0x000fe20000000800 */
[----:B------:R2:W-:Y:S06]  /*2d80*/  MEMBAR.ALL.CTA ;  /* 0x0000000000007992 */ /* 0x0005ec0000008000 */
[----:B--2---:R-:W2:Y:S01]  /*2d90*/  FENCE.VIEW.ASYNC.S ;  /* 0x00000000000073c6 */ /* 0x004ea20000000000 */
[----:B------:R-:W-:Y:S01]  /*2da0*/  SEL R11, R11, RZ, P1 ;  /* 0x000000ff0b0b7207 */ /* 0x000fe20000800000 */
[----:B--2---:R2:W-:Y:S01]  /*2db0*/  SYNCS.ARRIVE.TRANS64.RED.A1T0 RZ, [R2+URZ], RZ ;  /* 0x000000ff02ff79a7 */ /* 0x0045e200081004ff */
[----:B-1----:R-:W-:-:S02]  /*2dc0*/  LOP3.LUT P3, RZ, R6, 0x1, RZ, 0xc0, !PT ;  /* 0x0000000106ff7812 */ /* 0x002fc4000786c0ff */
[----:B------:R-:W-:-:S04]  /*2dd0*/  SEL R5, RZ, 0x1, P1 ;  /* 0x00000001ff057807 */ /* 0x000fc80000800000 */
[----:B------:R-:W-:Y:S02]  /*2de0*/  LOP3.LUT R10, R10, R5, RZ, 0x3c, !PT ;  /* 0x000000050a0a7212 */ /* 0x000fe400078e3cff */
[----:B--2---:R-:W-:-:S04]  /*2df0*/  SEL R2, RZ, 0x1, P0 ;  /* 0x00000001ff027807 */ /* 0x004fc80000000000 */
[----:B------:R-:W-:Y:S01]  /*2e00*/  LOP3.LUT R9, R9, R2, RZ, 0x3c, !PT ;  /* 0x0000000209097212 */ /* 0x000fe200078e3cff */
[----:B------:R-:W-:Y:S06]  /*2e10*/  @P3 BRA `(.L_x_50) ;  /* 0xfffffffc002c3947 */ /* 0x000fec000383ffff */
[----:B------:R-:W-:Y:S01]  /*2e20*/  ULEA UR4, UR5, UR6, 0x3 ;  /* 0x0000000605047291 */ /* 0x000fe2000f8e18ff */
[----:B------:R-:W-:-:S08]  /*2e30*/  SHF.L.U32 R3, R12, 0x1f, RZ ;  /* 0x0000001f0c037819 */ /* 0x000fd000000006ff */
[----:B------:R-:W1:Y:S02]  /*2e40*/  SYNCS.PHASECHK.TRANS64 P0, [UR4+0x90], R3 ;  /* 0x00009003ff0075a7 */ /* 0x000e640008001004 */
[----:B-1----:R-:W-:Y:S05]  /*2e50*/  @P0 BRA `(.L_x_51) ;  /* 0x0000000000080947 */ /* 0x002fea0003800000 */
[----:B------:R-:W1:Y:S02]  /*2e60*/  SYNCS.PHASECHK.TRANS64.TRYWAIT P0, [UR4+0x90], R3 ;  /* 0x00009003ff0075a7 */ /* 0x000e640008001104 */
[----:B-1----:R-:W-:Y:S05]  /*2e70*/  @!P0 BRA `(.L_x_52) ;  /* 0x0000008c00608947 */ /* 0x002fea0003800000 */
.L_x_51:
[----:B------:R-:W-:-:S04]  /*2e80*/  UIADD3 UR7, UPT, UPT, UR5, 0x1, URZ ;  /* 0x0000000105077890 */ /* 0x000fc8000fffe0ff */
[----:B------:R-:W-:-:S04]  /*2e90*/  UISETP.NE.AND UP0, UPT, UR7, 0x2, UPT ;  /* 0x000000020700788c */ /* 0x000fc8000bf05270 */
[----:B------:R-:W-:Y:S02]  /*2ea0*/  USEL UR8, URZ, 0x1, UP0 ;  /* 0x00000001ff087887 */ /* 0x000fe40008000000 */
[----:B------:R-:W-:-:S04]  /*2eb0*/  USEL UR7, UR7, URZ, UP0 ;  /* 0x000000ff07077287 */ /* 0x000fc80008000000 */
[----:B------:R-:W-:Y:S01]  /*2ec0*/  ULEA UR7, UR7, UR6, 0x3 ;  /* 0x0000000607077291 */ /* 0x000fe2000f8e18ff */
[----:B-1----:R-:W-:-:S04]  /*2ed0*/  LOP3.LUT R3, R12, UR8, RZ, 0x3c, !PT ;  /* 0x000000080c037c12 */ /* 0x002fc8000f8e3cff */
[----:B------:R-:W-:-:S04]  /*2ee0*/  SHF.L.U32 R0, R3, 0x1f, RZ ;  /* 0x0000001f03007819 */ /* 0x000fc800000006ff */
[----:B------:R-:W1:Y:S02]  /*2ef0*/  SYNCS.PHASECHK.TRANS64 P0, [UR7+0x90], R0 ;  /* 0x00009000ff0075a7 */ /* 0x000e640008001007 */
[----:B-1----:R-:W-:Y:S05]  /*2f00*/  @P0 EXIT ;  /* 0x000000000000094d */ /* 0x002fea0003800000 */
[----:B------:R-:W-:Y:S02]  /*2f10*/  SHF.L.U32 R3, R3, 0x1f, RZ ;  /* 0x0000001f03037819 */ /* 0x000fe400000006ff */
[----:B------:R-:W-:-:S07]  /*2f20*/  MOV R0, UR7 ;  /* 0x0000000700007c02 */ /* 0x000fce0008000f00 */
.L_x_53:
[----:B-1----:R1:W2:Y:S02]  /*2f30*/  SYNCS.PHASECHK.TRANS64.TRYWAIT P0, [R0+URZ+0x90], R3 ;  /* 0x00009003000075a7 */ /* 0x0022a400080011ff */
[----:B--2---:R-:W-:Y:S05]  /*2f40*/  @!P0 NANOSLEEP.SYNCS 0x989680 ;  /* 0x009896800000895d */ /* 0x004fea0003900000 */
[----:B------:R-:W2:Y:S02]  /*2f50*/  @!P0 SYNCS.PHASECHK.TRANS64 P0, [R0+URZ+0x90], R3 ;  /* 0x00009003000085a7 */ /* 0x000ea400080010ff */
[----:B--2---:R-:W-:Y:S05]  /*2f60*/  @P0 EXIT ;  /* 0x000000000000094d */ /* 0x004fea0003800000 */
[----:B------:R-:W-:Y:S05]  /*2f70*/  BRA `(.L_x_53) ;  /* 0xfffffffc00ec7947 */ /* 0x000fea000383ffff */
.L_x_46:
[----:B------:R-:W-:Y:S05]  /*2f80*/  BRA.U UP4, `(.L_x_54) ;  /* 0x0000001104907547 */ /* 0x000fea000b800000 */
[----:B------:R-:W-:Y:S01]  /*2f90*/  UMOV UR4, 0x40 ;  /* 0x0000004000047882 */ /* 0x000fe20000000000 */
[----:B------:R-:W-:Y:S01]  /*2fa0*/  NOP ;  /* 0x0000000000007918 */ /* 0x000fe20000000000 */
[----:B------:R-:W-:Y:S01]  /*2fb0*/  ULEA UR5, UR47, UR4, 0x18 ;  /* 0x000000042f057291 */ /* 0x000fe2000f8ec0ff */
[----:B------:R-:W-:Y:S02]  /*2fc0*/  UMOV UR6, 0x400 ;  /* 0x0000040000067882 */ /* 0x000fe40000000000 */
[----:B------:R-:W-:-:S06]  /*2fd0*/  ULEA UR6, UR47, UR6, 0x18 ;  /* 0x000000062f067291 */ /* 0x000fcc000f8ec0ff */
[----:B------:R-:W1:Y:S02]  /*2fe0*/  LDS.U8 R0, [UR5+0x1c] ;  /* 0x00001c05ff007984 */ /* 0x000e640008000000 */
[----:B-1----:R-:W-:-:S13]  /*2ff0*/  ISETP.NE.AND P0, PT, R0, RZ, PT ;  /* 0x000000ff0000720c */ /* 0x002fda0003f05270 */
[----:B------:R-:W-:Y:S05]  /*3000*/  @P0 BRA `(.L_x_55) ;  /* 0x0000000400080947 */ /* 0x000fea0003800000 */
[----:B------:R-:W-:Y:S02]  /*3010*/  UISETP.NE.U32.AND UP1, UPT, UR46, 0x1, UPT ;  /* 0x000000012e00788c */ /* 0x000fe4000bf25070 */
[----:B------:R-:W-:-:S07]  /*3020*/  UIADD3 UR7, UPT, UPT, UR5, 0x8, URZ ;  /* 0x0000000805077890 */ /* 0x000fce000fffe0ff */
[----:B------:R-:W-:Y:S05]  /*3030*/  BRA.U !UP1, `(.L_x_56) ;  /* 0x00000001099c7547 */ /* 0x000fea000b800000 */
[----:B------:R-:W-:Y:S01]  /*3040*/  ELECT P0, URZ, PT ;  /* 0x0000000000ff782f */ /* 0x000fe20003800000 */
[----:B------:R-:W-:-:S12]  /*3050*/  BSSY B0, `(.L_x_56) ;  /* 0x0000025000007945 */ /* 0x000fd80003800000 */
[----:B------:R-:W-:Y:S05]  /*3060*/  @!P0 BRA `(.L_x_57) ;  /* 0x00000000008c8947 */ /* 0x000fea0003800000 */
[----:B------:R-:W-:-:S05]  /*3070*/  UMOV UR4, 0x10 ;  /* 0x0000001000047882 */ /* 0x000fca0000000000 */
[----:B------:R-:W-:Y:S04]  /*3080*/  DEPBAR.LE SB1, 0x36 ;  /* 0x00009d800000791a */ /* 0x000fe80000000000 */
[----:B------:R-:W1:Y:S02]  /*3090*/  UTCATOMSWS.2CTA.FIND_AND_SET.ALIGN UP0, UR4, UR4 ;  /* 0x00000004000475e3 */ /* 0x000e640008200800 */
[----:B-1----:R-:W-:Y:S01]  /*30a0*/  MOV R11, UR4 ;  /* 0x00000004000b7c02 */ /* 0x002fe20008000f00 */
[----:B------:R-:W-:Y:S06]  /*30b0*/  BRA.U UP0, `(.L_x_58) ;  /* 0x0000000100187547 */ /* 0x000fec000b800000 */
.L_x_59:
[----:B------:R-:W-:Y:S05]  /*30c0*/  NANOSLEEP 0x64 ;  /* 0x000000640000795d */ /* 0x000fea0003800000 */
[----:B------:R-:W-:-:S05]  /*30d0*/  UMOV UR4, 0x10 ;  /* 0x0000001000047882 */ /* 0x000fca0000000000 */
[----:B------:R-:W-:Y:S04]  /*30e0*/  DEPBAR.LE SB1, 0x36 ;  /* 0x00009d800000791a */ /* 0x000fe80000000000 */
[----:B------:R-:W1:Y:S02]  /*30f0*/  UTCATOMSWS.2CTA.FIND_AND_SET.ALIGN UP0, UR4, UR4 ;  /* 0x00000004000475e3 */ /* 0x000e640008200800 */
[----:B-1----:R-:W-:Y:S01]  /*3100*/  MOV R11, UR4 ;  /* 0x00000004000b7c02 */ /* 0x002fe20008000f00 */
[----:B------:R-:W-:Y:S05]  /*3110*/  BRA.U !UP0, `(.L_x_59) ;  /* 0xfffffffd08e87547 */ /* 0x000fea000b83ffff */
.L_x_58:
[----:B------:R-:W1:Y:S01]  /*3120*/  LDS R7, [UR5+0x10] ;  /* 0x00001005ff077984 */ /* 0x000e620008000800 */
[----:B------:R-:W-:Y:S01]  /*3130*/  IMAD.U32 R5, RZ, RZ, UR6 ;  /* 0x00000006ff057e24 */ /* 0x000fe2000f8e00ff */
[----:B------:R-:W-:-:S03]  /*3140*/  MOV R4, UR48 ;  /* 0x0000003000047c02 */ /* 0x000fc60008000f00 */
[----:B------:R-:W-:Y:S01]  /*3150*/  VIADD R5, R5, 0x110 ;  /* 0x0000011005057836 */ /* 0x000fe20000000000 */
[----:B-1----:R-:W-:-:S04]  /*3160*/  SHF.L.U32 R7, R7, 0x1f, RZ ;  /* 0x0000001f07077819 */ /* 0x002fc800000006ff */
[----:B------:R-:W1:Y:S02]  /*3170*/  SYNCS.PHASECHK.TRANS64.TRYWAIT P0, [UR5+0x8], R7 ;  /* 0x00000807ff0075a7 */ /* 0x000e640008001105 */
[----:B-1----:R-:W-:Y:S05]  /*3180*/  @P0 BRA `(.L_x_60) ;  /* 0x0000000000080947 */ /* 0x002fea0003800000 */
[----:B------:R-:W1:Y:S02]  /*3190*/  SYNCS.PHASECHK.TRANS64.TRYWAIT P0, [UR5+0x8], R7 ;  /* 0x00000807ff0075a7 */ /* 0x000e640008001105 */
[----:B-1----:R-:W-:Y:S05]  /*31a0*/  @!P0 BRA `(.L_x_61) ;  /* 0x0000008800ac8947 */ /* 0x002fea0003800000 */
.L_x_60:
[----:B-1----:R-:W-:Y:S01]  /*31b0*/  HFMA2 R0, -RZ, RZ, 0, 5.9604644775390625e-08 ;  /* 0x00000001ff007431 */ /* 0x002fe200000001ff */
[----:B------:R-:W-:Y:S01]  /*31c0*/  UPRMT UR4, UR48, 0x654, UR7 ;  /* 0x0000065430047896 */ /* 0x000fe20008000007 */
[----:B------:R-:W-:Y:S01]  /*31d0*/  IMAD.MOV.U32 R8, RZ, RZ, 0xffff ;  /* 0x0000ffffff087424 */ /* 0x000fe200078e00ff */
[----:B------:R-:W-:Y:S01]  /*31e0*/  PRMT R4, R4, 0x654, R5 ;  /* 0x0000065404047816 */ /* 0x000fe20000000005 */
[----:B------:R-:W-:Y:S02]  /*31f0*/  IMAD.MOV.U32 R6, RZ, RZ, 0x4 ;  /* 0x00000004ff067424 */ /* 0x000fe400078e00ff */
[----:B------:R-:W-:Y:S01]  /*3200*/  IMAD.SHL.U32 R9, R11, 0x20, RZ ;  /* 0x000000200b097824 */ /* 0x000fe200078e00ff */
[----:B------:R-:W-:Y:S02]  /*3210*/  MOV R5, UR4 ;  /* 0x0000000400057c02 */ /* 0x000fe40008000f00 */
[-C--:B------:R-:W-:Y:S01]  /*3220*/  SHF.L.U32 R8, R8, R11.reuse, RZ ;  /* 0x0000000b08087219 */ /* 0x080fe200000006ff */
[----:B------:R1:W-:Y:S01]  /*3230*/  SYNCS.ARRIVE.TRANS64.RED RZ, [UR4], R6 ;  /* 0x00000006ffff79a7 */ /* 0x0003e20008000404 */
[----:B------:R-:W-:Y:S01]  /*3240*/  SHF.L.U32 R7, R0, R11, RZ ;  /* 0x0000000b00077219 */ /* 0x000fe200000006ff */
[----:B------:R1:W-:Y:S04]  /*3250*/  STS [UR6+0x110], R9 ;  /* 0x00011009ff007988 */ /* 0x0003e80008000806 */
[----:B------:R1:W-:Y:S04]  /*3260*/  STAS [R4.64], R11 ;  /* 0x0000000b04007dbd */ /* 0x0003e8000c0008ff */
[----:B------:R1:W-:Y:S04]  /*3270*/  ATOMS.OR RZ, [UR5+0x14], R8 ;  /* 0x00001408ffff798c */ /* 0x0003e8000b000005 */
[----:B------:R1:W-:Y:S04]  /*3280*/  ATOMS.OR RZ, [UR5+0x18], R7 ;  /* 0x00001807ffff798c */ /* 0x0003e8000b000005 */
[----:B------:R1:W-:Y:S02]  /*3290*/  ATOMS.XOR RZ, [UR5+0x10], R0 ;  /* 0x00001000ffff798c */ /* 0x0003e4000b800005 */
.L_x_57:
[----:B------:R-:W-:Y:S05]  /*32a0*/  BSYNC B0 ;  /* 0x0000000000007941 */ /* 0x000fea0003800000 */
.L_x_56:
[----:B------:R-:W-:Y:S05]  /*32b0*/  BRA.U UP1, `(.L_x_62) ;  /* 0x00000001016c7547 */ /* 0x000fea000b800000 */
[----:B------:R-:W-:-:S03]  /*32c0*/  UMOV UR4, 0xffffffff ;  /* 0xffffffff00047882 */ /* 0x000fc60000000000 */
[----:B------:R-:W-:Y:S05]  /*32d0*/  BRA.DIV UR4, `(.L_x_63) ;  /* 0x0000008a04787947 */ /* 0x000fea000b800000 */
[----:B------:R-:W-:-:S13]  /*32e0*/  ELECT P6, URZ, PT ;  /* 0x0000000000ff782f */ /* 0x000fda00038c0000 */
.L_x_161:
[----:B------:R-:W-:Y:S05]  /*32f0*/  @!P6 BRA `(.L_x_62) ;  /* 0x00000000005ce947 */ /* 0x000fea0003800000 */
[----:B-1----:R-:W1:Y:S02]  /*3300*/  LDS R5, [UR5+0x10] ;  /* 0x00001005ff057984 */ /* 0x002e640008000800 */
[----:B-1----:R-:W-:-:S04]  /*3310*/  SHF.L.U32 R5, R5, 0x1f, RZ ;  /* 0x0000001f05057819 */ /* 0x002fc800000006ff */
[----:B------:R-:W1:Y:S02]  /*3320*/  SYNCS.PHASECHK.TRANS64.TRYWAIT P0, [UR5+0x8], R5 ;  /* 0x00000805ff0075a7 */ /* 0x000e640008001105 */
[----:B-1----:R-:W-:Y:S05]  /*3330*/  @P0 BRA `(.L_x_64) ;  /* 0x0000000000080947 */ /* 0x002fea0003800000 */
[----:B------:R-:W1:Y:S02]  /*3340*/  SYNCS.PHASECHK.TRANS64.TRYWAIT P0, [UR5+0x8], R5 ;  /* 0x00000805ff0075a7 */ /* 0x000e640008001105 */
[----:B-1----:R-:W-:Y:S05]  /*3350*/  @!P0 BRA `(.L_x_65) ;  /* 0x0000008800788947 */ /* 0x002fea0003800000 */
.L_x_64:
[----:B------:R-:W2:Y:S01]  /*3360*/  LDS R7, [UR6+0x110] ;  /* 0x00011006ff077984 */ /* 0x000ea20008000800 */
[----:B-1----:R-:W-:Y:S02]  /*3370*/  HFMA2 R0, -RZ, RZ, 0, 5.9604644775390625e-08 ;  /* 0x00000001ff007431 */ /* 0x002fe400000001ff */
[----:B------:R-:W-:Y:S01]  /*3380*/  IMAD.MOV.U32 R4, RZ, RZ, 0xffff ;  /* 0x0000ffffff047424 */ /* 0x000fe200078e00ff */
[----:B------:R-:W-:Y:S01]  /*3390*/  UPRMT UR4, UR48, 0x654, UR7 ;  /* 0x0000065430047896 */ /* 0x000fe20008000007 */
[----:B--2---:R-:W-:-:S03]  /*33a0*/  IMAD.SHL.U32 R5, R7, 0x20, RZ ;  /* 0x0000002007057824 */ /* 0x004fc600078e00ff */
[-C--:B------:R-:W-:Y:S02]  /*33b0*/  SHF.L.U32 R4, R4, R7.reuse, RZ ;  /* 0x0000000704047219 */ /* 0x080fe400000006ff */
[----:B------:R-:W-:Y:S01]  /*33c0*/  SHF.L.U32 R7, R0, R7, RZ ;  /* 0x0000000700077219 */ /* 0x000fe200000006ff */
[----:B------:R2:W-:Y:S04]  /*33d0*/  STS [UR6+0x110], R5 ;  /* 0x00011005ff007988 */ /* 0x0005e80008000806 */
[----:B------:R2:W-:Y:S04]  /*33e0*/  ATOMS.OR RZ, [UR5+0x14], R4 ;  /* 0x00001404ffff798c */ /* 0x0005e8000b000005 */
[----:B------:R2:W-:Y:S01]  /*33f0*/  ATOMS.OR RZ, [UR5+0x18], R7 ;  /* 0x00001807ffff798c */ /* 0x0005e2000b000005 */
[----:B------:R-:W-:Y:S03]  /*3400*/  SYNCS.ARRIVE.TRANS64.RED.A1T0 RZ, [UR4], RZ ;  /* 0x000000ffffff79a7 */ /* 0x000fe60008100404 */
[----:B------:R2:W-:Y:S01]  /*3410*/  ATOMS.XOR RZ, [UR5+0x10], R0 ;  /* 0x00001000ffff798c */ /* 0x0005e2000b800005 */
[----:B------:R-:W-:Y:S05]  /*3420*/  BRA `(.L_x_62) ;  /* 0x0000000000107947 */ /* 0x000fea0003800000 */
.L_x_55:
[----:B------:R-:W-:Y:S02]  /*3430*/  MOV R0, 0xffffffff ;  /* 0xffffffff00007802 */ /* 0x000fe40000000f00 */
[----:B------:R-:W-:-:S03]  /*3440*/  MOV R4, 0x3470 ;  /* 0x0000347000047802 */ /* 0x000fc60000000f00 */
[----:B------:R1:W-:Y:S04]  /*3450*/  STS [UR6+0x110], R0 ;  /* 0x00011000ff007988 */ /* 0x0003e80008000806 */
[----:B-1---5:R-:W-:Y:S05]  /*3460*/  CALL.REL.NOINC `($__internal_1_$__cuda_sm10x_tcgen05_guardrail_trap_phase_invalid_during_alloc) ;  /* 0x00000090001c7944 */ /* 0x022fea0003c00000 */
.L_x_62:
[----:B------:R-:W-:Y:S05]  /*3470*/  WARPSYNC.ALL ;  /* 0x0000000000007948 */ /* 0x000fea0003800000 */
[----:B------:R-:W3:Y:S01]  /*3480*/  S2UR UR4, SR_CgaCtaId ;  /* 0x00000000000479c3 */ /* 0x000ee20000008800 */
[----:B------:R-:W-:Y:S01]  /*3490*/  UMOV UR26, 0x400 ;  /* 0x00000400001a7882 */ /* 0x000fe20000000000 */
[----:B------:R-:W-:-:S06]  /*34a0*/  NOP ;  /* 0x0000000000007918 */ /* 0x000fcc0000000000 */
[----:B------:R-:W-:Y:S06]  /*34b0*/  BAR.ARV 0x6, 0xa0 ;  /* 0x0182800000007b1d */ /* 0x000fec0000002000 */
[----:B------:R-:W4:Y:S01]  /*34c0*/  LDCU UR6, c[0x0][0x38c] ;  /* 0x00007180ff0677ac */ /* 0x000f220008000800 */
[----:B------:R-:W-:Y:S01]  /*34d0*/  LOP3.LUT R3, R3, 0xffff, RZ, 0xc0, !PT ;  /* 0x0000ffff03037812 */ /* 0x000fe200078ec0ff */
[----:B-1----:R-:W-:Y:S01]  /*34e0*/  IMAD.MOV.U32 R9, RZ, RZ, 0x1 ;  /* 0x00000001ff097424 */ /* 0x002fe200078e00ff */
[----:B------:R-:W-:Y:S01]  /*34f0*/  LOP3.LUT R2, R2, 0xffff, RZ, 0xc0, !PT ;  /* 0x0000ffff02027812 */ /* 0x000fe200078ec0ff */
[----:B------:R-:W-:Y:S01]  /*3500*/  IMAD.MOV.U32 R8, RZ, RZ, RZ ;  /* 0x000000ffff087224 */ /* 0x000fe200078e00ff */
[----:B------:R-:W-:Y:S01]  /*3510*/  R2UR UR28, R3 ;  /* 0x00000000031c72ca */ /* 0x000fe200000e0000 */
[----:B------:R-:W-:Y:S01]  /*3520*/  UMOV UR32, URZ ;  /* 0x000000ff00207c82 */ /* 0x000fe20008000000 */
[----:B------:R-:W-:-:S02]  /*3530*/  R2UR UR42, R2 ;  /* 0x00000000022a72ca */ /* 0x000fc400000e0000 */
[----:B------:R-:W-:Y:S01]  /*3540*/  CS2R R2, SRZ ;  /* 0x0000000000027805 */ /* 0x000fe2000001ff00 */
[----:B------:R-:W-:Y:S01]  /*3550*/  UMOV UR23, URZ ;  /* 0x000000ff00177c82 */ /* 0x000fe20008000000 */
[----:B---3--:R-:W-:Y:S01]  /*3560*/  ULEA UR26, UR4, UR26, 0x18 ;  /* 0x0000001a041a7291 */ /* 0x008fe2000f8ec0ff */
[----:B------:R-:W-:Y:S01]  /*3570*/  UMOV UR22, URZ ;  /* 0x000000ff00167c82 */ /* 0x000fe20008000000 */
[----:B------:R-:W-:Y:S02]  /*3580*/  UISETP.NE.AND UP3, UPT, UR46, URZ, UPT ;  /* 0x000000ff2e00728c */ /* 0x000fe4000bf65270 */
[----:B------:R-:W-:Y:S02]  /*3590*/  UIADD3 UR5, UPT, UPT, UR26, 0x10800, URZ ;  /* 0x000108001a057890 */ /* 0x000fe4000fffe0ff */
[----:B------:R-:W-:-:S03]  /*35a0*/  UIADD3 UR4, UPT, UPT, UR26, 0x1c800, URZ ;  /* 0x0001c8001a047890 */ /* 0x000fc6000fffe0ff */
[----:B--2---:R-:W1:Y:S01]  /*35b0*/  LDS R0, [UR26+0x110] ;  /* 0x0001101aff007984 */ /* 0x004e620008000800 */
[----:B----4-:R-:W-:Y:S02]  /*35c0*/  UIADD3 UR6, UPT, UPT, UR6, 0x3f, URZ ;  /* 0x0000003f06067890 */ /* 0x010fe4000fffe0ff */
[----:B------:R-:W-:Y:S02]  /*35d0*/  USHF.R.U32.HI UR5, URZ, 0x4, UR5 ;  /* 0x00000004ff057899 */ /* 0x000fe40008011605 */
[----:B------:R-:W-:Y:S02]  /*35e0*/  USHF.R.S32.HI UR33, URZ, 0x1f, UR6 ;  /* 0x0000001fff217899 */ /* 0x000fe40008011406 */
[----:B------:R-:W-:Y:S02]  /*35f0*/  USHF.R.U32.HI UR4, URZ, 0x4, UR4 ;  /* 0x00000004ff047899 */ /* 0x000fe40008011604 */
[----:B------:R-:W-:Y:S02]  /*3600*/  ULEA.HI UR33, UR33, UR6, URZ, 0x6 ;  /* 0x0000000621217291 */ /* 0x000fe4000f8f30ff */
[----:B------:R-:W-:-:S02]  /*3610*/  ULOP3.LUT UR5, UR5, 0x3fff, URZ, 0xc0, !UPT ;  /* 0x00003fff05057892 */ /* 0x000fc4000f8ec0ff */
[----:B------:R-:W-:Y:S02]  /*3620*/  USHF.R.S32.HI UR33, URZ, 0x6, UR33 ;  /* 0x00000006ff217899 */ /* 0x000fe40008011421 */
[----:B------:R-:W-:Y:S02]  /*3630*/  ULOP3.LUT UR30, UR4, 0x3fff, URZ, 0xc0, !UPT ;  /* 0x00003fff041e7892 */ /* 0x000fe4000f8ec0ff */
[----:B------:R-:W-:Y:S01]  /*3640*/  UISETP.LT.AND UP0, UPT, UR33, 0x1, UPT ;  /* 0x000000012100788c */ /* 0x000fe2000bf01270 */
[----:B------:R-:W-:Y:S01]  /*3650*/  UMOV UR40, 0x0 ;  /* 0x0000000000287882 */ /* 0x000fe20000000000 */
[----:B------:R-:W-:Y:S01]  /*3660*/  UMOV UR41, 0x10400490 ;  /* 0x1040049000297882 */ /* 0x000fe20000000000 */
[----:B------:R-:W-:Y:S02]  /*3670*/  ULOP3.LUT UR29, UR5, 0x10000, URZ, 0xfc, !UPT ;  /* 0x00010000051d7892 */ /* 0x000fe4000f8efcff */
[----:B------:R-:W-:Y:S02]  /*3680*/  ULOP3.LUT UR30, UR30, 0x10000, URZ, 0xfc, !UPT ;  /* 0x000100001e1e7892 */ /* 0x000fe4000f8efcff */
[----:B------:R-:W-:Y:S01]  /*3690*/  USEL UR43, UR33, 0x1, !UP0 ;  /* 0x00000001212b7887 */ /* 0x000fe2000c000000 */
[----:B------:R-:W-:Y:S01]  /*36a0*/  UMOV UR38, 0x0 ;  /* 0x0000000000267882 */ /* 0x000fe20000000000 */
[----:B------:R-:W-:Y:S01]  /*36b0*/  UMOV UR39, 0x10400490 ;  /* 0x1040049000277882 */ /* 0x000fe20000000000 */
[----:B------:R-:W-:Y:S01]  /*36c0*/  UMOV UR36, 0x0 ;  /* 0x0000000000247882 */ /* 0x000fe20000000000 */
[----:B------:R-:W-:Y:S01]  /*36d0*/  UMOV UR37, 0x10400490 ;  /* 0x1040049000257882 */ /* 0x000fe20000000000 */
[----:B------:R-:W-:Y:S01]  /*36e0*/  UMOV UR34, 0x0 ;  /* 0x0000000000227882 */ /* 0x000fe20000000000 */
[----:B------:R-:W-:Y:S01]  /*36f0*/  UMOV UR35, 0x10400490 ;  /* 0x1040049000237882 */ /* 0x000fe20000000000 */
[----:B-1----:R-:W-:-:S15]  /*3700*/  R2UR UR44, R0 ;  /* 0x00000000002c72ca */ /* 0x002fde00000e0000 */
.L_x_73:
[C---:B------:R-:W-:Y:S02]  /*3710*/  LEA R0, R8.reuse, UR26, 0x3 ;  /* 0x0000001a08007c11 */ /* 0x040fe4000f8e18ff */
[----:B------:R-:W-:Y:S02]  /*3720*/  SHF.L.U32 R5, R3, 0x1f, RZ ;  /* 0x0000001f03057819 */ /* 0x000fe400000006ff */
[----:B------:R-:W-:Y:S02]  /*3730*/  LEA R4, R8, UR26, 0x4 ;  /* 0x0000001a08047c11 */ /* 0x000fe4000f8e20ff */
[----:B------:R-:W1:Y:S02]  /*3740*/  SYNCS.PHASECHK.TRANS64.TRYWAIT P0, [R0+URZ+0x80], R5 ;  /* 0x00008005000075a7 */ /* 0x000e6400080011ff */
[----:B-1-3--:R-:W-:Y:S05]  /*3750*/  @!P0 BRA `(.L_x_66) ;  /* 0x0000008400908947 */ /* 0x00afea0003800000 */
.L_x_162:
[----:B-1----:R-:W1:Y:S01]  /*3760*/  LDS.128 R4, [R4+0xf0] ;  /* 0x0000f00004047984 */ /* 0x002e620000000c00 */
[----:B------:R-:W-:Y:S02]  /*3770*/  VIADD R0, R0, 0x90 ;  /* 0x0000009000007836 */ /* 0x000fe40000000000 */
[----:B------:R-:W-:Y:S01]  /*3780*/  VIADD R8, R8, 0x1 ;  /* 0x0000000108087836 */ /* 0x000fe20000000000 */
[----:B------:R-:W-:Y:S01]  /*3790*/  @!PT LDS RZ, [RZ] ;  /* 0x00000000fffff984 */ /* 0x000fe20000000800 */
[----:B------:R-:W-:Y:S01]  /*37a0*/  @!PT LDS RZ, [RZ] ;  /* 0x00000000fffff984 */ /* 0x000fe20000000800 */
[----:B------:R-:W-:Y:S01]  /*37b0*/  @!PT LDS RZ, [RZ] ;  /* 0x00000000fffff984 */ /* 0x000fe20000000800 */
[----:B------:R-:W-:Y:S01]  /*37c0*/  @!PT LDS RZ, [RZ] ;  /* 0x00000000fffff984 */ /* 0x000fe20000000800 */
[----:B------:R2:W-:Y:S06]  /*37d0*/  MEMBAR.ALL.CTA ;  /* 0x0000000000007992 */ /* 0x0005ec0000008000 */
[----:B--2---:R-:W2:Y:S01]  /*37e0*/  FENCE.VIEW.ASYNC.S ;  /* 0x00000000000073c6 */ /* 0x004ea20000000000 */
[----:B------:R-:W-:-:S04]  /*37f0*/  PRMT R0, RZ, 0x654, R0 ;  /* 0x00000654ff007816 */ /* 0x000fc80000000000 */
[----:B--2---:R2:W-:Y:S01]  /*3800*/  SYNCS.ARRIVE.TRANS64.RED.A1T0 RZ, [R0+URZ], RZ ;  /* 0x000000ff00ff79a7 */ /* 0x0045e200081004ff */
[----:B-1----:R-:W-:Y:S01]  /*3810*/  LOP3.LUT P1, RZ, R6, 0x1, RZ, 0xc0, !PT ;  /* 0x0000000106ff7812 */ /* 0x002fe2000782c0ff */
[----:B--2---:R-:W-:-:S12]  /*3820*/  BRA.U UP3, `(.L_x_67) ;  /* 0x0000000503087547 */ /* 0x004fd8000b800000 */
[----:B------:R-:W1:Y:S01]  /*3830*/  LDCU UR4, c[0x0][0x38c] ;  /* 0x00007180ff0477ac */ /* 0x000e620008000800 */
[----:B------:R-:W-:Y:S02]  /*3840*/  PLOP3.LUT P2, PT, PT, PT, PT, 0x80, 0x8 ;  /* 0x000000000008781c */ /* 0x000fe40003f4f070 */
[----:B------:R-:W-:Y:S01]  /*3850*/  SHF.L.U32 R5, R9, 0x1f, RZ ;  /* 0x0000001f09057819 */ /* 0x000fe200000006ff */
[----:B------:R-:W-:Y:S02]  /*3860*/  ULEA UR31, UR32, UR26, 0x3 ;  /* 0x0000001a201f7291 */ /* 0x000fe4000f8e18ff */
[----:B------:R-:W-:Y:S02]  /*3870*/  ULEA UR11, UR32, UR44, 0x8 ;  /* 0x0000002c200b7291 */ /* 0x000fe4000f8e40ff */
[----:B-1----:R-:W-:-:S06]  /*3880*/  UISETP.GE.AND UP0, UPT, UR4, 0x1, UPT ;  /* 0x000000010400788c */ /* 0x002fcc000bf06270 */
[----:B------:R-:W-:-:S05]  /*3890*/  PLOP3.LUT P0, PT, PT, PT, UP0, 0x80, 0x8 ;  /* 0x000000000008781c */ /* 0x000fca0003f0f008 */
[----:B------:R-:W-:-:S08]  /*38a0*/  @UP0 ULEA UR4, UR23, UR26, 0x3 ;  /* 0x0000001a17040291 */ /* 0x000fd0000f8e18ff */
[----:B------:R-:W-:-:S04]  /*38b0*/  @P0 SHF.L.U32 R0, R2, 0x1f, RZ ;  /* 0x0000001f02000819 */ /* 0x000fc800000006ff */
[----:B------:R1:W2:Y:S01]  /*38c0*/  @P0 SYNCS.PHASECHK.TRANS64.TRYWAIT P2, [UR4], R0 ;  /* 0x00000000ff0005a7 */ /* 0x0002a20008041104 */
[----:B------:R-:W3:Y:S02]  /*38d0*/  SYNCS.PHASECHK.TRANS64.TRYWAIT P0, [UR31+0xb0], R5 ;  /* 0x0000b005ff0075a7 */ /* 0x000ee4000800111f */
[----:B-123--:R-:W-:Y:S05]  /*38e0*/  @!P0 BRA `(.L_x_68) ;  /* 0x0000008400408947 */ /* 0x00efea0003800000 */
.L_x_164:
[----:B------:R-:W-:Y:S01]  /*38f0*/  UMOV UR27, UR22 ;  /* 0x00000016001b7c82 */ /* 0x000fe20008000000 */
[----:B------:R-:W-:Y:S05]  /*3900*/  BRA.U !UP0, `(.L_x_69) ;  /* 0x0000000108c07547 */ /* 0x000fea000b800000 */
[----:B------:R-:W-:Y:S02]  /*3910*/  UIADD3 UR27, UPT, UPT, UR43, UR22, URZ ;  /* 0x000000162b1b7290 */ /* 0x000fe4000fffe0ff */
[----:B------:R-:W-:Y:S01]  /*3920*/  UPLOP3.LUT UP2, UPT, UPT, UPT, UPT, 0x40, 0x4 ;  /* 0x000000000004789c */ /* 0x000fe20003f4e870 */
[----:B------:R-:W-:Y:S01]  /*3930*/  UMOV UR24, UR33 ;  /* 0x0000002100187c82 */ /* 0x000fe20008000000 */
[----:B------:R-:W-:-:S09]  /*3940*/  UMOV UR10, UR23 ;  /* 0x00000017000a7c82 */ /* 0x000fd20008000000 */
.L_x_72:
[----:B--2---:R-:W-:Y:S01]  /*3950*/  ULEA UR5, UR10, UR26, 0x3 ;  /* 0x0000001a0a057291 */ /* 0x004fe2000f8e18ff */
[----:B---3--:R-:W-:Y:S11]  /*3960*/  @P2 BRA `(.L_x_70) ;  /* 0x00000000000c2947 */ /* 0x008ff60003800000 */
[----:B-1----:R-:W-:Y:S04]  /*3970*/  SHF.L.U32 R5, R2, 0x1f, RZ ;  /* 0x0000001f02057819 */ /* 0x002fe800000006ff */
[----:B------:R-:W1:Y:S02]  /*3980*/  SYNCS.PHASECHK.TRANS64.TRYWAIT P0, [UR5], R5 ;  /* 0x00000005ff0075a7 */ /* 0x000e640008001105 */
[----:B-1----:R-:W-:Y:S05]  /*3990*/  @!P0 BRA `(.L_x_71) ;  /* 0x00000084002c8947 */ /* 0x002fea0003800000 */
.L_x_70:
[----:B------:R-:W-:Y:S01]  /*39a0*/  UISETP.NE.AND UP0, UPT, UR24, 0x1, UPT ;  /* 0x000000011800788c */ /* 0x000fe2000bf05270 */
[----:B------:R-:W-:Y:S01]  /*39b0*/  PLOP3.LUT P2, PT, PT, PT, PT, 0x80, 0x8 ;  /* 0x000000000008781c */ /* 0x000fe20003f4f070 */
[----:B------:R-:W-:Y:S02]  /*39c0*/  UIADD3 UR4, UPT, UPT, UR10, 0x1, URZ ;  /* 0x000000010a047890 */ /* 0x000fe4000fffe0ff */
[----:B------:R-:W-:Y:S02]  /*39d0*/  UIADD3 UR25, UPT, UPT, UR5, 0x18, URZ ;  /* 0x0000001805197890 */ /* 0x000fe4000fffe0ff */
[----:B------:R-:W-:Y:S01]  /*39e0*/  UISETP.NE.AND UP1, UPT, UR4, 0x3, UPT ;  /* 0x000000030400788c */ /* 0x000fe2000bf25270 */
[----:B------:R-:W-:Y:S01]  /*39f0*/  PLOP3.LUT P0, PT, PT, PT, UP0, 0x80, 0x8 ;  /* 0x000000000008781c */ /* 0x000fe20003f0f008 */
[----:B------:R-:W-:Y:S02]  /*3a00*/  UIADD3 UR22, UPT, UPT, UR22, 0x1, URZ ;  /* 0x0000000116167890 */ /* 0x000fe4000fffe0ff */
[----:B------:R-:W-:Y:S02]  /*3a10*/  USEL UR6, URZ, 0x1, UP1 ;  /* 0x00000001ff067887 */ /* 0x000fe40008800000 */
[----:B------:R-:W-:Y:S02]  /*3a20*/  USEL UR23, UR4, URZ, UP1 ;  /* 0x000000ff04177287 */ /* 0x000fe40008800000 */
[----:B------:R-:W-:Y:S02]  /*3a30*/  UIADD3 UR24, UPT, UPT, UR24, -0x1, URZ ;  /* 0xffffffff18187890 */ /* 0x000fe4000fffe0ff */
[----:B------:R-:W-:Y:S01]  /*3a40*/  @UP0 ULEA UR4, UR23, UR26, 0x3 ;  /* 0x0000001a17040291 */ /* 0x000fe2000f8e18ff */
[----:B------:R-:W-:Y:S01]  /*3a50*/  LOP3.LUT R2, R2, UR6, RZ, 0x3c, !PT ;  /* 0x0000000602027c12 */ /* 0x000fe2000f8e3cff */
[----:B------:R-:W-:Y:S02]  /*3a60*/  ULEA UR6, UR10, UR30, 0xa ;  /* 0x0000001e0a067291 */ /* 0x000fe4000f8e50ff */
[----:B------:R-:W-:Y:S01]  /*3a70*/  UISETP.NE.AND UP0, UPT, UR22, UR27, UPT ;  /* 0x0000001b1600728c */ /* 0x000fe2000bf05270 */
[----:B-1----:R-:W-:Y:S01]  /*3a80*/  @P0 SHF.L.U32 R0, R2, 0x1f, RZ ;  /* 0x0000001f02000819 */ /* 0x002fe200000006ff */
[----:B------:R-:W-:Y:S02]  /*3a90*/  UIADD3 UR20, UPT, UPT, UR6, 0x2, URZ ;  /* 0x0000000206147890 */ /* 0x000fe4000fffe0ff */
[----:B------:R-:W-:Y:S01]  /*3aa0*/  UIADD3 UR16, UPT, UPT, UR6, 0x4, URZ ;  /* 0x0000000406107890 */ /* 0x000fe2000fffe0ff */
[----:B------:R2:W3:Y:S01]  /*3ab0*/  @P0 SYNCS.PHASECHK.TRANS64.TRYWAIT P2, [UR4], R0 ;  /* 0x00000000ff0005a7 */ /* 0x0004e20008041104 */
[----:B------:R-:W-:Y:S02]  /*3ac0*/  ULEA UR4, UR10, UR29, 0xa ;  /* 0x0000001d0a047291 */ /* 0x000fe4000f8e50ff */
[----:B------:R-:W-:Y:S02]  /*3ad0*/  UIADD3 UR12, UPT, UPT, UR6, 0x6, URZ ;  /* 0x00000006060c7890 */ /* 0x000fe4000fffe0ff */
[----:B------:R-:W-:Y:S02]  /*3ae0*/  UIADD3 UR18, UPT, UPT, UR4, 0x2, URZ ;  /* 0x0000000204127890 */ /* 0x000fe4000fffe0ff */
[----:B------:R-:W-:Y:S02]  /*3af0*/  UIADD3 UR14, UPT, UPT, UR4, 0x4, URZ ;  /* 0x00000004040e7890 */ /* 0x000fe4000fffe0ff */
[----:B------:R-:W-:Y:S01]  /*3b00*/  UIADD3 UR8, UPT, UPT, UR4, 0x6, URZ ;  /* 0x0000000604087890 */ /* 0x000fe2000fffe0ff */
[----:B------:R-:W-:Y:S01]  /*3b10*/  UMOV UR7, 0x40004040 ;  /* 0x4000404000077882 */ /* 0x000fe20000000000 */
[----:B------:R-:W-:Y:S01]  /*3b20*/  UMOV UR5, 0x40004040 ;  /* 0x4000404000057882 */ /* 0x000fe20000000000 */
[----:B------:R-:W-:Y:S01]  /*3b30*/  UMOV UR21, 0x40004040 ;  /* 0x4000404000157882 */ /* 0x000fe20000000000 */
[----:B------:R2:W-:Y:S01]  /*3b40*/  UTCHMMA.2CTA gdesc[UR4], gdesc[UR6], tmem[UR11], tmem[UR40], idesc[UR41], UP2 ;  /* 0x00ff2806040075ea */ /* 0x0005e2000920000b */
[----:B------:R-:W-:Y:S01]  /*3b50*/  UPLOP3.LUT UP2, UPT, UPT, UPT, UPT, 0x80, 0x8 ;  /* 0x000000000008789c */ /* 0x000fe20003f4f070 */
[----:B------:R-:W-:Y:S01]  /*3b60*/  UMOV UR19, 0x40004040 ;  /* 0x4000404000137882 */ /* 0x000fe20000000000 */
[----:B------:R-:W-:Y:S01]  /*3b70*/  UMOV UR17, 0x40004040 ;  /* 0x4000404000117882 */ /* 0x000fe20000000000 */
[----:B------:R2:W-:Y:S01]  /*3b80*/  UTCHMMA.2CTA gdesc[UR18], gdesc[UR20], tmem[UR11], tmem[UR38], idesc[UR39], UPT ;  /* 0x00ff2614120075ea */ /* 0x0005e2000ba0000b */
[----:B------:R-:W-:Y:S01]  /*3b90*/  UMOV UR15, 0x40004040 ;  /* 0x40004040000f7882 */ /* 0x000fe20000000000 */
[----:B------:R-:W-:Y:S01]  /*3ba0*/  UMOV UR13, 0x40004040 ;  /* 0x40004040000d7882 */ /* 0x000fe20000000000 */
[----:B------:R-:W-:Y:S01]  /*3bb0*/  UMOV UR9, 0x40004040 ;  /* 0x4000404000097882 */ /* 0x000fe20000000000 */
[----:B------:R2:W-:Y:S01]  /*3bc0*/  UTCHMMA.2CTA gdesc[UR14], gdesc[UR16], tmem[UR11], tmem[UR36], idesc[UR37], UPT ;  /* 0x00ff24100e0075ea */ /* 0x0005e2000ba0000b */
[----:B------:R2:W-:Y:S01]  /*3bd0*/  UTCHMMA.2CTA gdesc[UR8], gdesc[UR12], tmem[UR11], tmem[UR34], idesc[UR35], UPT ;  /* 0x00ff220c080075ea */ /* 0x0005e2000ba0000b */
[----:B------:R2:W-:Y:S01]  /*3be0*/  UTCBAR.2CTA.MULTICAST [UR25], URZ, UR28 ;  /* 0x000000ff190073e9 */ /* 0x0005e2000820081c */
[----:B------:R-:W-:Y:S01]  /*3bf0*/  UMOV UR10, UR23 ;  /* 0x00000017000a7c82 */ /* 0x000fe20008000000 */
[----:B------:R-:W-:Y:S05]  /*3c00*/  BRA.U UP0, `(.L_x_72) ;  /* 0xfffffffd00507547 */ /* 0x000fea000b83ffff */
.L_x_69:
[----:B--2---:R-:W-:Y:S01]  /*3c10*/  UIADD3 UR4, UPT, UPT, UR31, 0xa0, URZ ;  /* 0x000000a01f047890 */ /* 0x004fe2000fffe0ff */
[----:B------:R-:W-:-:S08]  /*3c20*/  UMOV UR22, UR27 ;  /* 0x0000001b00167c82 */ /* 0x000fd00008000000 */
[----:B------:R2:W-:Y:S01]  /*3c30*/  UTCBAR.2CTA.MULTICAST [UR4], URZ, UR42 ;  /* 0x000000ff040073e9 */ /* 0x0005e2000820082a */
[----:B------:R-:W-:Y:S02]  /*3c40*/  NOP ;  /* 0x0000000000007918 */ /* 0x000fe40000000000 */
.L_x_67:
[----:B--2---:R-:W-:Y:S01]  /*3c50*/  UIADD3 UR4, UPT, UPT, UR32, 0x1, URZ ;  /* 0x0000000120047890 */ /* 0x004fe2000fffe0ff */
[----:B------:R-:W-:-:S03]  /*3c60*/  ISETP.NE.AND P0, PT, R8, 0x2, PT ;  /* 0x000000020800780c */ /* 0x000fc60003f05270 */
[----:B------:R-:W-:Y:S01]  /*3c70*/  UISETP.NE.AND UP0, UPT, UR4, 0x2, UPT ;  /* 0x000000020400788c */ /* 0x000fe2000bf05270 */
[----:B-1----:R-:W-:Y:S02]  /*3c80*/  SEL R0, RZ, 0x1, P0 ;  /* 0x00000001ff007807 */ /* 0x002fe40000000000 */
[----:B------:R-:W-:Y:S01]  /*3c90*/  SEL R8, R8, RZ, P0 ;  /* 0x000000ff08087207 */ /* 0x000fe20000000000 */
[----:B------:R-:W-:Y:S01]  /*3ca0*/  USEL UR5, URZ, 0x1, UP0 ;  /* 0x00000001ff057887 */ /* 0x000fe20008000000 */
[----:B------:R-:W-:Y:S01]  /*3cb0*/  LOP3.LUT R3, R3, R0, RZ, 0x3c, !PT ;  /* 0x0000000003037212 */ /* 0x000fe200078e3cff */
[----:B------:R-:W-:-:S04]  /*3cc0*/  USEL UR32, UR4, URZ, UP0 ;  /* 0x000000ff04207287 */ /* 0x000fc80008000000 */
[----:B------:R-:W-:Y:S01]  /*3cd0*/  LOP3.LUT R9, R9, UR5, RZ, 0x3c, !PT ;  /* 0x0000000509097c12 */ /* 0x000fe2000f8e3cff */
[----:B------:R-:W-:Y:S07]  /*3ce0*/  @P1 BRA `(.L_x_73) ;  /* 0xfffffff800881947 */ /* 0x000fee000383ffff */
[----:B------:R-:W1:Y:S01]  /*3cf0*/  S2UR UR8, SR_CgaCtaId ;  /* 0x00000000000879c3 */ /* 0x000e620000008800 */
[----:B------:R-:W-:Y:S01]  /*3d00*/  ELECT P0, URZ, PT ;  /* 0x0000000000ff782f */ /* 0x000fe20003800000 */
[----:B------:R-:W-:Y:S01]  /*3d10*/  HFMA2 R0, -RZ, RZ, 0, 5.9604644775390625e-08 ;  /* 0x00000001ff007431 */ /* 0x000fe200000001ff */
[----:B------:R-:W-:-:S05]  /*3d20*/  UMOV UR4, 0x40 ;  /* 0x0000004000047882 */ /* 0x000fca0000000000 */
[----:B------:R-:W-:Y:S01]  /*3d30*/  UVIRTCOUNT.DEALLOC.SMPOOL 0x80 ;  /* 0x000000800000784c */ /* 0x000fe20000000000 */
[----:B------:R-:W-:Y:S02]  /*3d40*/  UISETP.NE.AND UP0, UPT, UR46, URZ, UPT ;  /* 0x000000ff2e00728c */ /* 0x000fe4000bf05270 */
[----:B-1----:R-:W-:-:S09]  /*3d50*/  ULEA UR8, UR8, UR4, 0x18 ;  /* 0x0000000408087291 */ /* 0x002fd2000f8ec0ff */
[----:B------:R1:W-:Y:S01]  /*3d60*/  @P0 STS.U8 [UR8+0x1c], R0 ;  /* 0x00001c00ff000988 */ /* 0x0003e20008000008 */
[----:B------:R-:W-:Y:S05]  /*3d70*/  BRA.U UP0, `(.L_x_74) ;  /* 0x0000000100587547 */ /* 0x000fea000b800000 */
[----:B------:R-:W-:Y:S01]  /*3d80*/  UIADD3 UR5, UPT, UPT, UR26, 0xb0, URZ ;  /* 0x000000b01a057890 */ /* 0x000fe2000fffe0ff */
[----:B------:R-:W-:-:S03]  /*3d90*/  SHF.L.U32 R3, R9, 0x1f, RZ ;  /* 0x0000001f09037819 */ /* 0x000fc600000006ff */
[----:B------:R-:W-:-:S09]  /*3da0*/  ULEA UR4, UR32, UR5, 0x3 ;  /* 0x0000000520047291 */ /* 0x000fd2000f8e18ff */
[----:B------:R-:W2:Y:S02]  /*3db0*/  SYNCS.PHASECHK.TRANS64.TRYWAIT P0, [UR4], R3 ;  /* 0x00000003ff0075a7 */ /* 0x000ea40008001104 */
[----:B--2---:R-:W-:Y:S05]  /*3dc0*/  @!P0 BRA `(.L_x_75) ;  /* 0x0000008000388947 */ /* 0x004fea0003800000 */
.L_x_167:
[----:B------:R-:W-:-:S04]  /*3dd0*/  UIADD3 UR4, UPT, UPT, UR32, 0x1, URZ ;  /* 0x0000000120047890 */ /* 0x000fc8000fffe0ff */
[----:B------:R-:W-:-:S04]  /*3de0*/  UISETP.NE.AND UP1, UPT, UR4, 0x2, UPT ;  /* 0x000000020400788c */ /* 0x000fc8000bf25270 */
[----:B------:R-:W-:Y:S02]  /*3df0*/  USEL UR6, URZ, 0x1, UP1 ;  /* 0x00000001ff067887 */ /* 0x000fe40008800000 */
[----:B------:R-:W-:-:S04]  /*3e00*/  USEL UR4, UR4, URZ, UP1 ;  /* 0x000000ff04047287 */ /* 0x000fc80008800000 */
[----:B------:R-:W-:Y:S01]  /*3e10*/  ULEA UR4, UR4, UR5, 0x3 ;  /* 0x0000000504047291 */ /* 0x000fe2000f8e18ff */
[----:B-1----:R-:W-:-:S04]  /*3e20*/  LOP3.LUT R3, R9, UR6, RZ, 0x3c, !PT ;  /* 0x0000000609037c12 */ /* 0x002fc8000f8e3cff */
[----:B------:R-:W-:Y:S01]  /*3e30*/  SHF.L.U32 R3, R3, 0x1f, RZ ;  /* 0x0000001f03037819 */ /* 0x000fe200000006ff */
[----:B------:R-:W-:-:S04]  /*3e40*/  IMAD.U32 R0, RZ, RZ, UR4 ;  /* 0x00000004ff007e24 */ /* 0x000fc8000f8e00ff */
[----:B------:R1:W2:Y:S03]  /*3e50*/  SYNCS.PHASECHK.TRANS64.TRYWAIT P0, [R0+URZ], R3 ;  /* 0x00000003000075a7 */ /* 0x0002a600080011ff */
[----:B--2---:R-:W-:Y:S05]  /*3e60*/  @!P0 NANOSLEEP.SYNCS 0x989680 ;  /* 0x009896800000895d */ /* 0x004fea0003900000 */
[----:B------:R-:W2:Y:S02]  /*3e70*/  @!P0 SYNCS.PHASECHK.TRANS64 P0, [R0+URZ], R3 ;  /* 0x00000003000085a7 */ /* 0x000ea400080010ff */
[----:B--2---:R-:W-:Y:S05]  /*3e80*/  @P0 BRA `(.L_x_76) ;  /* 0x0000000000200947 */ /* 0x004fea0003800000 */
.L_x_77:
[----:B--2---:R2:W4:Y:S02]  /*3e90*/  SYNCS.PHASECHK.TRANS64.TRYWAIT P0, [R0+URZ], R3 ;  /* 0x00000003000075a7 */ /* 0x00452400080011ff */
[----:B----4-:R-:W-:Y:S05]  /*3ea0*/  @!P0 NANOSLEEP.SYNCS 0x989680 ;  /* 0x009896800000895d */ /* 0x010fea0003900000 */
[----:B------:R-:W4:Y:S02]  /*3eb0*/  @!P0 SYNCS.PHASECHK.TRANS64 P0, [R0+URZ], R3 ;  /* 0x00000003000085a7 */ /* 0x000f2400080010ff */
[----:B----4-:R-:W-:Y:S05]  /*3ec0*/  @!P0 BRA `(.L_x_77) ;  /* 0xfffffffc00f08947 */ /* 0x010fea000383ffff */
[----:B------:R-:W-:Y:S05]  /*3ed0*/  BRA `(.L_x_76) ;  /* 0x00000000000c7947 */ /* 0x000fea0003800000 */
.L_x_74:
[----:B------:R-:W-:-:S04]  /*3ee0*/  UIADD3 UR4, UPT, UPT, UR26, 0xe0, URZ ;  /* 0x000000e01a047890 */ /* 0x000fc8000fffe0ff */
[----:B------:R-:W-:-:S09]  /*3ef0*/  UPRMT UR4, UR48, 0x654, UR4 ;  /* 0x0000065430047896 */ /* 0x000fd20008000004 */
[----:B------:R-:W-:Y:S03]  /*3f00*/  SYNCS.ARRIVE.TRANS64.RED.A1T0 RZ, [UR4], RZ ;  /* 0x000000ffffff79a7 */ /* 0x000fe60008100404 */
.L_x_76:
[----:B-12---:R-:W-:Y:S01]  /*3f10*/  SHF.L.U32 R3, RZ, 0x1f, RZ ;  /* 0x0000001fff037819 */ /* 0x006fe200000006ff */
[----:B------:R-:W-:Y:S01]  /*3f20*/  UIADD3 UR4, UPT, UPT, UR26, 0xe0, URZ ;  /* 0x000000e01a047890 */ /* 0x000fe2000fffe0ff */
[----:B------:R-:W-:Y:S02]  /*3f30*/  PLOP3.LUT P0, PT, PT, PT, UP0, 0x80, 0x8 ;  /* 0x000000000008781c */ /* 0x000fe40003f0f008 */
[----:B------:R-:W1:Y:S02]  /*3f40*/  SYNCS.PHASECHK.TRANS64.TRYWAIT P1, [UR26+0xe0], R3 ;  /* 0x0000e003ff0075a7 */ /* 0x000e64000802111a */
[----:B-1----:R-:W-:Y:S09]  /*3f50*/  @!P1 BRA `(.L_x_78) ;  /* 0x0000007c00ec9947 */ /* 0x002ff20003800000 */
.L_x_169:
[----:B------:R-:W-:Y:S01]  /*3f60*/  @!UP0 UPRMT UR4, UR48, 0x654, UR4 ;  /* 0x0000065430048896 */ /* 0x000fe20008000004 */
[----:B------:R-:W-:Y:S01]  /*3f70*/  UMOV UR5, 0xffff ;  /* 0x0000ffff00057882 */ /* 0x000fe20000000000 */
[----:B------:R-:W-:-:S07]  /*3f80*/  UMOV UR6, 0x1 ;  /* 0x0000000100067882 */ /* 0x000fce0000000000 */
[----:B------:R-:W-:Y:S01]  /*3f90*/  @!P0 SYNCS.ARRIVE.TRANS64.RED.A1T0 RZ, [UR4], RZ ;  /* 0x000000ffffff89a7 */ /* 0x000fe20008100404 */
[----:B------:R-:W-:Y:S01]  /*3fa0*/  NOP ;  /* 0x0000000000007918 */ /* 0x000fe20000000000 */
[----:B-1----:R-:W1:Y:S01]  /*3fb0*/  LDS R0, [UR8+0x14] ;  /* 0x00001408ff007984 */ /* 0x002e620008000800 */
[----:B------:R-:W-:-:S04]  /*3fc0*/  ULOP3.LUT UR4, UR44, 0xffff, URZ, 0xc0, !UPT ;  /* 0x0000ffff2c047892 */ /* 0x000fc8000f8ec0ff */
[----:B------:R-:W-:-:S04]  /*3fd0*/  USHF.R.U32.HI UR4, URZ, 0x5, UR4 ;  /* 0x00000005ff047899 */ /* 0x000fc80008011604 */
[----:B------:R-:W-:Y:S02]  /*3fe0*/  USHF.L.U32 UR5, UR5, UR4, URZ ;  /* 0x0000000405057299 */ /* 0x000fe400080006ff */
[----:B------:R-:W-:-:S04]  /*3ff0*/  USHF.L.U32 UR4, UR6, UR4, URZ ;  /* 0x0000000406047299 */ /* 0x000fc800080006ff */
[----:B-1----:R-:W-:-:S04]  /*4000*/  LOP3.LUT R0, R0, UR5, RZ, 0xc0, !PT ;  /* 0x0000000500007c12 */ /* 0x002fc8000f8ec0ff */
[----:B------:R-:W-:-:S13]  /*4010*/  ISETP.NE.AND P0, PT, R0, UR5, PT ;  /* 0x0000000500007c0c */ /* 0x000fda000bf05270 */
[----:B------:R-:W-:Y:S05]  /*4020*/  @P0 BRA `(.L_x_79) ;  /* 0x0000000000580947 */ /* 0x000fea0003800000 */
[----:B------:R-:W1:Y:S02]  /*4030*/  LDS R0, [UR8+0x18] ;  /* 0x00001808ff007984 */ /* 0x000e640008000800 */
[----:B-1----:R-:W-:-:S04]  /*4040*/  LOP3.LUT R0, R0, UR4, RZ, 0xc0, !PT ;  /* 0x0000000400007c12 */ /* 0x002fc8000f8ec0ff */
[----:B------:R-:W-:-:S13]  /*4050*/  ISETP.NE.AND P0, PT, R0, UR4, PT ;  /* 0x0000000400007c0c */ /* 0x000fda000bf05270 */
[----:B------:R-:W-:Y:S05]  /*4060*/  @P0 BRA `(.L_x_80) ;  /* 0x00000000003c0947 */ /* 0x000fea0003800000 */
[----:B------:R-:W1:Y:S01]  /*4070*/  S2R R2, SR_LANEID ;  /* 0x0000000000027919 */ /* 0x000e620000000000 */
[----:B------:R-:W-:Y:S01]  /*4080*/  ULOP3.LUT UR5, URZ, UR5, URZ, 0x33, !UPT ;  /* 0x00000005ff057292 */ /* 0x000fe2000f8e33ff */
[----:B------:R-:W-:Y:S01]  /*4090*/  LOP3.LUT R4, RZ, UR4, RZ, 0x33, !PT ;  /* 0x00000004ff047c12 */ /* 0x000fe2000f8e33ff */
[----:B------:R-:W-:Y:S02]  /*40a0*/  VOTEU.ANY UR4, UPT, PT ;  /* 0x0000000000047886 */ /* 0x000fe400038e0100 */
[----:B------:R-:W-:Y:S01]  /*40b0*/  UFLO.U32 UR4, UR4 ;  /* 0x00000004000472bd */ /* 0x000fe200080e0000 */
[----:B------:R-:W2:Y:S01]  /*40c0*/  REDUX UR6, R4 ;  /* 0x00000000040673c4 */ /* 0x000ea20000000000 */
[----:B------:R-:W-:-:S06]  /*40d0*/  IMAD.U32 R0, RZ, RZ, UR5 ;  /* 0x00000005ff007e24 */ /* 0x000fcc000f8e00ff */
[----:B------:R4:W-:Y:S01]  /*40e0*/  UTCATOMSWS.AND URZ, UR5 ;  /* 0x0000000500ff79e3 */ /* 0x0009e20008000000 */
[----:B------:R-:W3:Y:S01]  /*40f0*/  REDUX UR7, R0 ;  /* 0x00000000000773c4 */ /* 0x000ee20000000000 */
[----:B-1----:R-:W-:Y:S01]  /*4100*/  ISETP.EQ.U32.AND P0, PT, R2, UR4, PT ;  /* 0x0000000402007c0c */ /* 0x002fe2000bf02070 */
[----:B--2---:R-:W-:Y:S01]  /*4110*/  IMAD.U32 R2, RZ, RZ, UR6 ;  /* 0x00000006ff027e24 */ /* 0x004fe2000f8e00ff */
[----:B---3--:R-:W-:-:S11]  /*4120*/  MOV R3, UR7 ;  /* 0x0000000700037c02 */ /* 0x008fd60008000f00 */
[----:B------:R4:W-:Y:S04]  /*4130*/  @P0 ATOMS.AND RZ, [UR8+0x14], R3 ;  /* 0x00001403ffff098c */ /* 0x0009e8000a800008 */
[----:B------:R4:W-:Y:S01]  /*4140*/  @P0 ATOMS.AND RZ, [UR8+0x18], R2 ;  /* 0x00001802ffff098c */ /* 0x0009e2000a800008 */
[----:B------:R-:W-:Y:S05]  /*4150*/  BRA `(.L_x_81) ;  /* 0x0000000000147947 */ /* 0x000fea0003800000 */
.L_x_80:
[----:B------:R-:W-:Y:S02]  /*4160*/  MOV R2, 0x4180 ;  /* 0x0000418000027802 */ /* 0x000fe40000000f00 */
[----:B---3-5:R-:W-:Y:S05]  /*4170*/  CALL.REL.NOINC `($__internal_0_$__cuda_sm10x_tcgen05_guardrail_trap_col_being_dealloced_not_returned_by_alloc) ;  /* 0x0000008000cc7944 */ /* 0x028fea0003c00000 */
[----:B------:R-:W-:Y:S05]  /*4180*/  BRA `(.L_x_81) ;  /* 0x0000000000087947 */ /* 0x000fea0003800000 */
.L_x_79:
[----:B------:R-:W-:Y:S02]  /*4190*/  MOV R2, 0x41b0 ;  /* 0x000041b000027802 */ /* 0x000fe40000000f00 */
[----:B---3-5:R-:W-:Y:S05]  /*41a0*/  CALL.REL.NOINC `($__internal_2_$__cuda_sm10x_tcgen05_guardrail_trap_unallocated_columns_being_dealloced) ;  /* 0x0000008000d87944 */ /* 0x028fea0003c00000 */
.L_x_81:
[----:B------:R-:W-:Y:S01]  /*41b0*/  NOP ;  /* 0x0000000000007918 */ /* 0x000fe20000000000 */
[----:B----4-:R-:W-:Y:S05]  /*41c0*/  EXIT ;  /* 0x000000000000794d */ /* 0x010fea0003800000 */
.L_x_54:
[----:B------:R-:W-:-:S09]  /*41d0*/  UISETP.NE.OR UP0, UPT, UR17, 0x3, !UP3 ;  /* 0x000000031100788c */ /* 0x000fd2000df05670 */
[----:B------:R-:W-:Y:S05]  /*41e0*/  BRA.U UP0, `(.L_x_82) ;  /* 0x0000001100547547 */ /* 0x000fea000b800000 */
[----:B------:R-:W1:Y:S01]  /*41f0*/  LDCU UR31, c[0x0][0x370] ;  /* 0x00006e00ff1f77ac */ /* 0x000e620008000800 */
[----:B------:R-:W2:Y:S01]  /*4200*/  LDC.64 R16, c[0x0][0x348] ;  /* 0x0000d200ff107b82 */ /* 0x000ea20000000a00 */
[----:B------:R-:W-:Y:S02]  /*4210*/  HFMA2 R13, -RZ, RZ, 0, 0 ;  /* 0x00000000ff0d7431 */ /* 0x000fe400000001ff */
[----:B------:R-:W-:Y:S01]  /*4220*/  IMAD.MOV.U32 R15, RZ, RZ, 0x1 ;  /* 0x00000001ff0f7424 */ /* 0x000fe200078e00ff */
[----:B------:R-:W1:Y:S01]  /*4230*/  LDCU.128 UR48, c[0x0][0xb10] ;  /* 0x00016200ff3077ac */ /* 0x000e620008000c00 */
[----:B------:R-:W-:Y:S01]  /*4240*/  IMAD.MOV.U32 R14, RZ, RZ, RZ ;  /* 0x000000ffff0e7224 */ /* 0x000fe200078e00ff */
[----:B------:R-:W-:Y:S01]  /*4250*/  MOV R7, 0x4000 ;  /* 0x0000400000077802 */ /* 0x000fe20000000f00 */
[----:B------:R-:W3:Y:S01]  /*4260*/  LDCU UR30, c[0x0][0x374] ;  /* 0x00006e80ff1e77ac */ /* 0x000ee20008000800 */
[----:B------:R-:W4:Y:S01]  /*4270*/  LDC.64 R2, c[0x0][0x888] ;  /* 0x00022200ff027b82 */ /* 0x000f220000000a00 */
[----:B------:R-:W3:Y:S01]  /*4280*/  LDCU UR15, c[0x0][0xb0c] ;  /* 0x00016180ff0f77ac */ /* 0x000ee20008000800 */
[----:B------:R-:W2:Y:S06]  /*4290*/  LDCU UR40, c[0x0][0xb20] ;  /* 0x00016400ff2877ac */ /* 0x000eac0008000800 */
[----:B------:R-:W4:Y:S01]  /*42a0*/  LDC.64 R4, c[0x0][0x890] ;  /* 0x00022400ff047b82 */ /* 0x000f220000000a00 */
[----:B------:R-:W2:Y:S01]  /*42b0*/  LDCU UR4, c[0x0][0xb30] ;  /* 0x00016600ff0477ac */ /* 0x000ea20008000800 */
[----:B------:R-:W-:Y:S01]  /*42c0*/  UMOV UR21, 0x400 ;  /* 0x0000040000157882 */ /* 0x000fe20000000000 */
[----:B-1----:R-:W-:-:S02]  /*42d0*/  UIMAD.WIDE.U32 UR6, UR31, UR48, URZ ;  /* 0x000000301f0672a5 */ /* 0x002fc4000f8e00ff */
[----:B---3--:R-:W-:Y:S02]  /*42e0*/  UIMAD.WIDE.U32 UR8, UR30, UR51, URZ ;  /* 0x000000331e0872a5 */ /* 0x008fe4000f8e00ff */
[----:B------:R-:W-:Y:S02]  /*42f0*/  ULEA UR21, UR47, UR21, 0x18 ;  /* 0x000000152f157291 */ /* 0x000fe4000f8ec0ff */
[----:B------:R-:W-:Y:S02]  /*4300*/  UPLOP3.LUT UP3, UPT, UPT, UPT, UPT, 0x40, 0x4 ;  /* 0x000000000004789c */ /* 0x000fe40003f6e870 */
[----:B------:R-:W-:Y:S01]  /*4310*/  UIADD3 UR37, UPT, UPT, UR21, 0x48, URZ ;  /* 0x0000004815257890 */ /* 0x000fe2000fffe0ff */
[----:B------:R-:W-:Y:S01]  /*4320*/  UMOV UR6, UR7 ;  /* 0x0000000700067c82 */ /* 0x000fe20008000000 */
[----:B------:R-:W-:Y:S01]  /*4330*/  UMOV UR38, UR9 ;  /* 0x0000000900267c82 */ /* 0x000fe20008000000 */
[----:B------:R-:W-:Y:S02]  /*4340*/  UISETP.GE.AND UP0, UPT, UR42, 0x1, UPT ;  /* 0x000000012a00788c */ /* 0x000fe4000bf06270 */
[----:B------:R-:W-:Y:S01]  /*4350*/  UISETP.NE.AND UP4, UPT, UR42, 0x1, UPT ;  /* 0x000000012a00788c */ /* 0x000fe2000bf85270 */
[----:B------:R-:W1:Y:S01]  /*4360*/  LDCU.64 UR22, c[0x0][0xb28] ;  /* 0x00016500ff1677ac */ /* 0x000e620008000a00 */
[----:B------:R-:W-:-:S02]  /*4370*/  UISETP.NE.AND UP6, UPT, UR15, 0x1, UPT ;  /* 0x000000010f00788c */ /* 0x000fc4000bfc5270 */
[----:B------:R-:W-:Y:S02]  /*4380*/  UISETP.NE.AND UP5, UPT, UR50, 0x1, UPT ;  /* 0x000000013200788c */ /* 0x000fe4000bfa5270 */
[----:B------:R-:W-:Y:S02]  /*4390*/  UIADD3 UR33, UPT, UPT, UR21, 0x30, URZ ;  /* 0x0000003015217890 */ /* 0x000fe4000fffe0ff */
[----:B------:R-:W-:Y:S02]  /*43a0*/  UIADD3 UR25, UPT, UPT, UR21, 0x38, URZ ;  /* 0x0000003815197890 */ /* 0x000fe4000fffe0ff */
[----:B------:R-:W-:Y:S02]  /*43b0*/  UIADD3 UR17, UPT, UPT, UR21, 0x40, URZ ;  /* 0x0000004015117890 */ /* 0x000fe4000fffe0ff */
[----:B------:R-:W-:Y:S02]  /*43c0*/  UPRMT UR37, UR47, 0x654, UR37 ;  /* 0x000006542f257896 */ /* 0x000fe40008000025 */
[----:B------:R-:W-:-:S02]  /*43d0*/  USHF.R.U32.HI UR39, URZ, UR49, UR6 ;  /* 0x00000031ff277299 */ /* 0x000fc40008011606 */
[----:B--2---:R-:W-:Y:S02]  /*43e0*/  USHF.R.U32.HI UR38, URZ, UR40, UR38 ;  /* 0x00000028ff267299 */ /* 0x004fe40008011626 */
[----:B------:R-:W-:-:S11]  /*43f0*/  UISETP.NE.AND UP2, UPT, UR4, 0x1, UPT ;  /* 0x000000010400788c */ /* 0x000fd6000bf45270 */
.L_x_93:
[C---:B------:R-:W-:Y:S02]  /*4400*/  LEA R12, R14.reuse, UR21, 0x3 ;  /* 0x000000150e0c7c11 */ /* 0x040fe4000f8e18ff */
[----:B------:R-:W-:Y:S02]  /*4410*/  SHF.L.U32 R9, R13, 0x1f, RZ ;  /* 0x0000001f0d097819 */ /* 0x000fe400000006ff */
[----:B------:R-:W-:Y:S02]  /*4420*/  LEA R10, R14, UR21, 0x4 ;  /* 0x000000150e0a7c11 */ /* 0x000fe4000f8e20ff */
[----:B--2---:R-:W2:Y:S02]  /*4430*/  SYNCS.PHASECHK.TRANS64.TRYWAIT P0, [R12+URZ+0x80], R9 ;  /* 0x000080090c0075a7 */ /* 0x004ea400080011ff */
[----:B--2---:R-:W-:Y:S05]  /*4440*/  @!P0 BRA `(.L_x_83) ;  /* 0x0000007800c88947 */ /* 0x004fea0003800000 */
.L_x_170:
[----:B--2---:R-:W2:Y:S01]  /*4450*/  LDS.128 R8, [R10+0xf0] ;  /* 0x0000f0000a087984 */ /* 0x004ea20000000c00 */
[----:B------:R-:W-:Y:S01]  /*4460*/  UISETP.GE.AND UP0, UPT, UR42, 0x1, UPT ;  /* 0x000000012a00788c */ /* 0x000fe2000bf06270 */
[----:B------:R-:W-:Y:S01]  /*4470*/  @!PT LDS RZ, [RZ] ;  /* 0x00000000fffff984 */ /* 0x000fe20000000800 */
[----:B------:R-:W-:Y:S01]  /*4480*/  @!PT LDS RZ, [RZ] ;  /* 0x00000000fffff984 */ /* 0x000fe20000000800 */
[----:B------:R-:W-:Y:S01]  /*4490*/  @!PT LDS RZ, [RZ] ;  /* 0x00000000fffff984 */ /* 0x000fe20000000800 */
[----:B------:R-:W-:Y:S01]  /*44a0*/  @!PT LDS RZ, [RZ] ;  /* 0x00000000fffff984 */ /* 0x000fe20000000800 */
[----:B------:R3:W-:Y:S06]  /*44b0*/  MEMBAR.ALL.CTA ;  /* 0x0000000000007992 */ /* 0x0007ec0000008000 */
[----:B---3--:R-:W3:Y:S01]  /*44c0*/  FENCE.VIEW.ASYNC.S ;  /* 0x00000000000073c6 */ /* 0x008ee20000000000 */
[----:B--2---:R-:W-:Y:S11]  /*44d0*/  LOP3.LUT P0, RZ, R10, 0x1, RZ, 0xc0, !PT ;  /* 0x000000010aff7812 */ /* 0x004ff6000780c0ff */
[----:B------:R-:W-:Y:S02]  /*44e0*/  @!UPT UIADD3 URZ, UPT, UPT, URZ, URZ, URZ ;  /* 0x000000fffffff290 */ /* 0x000fe4000fffe0ff */
[----:B---3--:R-:W-:Y:S01]  /*44f0*/  VOTEU.ANY UP1, P0 ;  /* 0x0000000000ff7886 */ /* 0x008fe20000020100 */
[----:B------:R-:W-:Y:S11]  /*4500*/  PLOP3.LUT P0, PT, PT, PT, UP1, 0x80, 0x8 ;  /* 0x000000000008781c */ /* 0x000ff60003f0f018 */
[----:B------:R-:W-:Y:S02]  /*4510*/  @!UPT UIADD3 URZ, UPT, UPT, URZ, URZ, URZ ;  /* 0x000000fffffff290 */ /* 0x000fe4000fffe0ff */
[----:B------:R-:W-:Y:S02]  /*4520*/  @P0 SHF.R.U32.HI R0, RZ, 0x10, R9 ;  /* 0x00000010ff000819 */ /* 0x000fe40000011609 */
[----:B------:R-:W-:Y:S02]  /*4530*/  @P0 MOV R6, R8 ;  /* 0x0000000800060202 */ /* 0x000fe40000000f00 */
[----:B------:R-:W-:Y:S01]  /*4540*/  @P0 R2UR UR4, R0 ;  /* 0x00000000000402ca */ /* 0x000fe200000e0000 */
[----:B------:R-:W-:Y:S01]  /*4550*/  VIADD R0, R12, 0x90 ;  /* 0x000000900c007836 */ /* 0x000fe20000000000 */
[----:B------:R-:W-:Y:S02]  /*4560*/  @P0 LOP3.LUT R8, R9, 0xffff, RZ, 0xc0, !PT ;  /* 0x0000ffff09080812 */ /* 0x000fe400078ec0ff */
[----:B------:R-:W-:Y:S02]  /*4570*/  @P0 R2UR UR6, R6 ;  /* 0x00000000060602ca */ /* 0x000fe400000e0000 */
[----:B------:R-:W-:Y:S02]  /*4580*/  PRMT R0, RZ, 0x654, R0 ;  /* 0x00000654ff007816 */ /* 0x000fe40000000000 */
[----:B------:R-:W-:Y:S02]  /*4590*/  @P0 R2UR UR5, R8 ;  /* 0x00000000080502ca */ /* 0x000fe400000e0000 */
[----:B------:R2:W-:Y:S03]  /*45a0*/  SYNCS.ARRIVE.TRANS64.RED.A1T0 RZ, [R0+URZ], RZ ;  /* 0x000000ff00ff79a7 */ /* 0x0005e600081004ff */
[----:B------:R-:W-:Y:S04]  /*45b0*/  @UP1 UMOV UR29, UR4 ;  /* 0x00000004001d1c82 */ /* 0x000fe80008000000 */
[----:B------:R-:W-:Y:S04]  /*45c0*/  @UP1 UMOV UR14, UR6 ;  /* 0x00000006000e1c82 */ /* 0x000fe80008000000 */
[----:B------:R-:W-:Y:S01]  /*45d0*/  @UP1 UMOV UR13, UR5 ;  /* 0x00000005000d1c82 */ /* 0x000fe20008000000 */
[----:B------:R-:W-:Y:S05]  /*45e0*/  BRA.U !UP0, `(.L_x_84) ;  /* 0x0000000108a47547 */ /* 0x000fea000b800000 */
[----:B------:R-:W-:Y:S02]  /*45f0*/  UIMAD.WIDE.U32 UR18, UR13, UR51, URZ ;  /* 0x000000330d1272a5 */ /* 0x000fe4000f8e00ff */
[----:B------:R-:W-:Y:S02]  /*4600*/  UIMAD.WIDE.U32 UR26, UR14, UR48, URZ ;  /* 0x000000300e1a72a5 */ /* 0x000fe4000f8e00ff */
[----:B------:R-:W-:Y:S02]  /*4610*/  USEL UR4, UR30, UR38, !UP5 ;  /* 0x000000261e047287 */ /* 0x000fe4000e800000 */
[----:B------:R-:W-:Y:S02]  /*4620*/  USEL UR7, UR31, UR39, !UP6 ;  /* 0x000000271f077287 */ /* 0x000fe4000f000000 */
[----:B-1----:R-:W-:Y:S02]  /*4630*/  UIMAD.WIDE.U32 UR8, UR4, UR22, URZ ;  /* 0x00000016040872a5 */ /* 0x002fe4000f8e00ff */
[----:B------:R-:W-:Y:S01]  /*4640*/  UIMAD.WIDE.U32 UR10, UR7, UR22, URZ ;  /* 0x00000016070a72a5 */ /* 0x000fe2000f8e00ff */
[----:B------:R-:W-:Y:S02]  /*4650*/  UMOV UR5, UR19 ;  /* 0x0000001300057c82 */ /* 0x000fe40008000000 */
[----:B------:R-:W-:Y:S03]  /*4660*/  USHF.R.U32.HI UR6, URZ, UR40, UR5 ;  /* 0x00000028ff067299 */ /* 0x000fe60008011605 */
[----:B------:R-:W-:Y:S01]  /*4670*/  UMOV UR5, UR27 ;  /* 0x0000001b00057c82 */ /* 0x000fe20008000000 */
[----:B------:R-:W-:Y:S02]  /*4680*/  USEL UR6, UR13, UR6, !UP5 ;  /* 0x000000060d067287 */ /* 0x000fe4000e800000 */
[----:B------:R-:W-:Y:S03]  /*4690*/  USHF.R.U32.HI UR12, URZ, UR49, UR5 ;  /* 0x00000031ff0c7299 */ /* 0x000fe60008011605 */
[----:B------:R-:W-:Y:S02]  /*46a0*/  UMOV UR5, UR9 ;  /* 0x0000000900057c82 */ /* 0x000fe40008000000 */
[----:B------:R-:W-:Y:S03]  /*46b0*/  @UP4 USHF.R.U32.HI UR4, URZ, UR23, UR5 ;  /* 0x00000017ff044299 */ /* 0x000fe60008011605 */
[----:B------:R-:W-:Y:S01]  /*46c0*/  UMOV UR5, UR11 ;  /* 0x0000000b00057c82 */ /* 0x000fe20008000000 */
[----:B------:R-:W-:Y:S02]  /*46d0*/  UIMAD UR4, UR42, UR4, URZ ;  /* 0x000000042a0472a4 */ /* 0x000fe4000f8e02ff */
[----:B------:R-:W-:Y:S02]  /*46e0*/  @UP4 USHF.R.U32.HI UR7, URZ, UR23, UR5 ;  /* 0x00000017ff074299 */ /* 0x000fe40008011605 */
[----:B------:R-:W-:Y:S02]  /*46f0*/  UIMAD.WIDE.U32 UR10, UR6, UR22, URZ ;  /* 0x00000016060a72a5 */ /* 0x000fe4000f8e00ff */
[----:B------:R-:W-:Y:S02]  /*4700*/  USEL UR5, UR14, UR12, !UP6 ;  /* 0x0000000c0e057287 */ /* 0x000fe4000f000000 */
[----:B------:R-:W-:Y:S02]  /*4710*/  UIMAD UR8, UR42, UR7, URZ ;  /* 0x000000072a0872a4 */ /* 0x000fe4000f8e02ff */
[----:B------:R-:W-:Y:S03]  /*4720*/  UISETP.GE.AND UP0, UPT, UR6, UR4, UPT ;  /* 0x000000040600728c */ /* 0x000fe6000bf06270 */
[----:B------:R-:W-:Y:S01]  /*4730*/  UMOV UR4, UR11 ;  /* 0x0000000b00047c82 */ /* 0x000fe20008000000 */
[----:B------:R-:W-:Y:S02]  /*4740*/  UISETP.GE.OR UP0, UPT, UR5, UR8, UP0 ;  /* 0x000000080500728c */ /* 0x000fe40008706670 */
[----:B------:R-:W-:Y:S02]  /*4750*/  USHF.R.U32.HI UR4, URZ, UR23, UR4 ;  /* 0x00000017ff047299 */ /* 0x000fe40008011604 */
[----:B------:R-:W-:Y:S02]  /*4760*/  UIMAD.WIDE.U32 UR8, UR5, UR22, URZ ;  /* 0x00000016050872a5 */ /* 0x000fe4000f8e00ff */
[----:B------:R-:W-:Y:S04]  /*4770*/  USEL UR10, UR6, UR4, !UP4 ;  /* 0x00000004060a7287 */ /* 0x000fe8000e000000 */
[----:B------:R-:W-:Y:S01]  /*4780*/  UIADD3 UR11, UPT, UPT, -UR10, URZ, URZ ;  /* 0x000000ff0a0b7290 */ /* 0x000fe2000fffe1ff */
[----:B------:R-:W-:Y:S02]  /*4790*/  @!UP0 UMOV UR4, UR9 ;  /* 0x0000000900048c82 */ /* 0x000fe40008000000 */
[----:B------:R-:W-:Y:S02]  /*47a0*/  @!UP0 USHF.R.U32.HI UR4, URZ, UR23, UR4 ;  /* 0x00000017ff048299 */ /* 0x000fe40008011604 */
[----:B------:R-:W-:Y:S02]  /*47b0*/  UIMAD UR8, UR42, UR11, UR6 ;  /* 0x0000000b2a0872a4 */ /* 0x000fe4000f8e0206 */
[----:B------:R-:W-:Y:S04]  /*47c0*/  @!UP0 USEL UR4, UR5, UR4, !UP4 ;  /* 0x0000000405048287 */ /* 0x000fe8000e000000 */
[----:B------:R-:W-:Y:S02]  /*47d0*/  @!UP0 UIMAD UR8, UR7, UR8, UR4 ;  /* 0x00000008070882a4 */ /* 0x000fe4000f8e0204 */
[----:B------:R-:W-:Y:S02]  /*47e0*/  @!UP0 UIADD3 UR9, UPT, UPT, UR10, -UR4, URZ ;  /* 0x800000040a098290 */ /* 0x000fe4000fffe0ff */
[----:B------:R-:W-:Y:S02]  /*47f0*/  UIADD3 UR4, UPT, UPT, -UR5, URZ, URZ ;  /* 0x000000ff05047290 */ /* 0x000fe4000fffe1ff */
[----:B------:R-:W-:Y:S02]  /*4800*/  UIADD3 UR7, UPT, UPT, -UR6, URZ, URZ ;  /* 0x000000ff06077290 */ /* 0x000fe4000fffe1ff */
[----:B------:R-:W-:Y:S02]  /*4810*/  @!UP0 UIMAD UR6, UR9, UR42, UR5 ;  /* 0x0000002a090682a4 */ /* 0x000fe4000f8e0205 */
[----:B------:R-:W-:Y:S02]  /*4820*/  UIMAD UR14, UR15, UR4, UR14 ;  /* 0x000000040f0e72a4 */ /* 0x000fe4000f8e020e */
[----:B------:R-:W-:Y:S01]  /*4830*/  UIMAD UR13, UR50, UR7, UR13 ;  /* 0x00000007320d72a4 */ /* 0x000fe2000f8e020d */
[----:B------:R-:W-:Y:S02]  /*4840*/  @!UP0 UMOV UR5, UR8 ;  /* 0x0000000800058c82 */ /* 0x000fe40008000000 */
[----:B------:R-:W-:Y:S02]  /*4850*/  UIMAD UR14, UR5, UR15, UR14 ;  /* 0x0000000f050e72a4 */ /* 0x000fe4000f8e020e */
[----:B------:R-:W-:Y:S11]  /*4860*/  UIMAD UR13, UR6, UR50, UR13 ;  /* 0x00000032060d72a4 */ /* 0x000ff6000f8e020d */
[----:B------:R-:W-:Y:S01]  /*4870*/  @!UPT UIADD3 URZ, UPT, UPT, URZ, URZ, URZ ;  /* 0x000000fffffff290 */ /* 0x000fe2000fffe0ff */
.L_x_84:
[----:B------:R-:W3:Y:S01]  /*4880*/  @!UP2 LDCU.128 UR8, c[0x0][0xb10] ;  /* 0x00016200ff08a7ac */ /* 0x000ee20008000c00 */
[C---:B----4-:R-:W-:Y:S02]  /*4890*/  ISETP.NE.U32.AND P1, PT, R4.reuse, RZ, PT ;  /* 0x000000ff0400720c */ /* 0x050fe40003f25070 */
[----:B------:R-:W-:Y:S02]  /*48a0*/  ISETP.NE.U32.AND P0, PT, R4, RZ, PT ;  /* 0x000000ff0400720c */ /* 0x000fe40003f05070 */
[C---:B------:R-:W-:Y:S02]  /*48b0*/  ISETP.NE.AND.EX P1, PT, R5.reuse, RZ, PT, P1 ;  /* 0x000000ff0500720c */ /* 0x040fe40003f25310 */
[----:B------:R-:W-:Y:S01]  /*48c0*/  ISETP.NE.AND.EX P0, PT, R5, RZ, PT, P0 ;  /* 0x000000ff0500720c */ /* 0x000fe20003f05300 */
[----:B------:R-:W4:Y:S01]  /*48d0*/  @!UP2 LDCU UR5, c[0x0][0xb0c] ;  /* 0x00016180ff05a7ac */ /* 0x000f220008000800 */
[----:B------:R-:W-:Y:S01]  /*48e0*/  SHF.L.U32 R9, R15, 0x1f, RZ ;  /* 0x0000001f0f097819 */ /* 0x000fe200000006ff */
[----:B------:R-:W-:Y:S02]  /*48f0*/  USHF.L.U32 UR35, UR16, 0x7, URZ ;  /* 0x0000000710237899 */ /* 0x000fe400080006ff */
[----:B------:R-:W-:Y:S02]  /*4900*/  USHF.L.U32 UR34, UR20, 0x8, URZ ;  /* 0x0000000814227899 */ /* 0x000fe400080006ff */
[----:B---3--:R-:W-:Y:S07]  /*4910*/  UIMAD.WIDE.U32 UR6, UR14, UR8, URZ ;  /* 0x000000080e0672a5 */ /* 0x008fee000f8e00ff */
[----:B------:R-:W-:Y:S01]  /*4920*/  @!UP2 UMOV UR4, UR7 ;  /* 0x000000070004ac82 */ /* 0x000fe20008000000 */
[----:B----4-:R-:W-:Y:S02]  /*4930*/  @!UP2 UISETP.NE.AND UP0, UPT, UR5, 0x1, UPT ;  /* 0x000000010500a88c */ /* 0x010fe4000bf05270 */
[----:B------:R-:W-:Y:S02]  /*4940*/  @!UP2 USHF.R.U32.HI UR4, URZ, UR9, UR4 ;  /* 0x00000009ff04a299 */ /* 0x000fe40008011604 */
[----:B------:R-:W-:Y:S02]  /*4950*/  UIMAD.WIDE.U32 UR6, UR13, UR11, URZ ;  /* 0x0000000b0d0672a5 */ /* 0x000fe4000f8e00ff */
[----:B------:R-:W-:Y:S02]  /*4960*/  @!UP2 USEL UR8, UR14, UR4, !UP0 ;  /* 0x000000040e08a287 */ /* 0x000fe4000c000000 */
[----:B------:R-:W-:Y:S03]  /*4970*/  @!UP2 UISETP.NE.AND UP0, UPT, UR10, 0x1, UPT ;  /* 0x000000010a00a88c */ /* 0x000fe6000bf05270 */
[----:B------:R-:W-:Y:S02]  /*4980*/  @!UP2 UMOV UR6, UR7 ;  /* 0x000000070006ac82 */ /* 0x000fe40008000000 */
[----:B------:R-:W3:Y:S02]  /*4990*/  @!UP2 LDCU UR4, c[0x0][0xb20] ;  /* 0x00016400ff04a7ac */ /* 0x000ee40008000800 */
[----:B---3--:R-:W-:Y:S04]  /*49a0*/  @!UP2 USHF.R.U32.HI UR6, URZ, UR4, UR6 ;  /* 0x00000004ff06a299 */ /* 0x008fe80008011606 */
[----:B------:R-:W-:Y:S04]  /*49b0*/  @!UP2 USEL UR6, UR13, UR6, !UP0 ;  /* 0x000000060d06a287 */ /* 0x000fe8000c000000 */
[----:B------:R-:W-:Y:S02]  /*49c0*/  @!UP2 UIADD3 UR4, UPT, UPT, -UR8, UR6, URZ ;  /* 0x000000060804a290 */ /* 0x000fe4000fffe1ff */
[----:B------:R-:W-:Y:S02]  /*49d0*/  @!UP2 UIADD3 UR6, UPT, UPT, UR8, -UR6, URZ ;  /* 0x800000060806a290 */ /* 0x000fe4000fffe0ff */
[----:B------:R-:W-:Y:S02]  /*49e0*/  @!UP2 UIMAD UR14, UR4, UR5, UR14 ;  /* 0x00000005040ea2a4 */ /* 0x000fe4000f8e020e */
[----:B------:R-:W-:Y:S01]  /*49f0*/  @!UP2 UIMAD UR13, UR6, UR10, UR13 ;  /* 0x0000000a060da2a4 */ /* 0x000fe2000f8e020d */
[----:B------:R-:W-:Y:S11]  /*4a00*/  BRA.U UP3, `(.L_x_85) ;  /* 0x0000000103107547 */ /* 0x000ff6000b800000 */
[----:B--2---:R-:W-:Y:S04]  /*4a10*/  MOV R0, UR41 ;  /* 0x0000002900007c02 */ /* 0x004fe80008000f00 */
[----:B------:R-:W-:Y:S04]  /*4a20*/  SHF.L.U32 R11, R0, 0x1f, RZ ;  /* 0x0000001f000b7819 */ /* 0x000fe800000006ff */
[----:B------:R-:W2:Y:S02]  /*4a30*/  SYNCS.PHASECHK.TRANS64.TRYWAIT P2, [UR21+0x78], R11 ;  /* 0x0000780bff0075a7 */ /* 0x000ea40008041115 */
[----:B--2---:R-:W-:Y:S05]  /*4a40*/  @!P2 BRA `(.L_x_86) ;  /* 0x00000074005ca947 */ /* 0x004fea0003800000 */
.L_x_85:
[----:B------:R-:W-:Y:S05]  /*4a50*/  @!P1 BRA `(.L_x_87) ;  /* 0x0000000000309947 */ /* 0x000fea0003800000 */
[----:B------:R-:W-:Y:S01]  /*4a60*/  ISETP.NE.U32.AND P1, PT, R2, RZ, PT ;  /* 0x000000ff0200720c */ /* 0x000fe20003f25070 */
[----:B------:R-:W3:Y:S01]  /*4a70*/  LDCU.64 UR4, c[0x0][0x358] ;  /* 0x00006b00ff0477ac */ /* 0x000ee20008000a00 */
[----:B------:R-:W-:Y:S02]  /*4a80*/  IMAD.MOV.U32 R146, RZ, RZ, 0x1 ;  /* 0x00000001ff927424 */ /* 0x000fe400078e00ff */
[----:B------:R-:W-:Y:S11]  /*4a90*/  ISETP.NE.AND.EX P1, PT, R3, RZ, PT, P1 ;  /* 0x000000ff0300720c */ /* 0x000ff60003f25310 */
[----:B------:R-:W-:Y:S02]  /*4aa0*/  @!UPT UIADD3 URZ, UPT, UPT, URZ, URZ, URZ ;  /* 0x000000fffffff290 */ /* 0x000fe4000fffe0ff */
[----:B--2---:R-:W2:Y:S01]  /*4ab0*/  @P1 LDC.64 R10, c[0x0][0x888] ;  /* 0x00022200ff0a1b82 */ /* 0x004ea20000000a00 */
[----:B------:R-:W-:Y:S04]  /*4ac0*/  @P1 IMAD R0, R4, UR36, RZ ;  /* 0x0000002404001c24 */ /* 0x000fe8000f8e02ff */
[----:B--2---:R-:W-:Y:S04]  /*4ad0*/  @P1 IMAD.WIDE R10, R0, 0x4, R10 ;  /* 0x00000004000a1825 */ /* 0x004fe800078e020a */
[----:B------:R-:W-:Y:S01]  /*4ae0*/  HFMA2 R0, -RZ, RZ, 0, 5.9604644775390625e-08 ;  /* 0x00000001ff007431 */ /* 0x000fe200000001ff */
[----:B---3-5:R3:W5:Y:S04]  /*4af0*/  @P1 LDG.E R73, desc[UR4][R10.64] ;  /* 0x000000040a491981 */ /* 0x028768000c1e1900 */
[----:B------:R-:W-:Y:S01]  /*4b00*/  @!P1 PRMT R146, R0, 0x7610, R146 ;  /* 0x0000761000929816 */ /* 0x000fe20000000092 */
[----:B---3--:R-:W4:Y:S06]  /*4b10*/  @!P1 LDC R73, c[0x0][0x880] ;  /* 0x00022000ff499b82 */ /* 0x008f2c0000000800 */
.L_x_87:
[----:B----45:R-:W-:Y:S01]  /*4b20*/  @!P0 FSETP.EQ.AND P1, PT, R73, RZ, PT ;  /* 0x000000ff4900820b */ /* 0x030fe20003f22000 */
[----:B------:R-:W-:Y:S01]  /*4b30*/  @!UPT UIADD3 URZ, UPT, UPT, URZ, URZ, URZ ;  /* 0x000000fffffff290 */ /* 0x000fe2000fffe0ff */
[----:B------:R-:W-:Y:S11]  /*4b40*/  @!P0 BRA `(.L_x_88) ;  /* 0x0000000000188947 */ /* 0x000ff60003800000 */
[----:B------:R-:W-:Y:S02]  /*4b50*/  LOP3.LUT P0, RZ, R146, 0xff, RZ, 0xc0, !PT ;  /* 0x000000ff92ff7812 */ /* 0x000fe4000780c0ff */
[----:B------:R-:W-:Y:S04]  /*4b60*/  ISETP.NE.U32.AND P1, PT, R2, RZ, PT ;  /* 0x000000ff0200720c */ /* 0x000fe80003f25070 */
[----:B------:R-:W-:Y:S04]  /*4b70*/  ISETP.NE.AND.EX P1, PT, R3, RZ, PT, P1 ;  /* 0x000000ff0300720c */ /* 0x000fe80003f25310 */
[----:B------:R-:W-:Y:S03]  /*4b80*/  PLOP3.LUT P1, PT, P1, PT, PT, 0x8, 0x80 ;  /* 0x000000000080781c */ /* 0x000fe60000f2e170 */
[----:B------:R-:W-:Y:S11]  /*4b90*/  @P0 FSETP.EQ.AND P1, PT, R73, RZ, PT ;  /* 0x000000ff4900020b */ /* 0x000ff60003f22000 */
[----:B------:R-:W-:Y:S02]  /*4ba0*/  @!UPT UIADD3 URZ, UPT, UPT, URZ, URZ, URZ ;  /* 0x000000fffffff290 */ /* 0x000fe4000fffe0ff */
.L_x_88:
[----:B------:R-:W3:Y:S01]  /*4bb0*/  SYNCS.PHASECHK.TRANS64.TRYWAIT P2, [UR21+0x50], R9 ;  /* 0x00005009ff0075a7 */ /* 0x000ee20008041115 */
[----:B------:R-:W-:Y:S04]  /*4bc0*/  ELECT P0, URZ, PT ;  /* 0x0000000000ff782f */ /* 0x000fe80003800000 */
[----:B------:R-:W-:Y:S11]  /*4bd0*/  PLOP3.LUT P1, PT, P1, P0, PT, 0xf2, 0x2f ;  /* 0x00000000002f781c */ /* 0x000ff60000f21e72 */
[----:B------:R-:W-:Y:S02]  /*4be0*/  @!UPT UIADD3 URZ, UPT, UPT, URZ, URZ, URZ ;  /* 0x000000fffffff290 */ /* 0x000fe4000fffe0ff */
[----:B------:R-:W-:Y:S05]  /*4bf0*/  @!P1 IADD3 R8, P0, PT, R16, 0x580, RZ ;  /* 0x0000058010089810 */ /* 0x000fea0007f1e0ff */
[----:B------:R-:W-:Y:S01]  /*4c00*/  @!P1 IMAD.X R6, RZ, RZ, R17, P0 ;  /* 0x000000ffff069224 */ /* 0x000fe200000e0611 */
[----:B---3--:R-:W-:Y:S07]  /*4c10*/  @!P2 BRA `(.L_x_89) ;  /* 0x000000740000a947 */ /* 0x008fee0003800000 */
.L_x_173:
[----:B------:R-:W-:Y:S01]  /*4c20*/  @!P1 R2UR UR5, R8 ;  /* 0x00000000080592ca */ /* 0x000fe200000e0000 */
[----:B------:R-:W-:Y:S01]  /*4c30*/  VOTEU.ALL UP0, P1 ;  /* 0x0000000000ff7886 */ /* 0x000fe20000800000 */
[----:B------:R-:W-:Y:S01]  /*4c40*/  @!P1 R2UR UR4, R6 ;  /* 0x00000000060492ca */ /* 0x000fe200000e0000 */
[----:B--2---:R-:W-:Y:S01]  /*4c50*/  @!P1 IMAD.MOV.U32 R0, RZ, RZ, 0x4000 ;  /* 0x00004000ff009424 */ /* 0x004fe200078e00ff */
[----:B------:R-:W-:Y:S01]  /*4c60*/  UMOV UR8, 0x0 ;  /* 0x0000000000087882 */ /* 0x000fe20000000000 */
[----:B------:R-:W-:Y:S01]  /*4c70*/  UMOV UR9, 0x10000000 ;  /* 0x1000000000097882 */ /* 0x000fe20000000000 */
[----:B------:R-:W-:Y:S01]  /*4c80*/  @!UP0 UIADD3 UR32, UPT, UPT, UR21, 0x400, URZ ;  /* 0x0000040015208890 */ /* 0x000fe2000fffe0ff */
[----:B------:R-:W-:Y:S01]  /*4c90*/  @!P1 IADD3 R8, P0, PT, R16, 0x580, RZ ;  /* 0x0000058010089810 */ /* 0x000fe20007f1e0ff */
[----:B------:R-:W-:Y:S01]  /*4ca0*/  VOTEU.ALL UP0, P1 ;  /* 0x0000000000ff7886 */ /* 0x000fe20000800000 */
[----:B------:R-:W-:Y:S03]  /*4cb0*/  UPRMT UR6, UR47, 0x654, UR33 ;  /* 0x000006542f067896 */ /* 0x000fe60008000021 */
[----:B------:R-:W-:Y:S02]  /*4cc0*/  @!P1 IMAD.X R6, RZ, RZ, R17, P0 ;  /* 0x000000ffff069224 */ /* 0x000fe400000e0611 */
[----:B------:R-:W-:Y:S02]  /*4cd0*/  IMAD.U32 R10, RZ, RZ, UR5 ;  /* 0x00000005ff0a7e24 */ /* 0x000fe4000f8e00ff */
[----:B------:R-:W-:Y:S03]  /*4ce0*/  IMAD.U32 R11, RZ, RZ, UR4 ;  /* 0x00000004ff0b7e24 */ /* 0x000fe6000f8e00ff */
[----:B------:R-:W-:Y:S02]  /*4cf0*/  @!P1 R2UR UR4, R10 ;  /* 0x000000000a0492ca */ /* 0x000fe400000e0000 */
[----:B------:R-:W-:Y:S11]  /*4d00*/  @!P1 R2UR UR5, R11 ;  /* 0x000000000b0592ca */ /* 0x000ff600000e0000 */
[----:B------:R-:W-:Y:S02]  /*4d10*/  @!UPT UIADD3 URZ, UPT, UPT, URZ, URZ, URZ ;  /* 0x000000fffffff290 */ /* 0x000fe4000fffe0ff */
[----:B------:R2:W-:Y:S01]  /*4d20*/  @!UP0 UTMALDG.3D [UR32], [UR4], desc[UR8] ;  /* 0x00000820040085b4 */ /* 0x0005e20008011000 */
[----:B------:R2:W-:Y:S01]  /*4d30*/  @!P1 SYNCS.ARRIVE.TRANS64.RED.A0TR RZ, [UR21+0x30], R0 ;  /* 0x00003000ffff99a7 */ /* 0x0005e20008300415 */
[----:B------:R-:W-:Y:S01]  /*4d40*/  SYNCS.ARRIVE.TRANS64.RED.A1T0 RZ, [UR6], RZ ;  /* 0x000000ffffff79a7 */ /* 0x000fe20008100406 */
[----:B------:R-:W3:Y:S02]  /*4d50*/  SYNCS.PHASECHK.TRANS64.TRYWAIT P2, [UR21+0x58], R9 ;  /* 0x00005809ff0075a7 */ /* 0x000ee40008041115 */
[----:B--23--:R-:W-:Y:S05]  /*4d60*/  @!P2 BRA `(.L_x_90) ;  /* 0x0000007000c4a947 */ /* 0x00cfea0003800000 */
.L_x_175:
        /* <DEDUP_REMOVED lines=8> */
[----:B------:R-:W-:Y:S01]  /*4df0*/  @!UP0 UIADD3 UR24, UPT, UPT, UR21, 0x4400, URZ ;  /* 0x0000440015188890 */ /* 0x000fe2000fffe0ff */
[----:B------:R-:W-:Y:S01]  /*4e00*/  VOTEU.ALL UP0, P1 ;  /* 0x0000000000ff7886 */ /* 0x000fe20000800000 */
[----:B------:R-:W-:Y:S01]  /*4e10*/  UMOV UR27, UR35 ;  /* 0x00000023001b7c82 */ /* 0x000fe20008000000 */
[----:B------:R-:W-:Y:S02]  /*4e20*/  UMOV UR28, UR36 ;  /* 0x00000024001c7c82 */ /* 0x000fe40008000000 */
[----:B------:R-:W-:Y:S01]  /*4e30*/  IMAD.U32 R10, RZ, RZ, UR5 ;  /* 0x00000005ff0a7e24 */ /* 0x000fe2000f8e00ff */
[----:B------:R-:W-:Y:S01]  /*4e40*/  UPRMT UR6, UR47, 0x654, UR25 ;  /* 0x000006542f067896 */ /* 0x000fe20008000019 */
[----:B------:R-:W-:Y:S02]  /*4e50*/  IMAD.U32 R11, RZ, RZ, UR4 ;  /* 0x00000004ff0b7e24 */ /* 0x000fe4000f8e00ff */
[----:B------:R-:W-:Y:S01]  /*4e60*/  @!P1 IMAD.X R6, RZ, RZ, R17, P0 ;  /* 0x000000ffff069224 */ /* 0x000fe200000e0611 */
        /* <DEDUP_REMOVED lines=8> */
.L_x_177:
[----:B------:R-:W-:Y:S01]  /*4ef0*/  @!P1 R2UR UR5, R8 ;  /* 0x00000000080592ca */ /* 0x000fe200000e0000 */
[----:B------:R-:W-:Y:S01]  /*4f00*/  VOTEU.ALL UP0, P1 ;  /* 0x0000000000ff7886 */ /* 0x000fe20000800000 */
[----:B------:R-:W-:Y:S01]  /*4f10*/  @!P1 R2UR UR4, R6 ;  /* 0x00000000060492ca */ /* 0x000fe200000e0000 */
[----:B--2---:R-:W-:Y:S01]  /*4f20*/  @!P1 IMAD.MOV.U32 R0, RZ, RZ, 0x4000 ;  /* 0x00004000ff009424 */ /* 0x004fe200078e00ff */
[----:B------:R-:W-:Y:S01]  /*4f30*/  UMOV UR8, 0x0 ;  /* 0x0000000000087882 */ /* 0x000fe20000000000 */
[----:B------:R-:W-:Y:S01]  /*4f40*/  UMOV UR9, 0x10000000 ;  /* 0x1000000000097882 */ /* 0x000fe20000000000 */
[----:B------:R-:W-:Y:S01]  /*4f50*/  @!UP0 UIADD3 UR18, UPT, UPT, UR34, 0x80, URZ ;  /* 0x0000008022128890 */ /* 0x000fe2000fffe0ff */
[----:B------:R-:W-:Y:S01]  /*4f60*/  VIADD R14, R14, 0x1 ;  /* 0x000000010e0e7836 */ /* 0x000fe20000000000 */
[----:B------:R-:W-:Y:S01]  /*4f70*/  @!UP0 UIADD3 UR16, UPT, UPT, UR21, 0x8400, URZ ;  /* 0x0000840015108890 */ /* 0x000fe2000fffe0ff */
[----:B------:R-:W-:Y:S01]  /*4f80*/  VOTEU.ALL UP0, P1 ;  /* 0x0000000000ff7886 */ /* 0x000fe20000800000 */
[----:B------:R-:W-:Y:S01]  /*4f90*/  UMOV UR19, UR35 ;  /* 0x0000002300137c82 */ /* 0x000fe20008000000 */
[----:B------:R-:W-:Y:S02]  /*4fa0*/  UMOV UR20, UR36 ;  /* 0x0000002400147c82 */ /* 0x000fe40008000000 */
[----:B------:R-:W-:Y:S01]  /*4fb0*/  IMAD.U32 R10, RZ, RZ, UR5 ;  /* 0x00000005ff0a7e24 */ /* 0x000fe2000f8e00ff */
[----:B------:R-:W-:Y:S01]  /*4fc0*/  UPRMT UR6, UR47, 0x654, UR17 ;  /* 0x000006542f067896 */ /* 0x000fe20008000011 */
        /* <DEDUP_REMOVED lines=9> */
.L_x_179:
[----:B------:R-:W-:Y:S01]  /*5060*/  @!P1 IADD3 R6, P0, PT, R16, 0x580, RZ ;  /* 0x0000058010069810 */ /* 0x000fe20007f1e0ff */
[----:B------:R-:W-:Y:S01]  /*5070*/  VOTEU.ALL UP0, P1 ;  /* 0x0000000000ff7886 */ /* 0x000fe20000800000 */
[----:B------:R-:W-:Y:S01]  /*5080*/  UMOV UR6, 0x0 ;  /* 0x0000000000067882 */ /* 0x000fe20000000000 */
[----:B------:R-:W-:Y:S01]  /*5090*/  UMOV UR7, 0x10000000 ;  /* 0x1000000000077882 */ /* 0x000fe20000000000 */
[----:B------:R-:W-:Y:S01]  /*50a0*/  @!P1 R2UR UR5, R6 ;  /* 0x00000000060592ca */ /* 0x000fe200000e0000 */
[----:B--2---:R-:W-:Y:S01]  /*50b0*/  @!P1 IMAD.X R0, RZ, RZ, R17, P0 ;  /* 0x000000ffff009224 */ /* 0x004fe200000e0611 */
[----:B------:R-:W-:Y:S01]  /*50c0*/  @!UP0 UIADD3 UR10, UPT, UPT, UR34, 0xc0, URZ ;  /* 0x000000c0220a8890 */ /* 0x000fe2000fffe0ff */
[----:B------:R-:W-:Y:S01]  /*50d0*/  R2UR UR16, R148 ;  /* 0x00000000941072ca */ /* 0x000fe200000e0000 */
[----:B------:R-:W-:Y:S01]  /*50e0*/  @!UP0 UIADD3 UR8, UPT, UPT, UR21, 0xc400, URZ ;  /* 0x0000c40015088890 */ /* 0x000fe2000fffe0ff */
[----:B------:R-:W-:Y:S01]  /*50f0*/  ISETP.NE.AND P0, PT, R14, 0x2, PT ;  /* 0x000000020e00780c */ /* 0x000fe20003f05270 */
[----:B------:R-:W-:Y:S01]  /*5100*/  @!UP0 UIADD3 UR9, UPT, UPT, UR21, 0x48, URZ ;  /* 0x0000004815098890 */ /* 0x000fe2000fffe0ff */
[----:B------:R-:W-:Y:S01]  /*5110*/  @!P1 R2UR UR4, R0 ;  /* 0x00000000000492ca */ /* 0x000fe200000e0000 */
[----:B------:R-:W-:Y:S01]  /*5120*/  VOTEU.ALL UP0, P1 ;  /* 0x0000000000ff7886 */ /* 0x000fe20000800000 */
[----:B------:R-:W-:Y:S01]  /*5130*/  UMOV UR11, UR35 ;  /* 0x00000023000b7c82 */ /* 0x000fe20008000000 */
[----:B------:R-:W-:Y:S01]  /*5140*/  UMOV UR12, UR36 ;  /* 0x00000024000c7c82 */ /* 0x000fe20008000000 */
[----:B------:R-:W-:Y:S01]  /*5150*/  SEL R0, RZ, 0x1, P0 ;  /* 0x00000001ff007807 */ /* 0x000fe20000000000 */
[----:B------:R-:W-:Y:S01]  /*5160*/  UIADD3 UR20, UPT, UPT, UR13, UR63, URZ ;  /* 0x0000003f0d147290 */ /* 0x000fe2000fffe0ff */
[----:B------:R-:W-:Y:S01]  /*5170*/  IMAD.U32 R8, RZ, RZ, UR5 ;  /* 0x00000005ff087e24 */ /* 0x000fe2000f8e00ff */
[----:B------:R-:W-:Y:S01]  /*5180*/  LOP3.LUT R15, R15, 0x1, RZ, 0x3c, !PT ;  /* 0x000000010f0f7812 */ /* 0x000fe200078e3cff */
[----:B------:R-:W-:Y:S01]  /*5190*/  UPLOP3.LUT UP3, UPT, UPT, UPT, UPT, 0x80, 0x8 ;  /* 0x000000000008789c */ /* 0x000fe20003f6f070 */
[----:B------:R-:W-:Y:S01]  /*51a0*/  LOP3.LUT R13, R13, R0, RZ, 0x3c, !PT ;  /* 0x000000000d0d7212 */ /* 0x000fe200078e3cff */
[----:B------:R-:W-:Y:S01]  /*51b0*/  UIADD3 UR16, UPT, UPT, UR14, UR16, URZ ;  /* 0x000000100e107290 */ /* 0x000fe2000fffe0ff */
[----:B------:R-:W-:Y:S01]  /*51c0*/  SEL R14, R14, RZ, P0 ;  /* 0x000000ff0e0e7207 */ /* 0x000fe20000000000 */
[----:B------:R-:W-:Y:S01]  /*51d0*/  UMOV UR36, UR29 ;  /* 0x0000001d00247c82 */ /* 0x000fe20008000000 */
[----:B------:R-:W-:Y:S01]  /*51e0*/  IMAD.U32 R9, RZ, RZ, UR4 ;  /* 0x00000004ff097e24 */ /* 0x000fe2000f8e00ff */
[----:B------:R-:W-:Y:S04]  /*51f0*/  @!P1 R2UR UR4, R8 ;  /* 0x00000000080492ca */ /* 0x000fe800000e0000 */
[----:B------:R-:W-:Y:S11]  /*5200*/  @!P1 R2UR UR5, R9 ;  /* 0x00000000090592ca */ /* 0x000ff600000e0000 */
[----:B------:R-:W-:Y:S02]  /*5210*/  @!UPT UIADD3 URZ, UPT, UPT, URZ, URZ, URZ ;  /* 0x000000fffffff290 */ /* 0x000fe4000fffe0ff */
[----:B------:R2:W-:Y:S01]  /*5220*/  @!UP0 UTMALDG.3D [UR8], [UR4], desc[UR6] ;  /* 0x00000608040085b4 */ /* 0x0005e20008011000 */
[----:B------:R2:W-:Y:S01]  /*5230*/  @!P1 SYNCS.ARRIVE.TRANS64.RED.A0TR RZ, [UR21+0x48], R7 ;  /* 0x00004807ffff99a7 */ /* 0x0005e20008300415 */
[----:B------:R-:W-:Y:S01]  /*5240*/  SYNCS.ARRIVE.TRANS64.RED.A1T0 RZ, [UR37], RZ ;  /* 0x000000ffffff79a7 */ /* 0x000fe20008100425 */
[----:B------:R-:W-:Y:S05]  /*5250*/  BRA.U UP1, `(.L_x_93) ;  /* 0xfffffff101687547 */ /* 0x000fea000b83ffff */
[----:B------:R-:W-:-:S04]  /*5260*/  SHF.L.U32 R3, R15, 0x1f, RZ ;  /* 0x0000001f0f037819 */ /* 0x000fc800000006ff */
[----:B------:R-:W3:Y:S02]  /*5270*/  SYNCS.PHASECHK.TRANS64.TRYWAIT P0, [UR21+0x50], R3 ;  /* 0x00005003ff0075a7 */ /* 0x000ee40008001115 */
[----:B---3--:R-:W-:Y:S05]  /*5280*/  @!P0 BRA `(.L_x_94) ;  /* 0x0000006c00c48947 */ /* 0x008fea0003800000 */
.L_x_181:
[----:B------:R-:W4:Y:S02]  /*5290*/  SYNCS.PHASECHK.TRANS64.TRYWAIT P0, [UR21+0x58], R3 ;  /* 0x00005803ff0075a7 */ /* 0x000f240008001115 */
[----:B----4-:R-:W-:Y:S05]  /*52a0*/  @!P0 BRA `(.L_x_95) ;  /* 0x0000006c00d48947 */ /* 0x010fea0003800000 */
.L_x_183:
[----:B------:R-:W4:Y:S02]  /*52b0*/  SYNCS.PHASECHK.TRANS64.TRYWAIT P0, [UR21+0x60], R3 ;  /* 0x00006003ff0075a7 */ /* 0x000f240008001115 */
[----:B----4-:R-:W-:Y:S05]  /*52c0*/  @!P0 BRA `(.L_x_96) ;  /* 0x0000006c00e48947 */ /* 0x010fea0003800000 */
.L_x_185:
[----:B---3--:R-:W-:-:S07]  /*52d0*/  MOV R0, UR21 ;  /* 0x0000001500007c02 */ /* 0x008fce0008000f00 */
.L_x_97:
[----:B---3--:R-:W-:-:S04]  /*52e0*/  SHF.L.U32 R3, R15, 0x1f, RZ ;  /* 0x0000001f0f037819 */ /* 0x008fc800000006ff */
[----:B------:R3:W4:Y:S03]  /*52f0*/  SYNCS.PHASECHK.TRANS64.TRYWAIT P0, [R0+URZ+0x68], R3 ;  /* 0x00006803000075a7 */ /* 0x00072600080011ff */
[----:B----4-:R-:W-:Y:S05]  /*5300*/  @!P0 NANOSLEEP.SYNCS 0x989680 ;  /* 0x009896800000895d */ /* 0x010fea0003900000 */
[----:B------:R-:W4:Y:S02]  /*5310*/  @!P0 SYNCS.PHASECHK.TRANS64 P0, [R0+URZ+0x68], R3 ;  /* 0x00006803000085a7 */ /* 0x000f2400080010ff */
[----:B-12-4-:R-:W-:Y:S05]  /*5320*/  @P0 EXIT ;  /* 0x000000000000094d */ /* 0x016fea0003800000 */
[----:B------:R-:W-:Y:S05]  /*5330*/  BRA `(.L_x_97) ;  /* 0xfffffffc00e87947 */ /* 0x000fea000383ffff */
.L_x_82:
[----:B------:R-:W-:-:S06]  /*5340*/  UISETP.GE.AND UP0, UPT, UR17, 0x4, UPT ;  /* 0x000000041100788c */ /* 0x000fcc000bf06270 */
[----:B------:R-:W-:-:S13]  /*5350*/  PLOP3.LUT P0, PT, PT, PT, UP0, 0x80, 0x8 ;  /* 0x000000000008781c */ /* 0x000fda0003f0f008 */
[----:B------:R-:W-:Y:S05]  /*5360*/  @!P0 EXIT ;  /* 0x000000000000894d */ /* 0x000fea0003800000 */
[----:B------:R-:W-:Y:S01]  /*5370*/  BAR.SYNC.DEFER_BLOCKING 0x6, 0xa0 ;  /* 0x0182800000007b1d */ /* 0x000fe20000010000 */
[C---:B------:R-:W-:Y:S01]  /*5380*/  IMAD.SHL.U32 R3, R163.reuse, 0x40, RZ ;  /* 0x00000040a3037824 */ /* 0x040fe200078e00ff */
[C---:B------:R-:W-:Y:S01]  /*5390*/  LOP3.LUT R145, R163.reuse, 0x1, RZ, 0xc0, !PT ;  /* 0x00000001a3917812 */ /* 0x040fe200078ec0ff */
[C---:B------:R-:W-:Y:S01]  /*53a0*/  IMAD.U32 R69, R163.reuse, 0x10000, RZ ;  /* 0x00010000a3457824 */ /* 0x040fe200078e00ff */
[----:B------:R-:W-:Y:S01]  /*53b0*/  CS2R R158, SRZ ;  /* 0x00000000009e7805 */ /* 0x000fe2000001ff00 */
[----:B------:R-:W-:Y:S01]  /*53c0*/  IMAD.SHL.U32 R144, R163, 0x8, RZ ;  /* 0x00000008a3907824 */ /* 0x000fe200078e00ff */
[----:B------:R-:W-:Y:S01]  /*53d0*/  UMOV UR44, 0x400 ;  /* 0x00000400002c7882 */ /* 0x000fe20000000000 */
[----:B------:R-:W1:Y:S01]  /*53e0*/  LDCU.64 UR4, c[0x0][0x890] ;  /* 0x00011200ff0477ac */ /* 0x000e620008000a00 */
[----:B------:R-:W2:Y:S01]  /*53f0*/  LDC.64 R142, c[0x0][0x8b0] ;  /* 0x00022c00ff8e7b82 */ /* 0x000ea20000000a00 */
[----:B------:R-:W-:Y:S01]  /*5400*/  ISETP.NE.U32.AND P0, PT, R145, 0x1, PT ;  /* 0x000000019100780c */ /* 0x000fe20003f05070 */
[----:B------:R-:W-:Y:S01]  /*5410*/  IMAD.MOV.U32 R162, RZ, RZ, 0x2 ;  /* 0x00000002ffa27424 */ /* 0x000fe200078e00ff */
[----:B------:R-:W-:Y:S01]  /*5420*/  ULEA UR44, UR47, UR44, 0x18 ;  /* 0x0000002c2f2c7291 */ /* 0x000fe2000f8ec0ff */
[----:B------:R-:W-:Y:S01]  /*5430*/  LOP3.LUT R7, R3, 0x1c0, RZ, 0xc0, !PT ;  /* 0x000001c003077812 */ /* 0x000fe200078ec0ff */
[----:B------:R-:W-:Y:S01]  /*5440*/  IMAD.MOV.U32 R161, RZ, RZ, 0x4 ;  /* 0x00000004ffa17424 */ /* 0x000fe200078e00ff */
[----:B------:R-:W-:Y:S01]  /*5450*/  LOP3.LUT R69, R69, 0x600000, RZ, 0xc0, !PT ;  /* 0x0060000045457812 */ /* 0x000fe200078ec0ff */
[----:B------:R-:W-:Y:S01]  /*5460*/  IMAD.MOV.U32 R160, RZ, RZ, 0x1 ;  /* 0x00000001ffa07424 */ /* 0x000fe200078e00ff */
[----:B------:R-:W3:Y:S01]  /*5470*/  LDC.64 R140, c[0x0][0x8a8] ;  /* 0x00022a00ff8c7b82 */ /* 0x000ee20000000a00 */
[----:B------:R-:W-:Y:S01]  /*5480*/  R2P PR, R163, 0x6 ;  /* 0x00000006a3007804 */ /* 0x000fe20000000000 */
[----:B------:R-:W-:Y:S01]  /*5490*/  IMAD.MOV.U32 R68, RZ, RZ, RZ ;  /* 0x000000ffff447224 */ /* 0x000fe200078e00ff */
[----:B------:R-:W-:Y:S01]  /*54a0*/  LOP3.LUT R144, R7, 0x38, R144, 0xf8, !PT ;  /* 0x0000003807907812 */ /* 0x000fe200078ef890 */
[----:B------:R-:W-:Y:S01]  /*54b0*/  IMAD.MOV.U32 R152, RZ, RZ, RZ ;  /* 0x000000ffff987224 */ /* 0x000fe200078e00ff */
[----:B------:R-:W-:Y:S01]  /*54c0*/  P2R R2, PR, RZ, 0x1 ;  /* 0x00000001ff027803 */ /* 0x000fe20000000000 */
[----:B------:R-:W4:Y:S01]  /*54d0*/  LDCU UR60, c[0x0][0x370] ;  /* 0x00006e00ff3c77ac */ /* 0x000f220008000800 */
[----:B------:R-:W-:Y:S01]  /*54e0*/  LOP3.LUT R144, R144, 0x1e00, R3, 0xf8, !PT ;  /* 0x00001e0090907812 */ /* 0x000fe200078ef803 */
[----:B------:R-:W4:Y:S01]  /*54f0*/  LDS R0, [UR44+0x110] ;  /* 0x0001102cff007984 */ /* 0x000f220008000800 */
[----:B-1----:R-:W-:Y:S01]  /*5500*/  IMAD.U32 R165, RZ, RZ, UR4 ;  /* 0x00000004ffa57e24 */ /* 0x002fe2000f8e00ff */
[----:B------:R-:W-:Y:S01]  /*5510*/  UIADD3 UR4, UPT, UPT, UR44, 0x400, URZ ;  /* 0x000004002c047890 */ /* 0x000fe2000fffe0ff */
[----:B------:R-:W-:Y:S01]  /*5520*/  IMAD.U32 R164, RZ, RZ, UR5 ;  /* 0x00000005ffa47e24 */ /* 0x000fe2000f8e00ff */
[----:B------:R-:W-:Y:S01]  /*5530*/  LOP3.LUT R163, R163, 0x60, RZ, 0xc0, !PT ;  /* 0x00000060a3a37812 */ /* 0x000fe200078ec0ff */
[----:B------:R-:W1:Y:S01]  /*5540*/  LDCU UR43, c[0x0][0xb0c] ;  /* 0x00016180ff2b77ac */ /* 0x000e620008000800 */
[----:B------:R-:W-:-:S02]  /*5550*/  SEL R162, R162, 0xfffffffe, !P1 ;  /* 0xfffffffea2a27807 */ /* 0x000fc40004800000 */
[----:B------:R-:W-:Y:S01]  /*5560*/  SEL R161, R161, 0xfffffffc, !P2 ;  /* 0xfffffffca1a17807 */ /* 0x000fe20005000000 */
[----:B------:R-:W-:Y:S01]  /*5570*/  IMAD.U32 R150, RZ, RZ, UR4 ;  /* 0x00000004ff967e24 */ /* 0x000fe2000f8e00ff */
[----:B------:R-:W1:Y:S01]  /*5580*/  LDCU UR39, c[0x0][0xb30] ;  /* 0x00016600ff2777ac */ /* 0x000e620008000800 */
[----:B------:R-:W1:Y:S01]  /*5590*/  LDCU.64 UR54, c[0x0][0x888] ;  /* 0x00011100ff3677ac */ /* 0x000e620008000a00 */
[----:B------:R-:W1:Y:S01]  /*55a0*/  LDCU.64 UR40, c[0x0][0xb28] ;  /* 0x00016500ff2877ac */ /* 0x000e620008000a00 */
[----:B------:R-:W1:Y:S01]  /*55b0*/  LDCU.128 UR56, c[0x0][0xb10] ;  /* 0x00016200ff3877ac */ /* 0x000e620008000c00 */
[----:B------:R-:W1:Y:S01]  /*55c0*/  LDCU UR53, c[0x0][0x374] ;  /* 0x00006e80ff3577ac */ /* 0x000e620008000800 */
[----:B------:R-:W-:Y:S01]  /*55d0*/  UMOV UR52, URZ ;  /* 0x000000ff00347c82 */ /* 0x000fe20008000000 */
[----:B------:R-:W-:Y:S01]  /*55e0*/  UMOV UR46, URZ ;  /* 0x000000ff002e7c82 */ /* 0x000fe20008000000 */
[----:B-1234-:R-:W-:-:S07]  /*55f0*/  IMAD.IADD R69, R0, 0x1, R69 ;  /* 0x0000000100457824 */ /* 0x01efce00078e0245 */
.L_x_141:
[----:B------:R-:W-:Y:S02]  /*5600*/  LEA R3, R152, UR44, 0x3 ;  /* 0x0000002c98037c11 */ /* 0x000fe4000f8e18ff */
[----:B------:R-:W-:Y:S02]  /*5610*/  SHF.L.U32 R0, R158, 0x1f, RZ ;  /* 0x0000001f9e007819 */ /* 0x000fe400000006ff */
[----:B-1----:R-:W-:Y:S02]  /*5620*/  LEA R5, R152, UR44, 0x4 ;  /* 0x0000002c98057c11 */ /* 0x002fe4000f8e20ff */
[----:B------:R-:W1:Y:S02]  /*5630*/  SYNCS.PHASECHK.TRANS64.TRYWAIT P0, [R3+URZ+0x80], R0 ;  /* 0x00008000030075a7 */ /* 0x000e6400080011ff */
[----:B-1----:R-:W-:Y:S05]  /*5640*/  @!P0 BRA `(.L_x_98) ;  /* 0x0000006c001c8947 */ /* 0x002fea0003800000 */
.L_x_186:
        /* <DEDUP_REMOVED lines=11> */
[----:B------:R-:W-:Y:S01]  /*5700*/  PLOP3.LUT P0, PT, PT, PT, UP1, 0x80, 0x8 ;  /* 0x000000000008781c */ /* 0x000fe20003f0f018 */
[----:B------:R-:W-:Y:S11]  /*5710*/  UP2UR UR62, UPR, URZ, 0x2 ;  /* 0x00000002ff3e7883 */ /* 0x000ff60008000000 */
[----:B------:R-:W-:Y:S01]  /*5720*/  @!UPT UIADD3 URZ, UPT, UPT, URZ, URZ, URZ ;  /* 0x000000fffffff290 */ /* 0x000fe2000fffe0ff */
[----:B-1----:R-:W-:Y:S02]  /*5730*/  @P0 SHF.R.U32.HI R0, RZ, 0x10, R5 ;  /* 0x00000010ff000819 */ /* 0x002fe40000011605 */
        /* <DEDUP_REMOVED lines=12> */
[----:B------:R-:W2:Y:S01]  /*5800*/  LDCU UR12, c[0x0][0xb20] ;  /* 0x00016400ff0c77ac */ /* 0x000ea20008000800 */
[----:B------:R-:W-:Y:S02]  /*5810*/  UIMAD.WIDE.U32 UR4, UR53, UR59, URZ ;  /* 0x0000003b350472a5 */ /* 0x000fe4000f8e00ff */
[----:B------:R-:W-:Y:S02]  /*5820*/  UIMAD.WIDE.U32 UR6, UR60, UR56, URZ ;  /* 0x000000383c0672a5 */ /* 0x000fe4000f8e00ff */
[----:B------:R-:W-:Y:S02]  /*5830*/  UISETP.NE.AND UP0, UPT, UR58, 0x1, UPT ;  /* 0x000000013a00788c */ /* 0x000fe4000bf05270 */
[----:B------:R-:W-:Y:S02]  /*5840*/  UIMAD.WIDE.U32 UR8, UR37, UR59, URZ ;  /* 0x0000003b250872a5 */ /* 0x000fe4000f8e00ff */
[----:B------:R-:W-:Y:S02]  /*5850*/  UIMAD.WIDE.U32 UR10, UR38, UR56, URZ ;  /* 0x00000038260a72a5 */ /* 0x000fe4000f8e00ff */
[----:B------:R-:W-:Y:S02]  /*5860*/  UISETP.NE.AND UP1, UPT, UR43, 0x1, UPT ;  /* 0x000000012b00788c */ /* 0x000fe4000bf25270 */
[----:B------:R-:W-:Y:S01]  /*5870*/  UISETP.NE.AND UP2, UPT, UR42, 0x1, UPT ;  /* 0x000000012a00788c */ /* 0x000fe2000bf45270 */
[----:B------:R-:W-:Y:S02]  /*5880*/  UMOV UR4, UR5 ;  /* 0x0000000500047c82 */ /* 0x000fe40008000000 */
[----:B--2---:R-:W-:Y:S03]  /*5890*/  USHF.R.U32.HI UR5, URZ, UR12, UR4 ;  /* 0x0000000cff057299 */ /* 0x004fe60008011604 */
[----:B------:R-:W-:Y:S02]  /*58a0*/  UMOV UR4, UR7 ;  /* 0x0000000700047c82 */ /* 0x000fe40008000000 */
[----:B------:R-:W-:Y:S02]  /*58b0*/  USHF.R.U32.HI UR7, URZ, UR57, UR4 ;  /* 0x00000039ff077299 */ /* 0x000fe40008011604 */
[----:B------:R-:W-:Y:S02]  /*58c0*/  USEL UR4, UR53, UR5, !UP0 ;  /* 0x0000000535047287 */ /* 0x000fe4000c000000 */
[----:B------:R-:W-:Y:S01]  /*58d0*/  USEL UR7, UR60, UR7, !UP1 ;  /* 0x000000073c077287 */ /* 0x000fe2000c800000 */
[----:B------:R-:W-:Y:S01]  /*58e0*/  UMOV UR5, UR9 ;  /* 0x0000000900057c82 */ /* 0x000fe20008000000 */
[----:B------:R-:W-:Y:S02]  /*58f0*/  UIMAD.WIDE.U32 UR8, UR4, UR40, URZ ;  /* 0x00000028040872a5 */ /* 0x000fe4000f8e00ff */
[----:B------:R-:W-:Y:S03]  /*5900*/  USHF.R.U32.HI UR6, URZ, UR12, UR5 ;  /* 0x0000000cff067299 */ /* 0x000fe60008011605 */
[----:B------:R-:W-:Y:S01]  /*5910*/  UMOV UR5, UR11 ;  /* 0x0000000b00057c82 */ /* 0x000fe20008000000 */
[----:B------:R-:W-:Y:S02]  /*5920*/  UIMAD.WIDE.U32 UR10, UR7, UR40, URZ ;  /* 0x00000028070a72a5 */ /* 0x000fe4000f8e00ff */
[----:B------:R-:W-:Y:S02]  /*5930*/  USHF.R.U32.HI UR12, URZ, UR57, UR5 ;  /* 0x00000039ff0c7299 */ /* 0x000fe40008011605 */
[----:B------:R-:W-:Y:S01]  /*5940*/  USEL UR6, UR37, UR6, !UP0 ;  /* 0x0000000625067287 */ /* 0x000fe2000c000000 */
[----:B------:R-:W-:Y:S02]  /*5950*/  UMOV UR5, UR9 ;  /* 0x0000000900057c82 */ /* 0x000fe40008000000 */
[----:B------:R-:W-:Y:S01]  /*5960*/  UMOV UR10, UR11 ;  /* 0x0000000b000a7c82 */ /* 0x000fe20008000000 */
[----:B------:R-:W-:Y:S02]  /*5970*/  @UP2 USHF.R.U32.HI UR4, URZ, UR41, UR5 ;  /* 0x00000029ff042299 */ /* 0x000fe40008011605 */
[----:B------:R-:W-:Y:S02]  /*5980*/  @UP2 USHF.R.U32.HI UR7, URZ, UR41, UR10 ;  /* 0x00000029ff072299 */ /* 0x000fe4000801160a */
[----:B------:R-:W-:Y:S02]  /*5990*/  UIMAD UR4, UR42, UR4, URZ ;  /* 0x000000042a0472a4 */ /* 0x000fe4000f8e02ff */
        /* <DEDUP_REMOVED lines=8> */
[----:B------:R-:W-:Y:S02]  /*5a20*/  USEL UR11, UR6, UR4, !UP2 ;  /* 0x00000004060b7287 */ /* 0x000fe4000d000000 */
[----:B------:R-:W-:Y:S02]  /*5a30*/  UIADD3 UR8, UPT, UPT, -UR5, URZ, URZ ;  /* 0x000000ff05087290 */ /* 0x000fe4000fffe1ff */
[----:B------:R-:W-:Y:S01]  /*5a40*/  UIADD3 UR10, UPT, UPT, -UR11, URZ, URZ ;  /* 0x000000ff0b0a7290 */ /* 0x000fe2000fffe1ff */
[----:B------:R-:W-:Y:S01]  /*5a50*/  @!UP0 UMOV UR4, UR9 ;  /* 0x0000000900048c82 */ /* 0x000fe20008000000 */
[----:B------:R-:W-:Y:S02]  /*5a60*/  UIADD3 UR9, UPT, UPT, -UR6, URZ, URZ ;  /* 0x000000ff06097290 */ /* 0x000fe4000fffe1ff */
[----:B------:R-:W-:Y:S02]  /*5a70*/  @!UP0 USHF.R.U32.HI UR4, URZ, UR41, UR4 ;  /* 0x00000029ff048299 */ /* 0x000fe40008011604 */
[----:B------:R-:W-:Y:S02]  /*5a80*/  UIMAD UR10, UR42, UR10, UR6 ;  /* 0x0000000a2a0a72a4 */ /* 0x000fe4000f8e0206 */
[----:B------:R-:W-:Y:S04]  /*5a90*/  @!UP0 USEL UR4, UR5, UR4, !UP2 ;  /* 0x0000000405048287 */ /* 0x000fe8000d000000 */
[----:B------:R-:W-:Y:S02]  /*5aa0*/  @!UP0 UIMAD UR10, UR7, UR10, UR4 ;  /* 0x0000000a070a82a4 */ /* 0x000fe4000f8e0204 */
[----:B------:R-:W-:Y:S02]  /*5ab0*/  @!UP0 UIADD3 UR11, UPT, UPT, UR11, -UR4, URZ ;  /* 0x800000040b0b8290 */ /* 0x000fe4000fffe0ff */
[----:B------:R-:W-:Y:S02]  /*5ac0*/  UIMAD UR7, UR43, UR8, UR38 ;  /* 0x000000082b0772a4 */ /* 0x000fe4000f8e0226 */
[----:B------:R-:W-:Y:S02]  /*5ad0*/  @!UP0 UIMAD UR6, UR11, UR42, UR5 ;  /* 0x0000002a0b0682a4 */ /* 0x000fe4000f8e0205 */
[----:B------:R-:W-:Y:S01]  /*5ae0*/  UIMAD UR4, UR58, UR9, UR37 ;  /* 0x000000093a0472a4 */ /* 0x000fe2000f8e0225 */
[----:B------:R-:W-:Y:S02]  /*5af0*/  @!UP0 UMOV UR5, UR10 ;  /* 0x0000000a00058c82 */ /* 0x000fe40008000000 */
[----:B------:R-:W-:Y:S02]  /*5b00*/  UIMAD UR38, UR5, UR43, UR7 ;  /* 0x0000002b052672a4 */ /* 0x000fe4000f8e0207 */
[----:B------:R-:W-:Y:S11]  /*5b10*/  UIMAD UR37, UR6, UR58, UR4 ;  /* 0x0000003a062572a4 */ /* 0x000ff6000f8e0204 */
[----:B------:R-:W-:Y:S01]  /*5b20*/  @!UPT UIADD3 URZ, UPT, UPT, URZ, URZ, URZ ;  /* 0x000000fffffff290 */ /* 0x000fe2000fffe0ff */
.L_x_99:
[----:B------:R-:W-:Y:S01]  /*5b30*/  UISETP.NE.AND UP0, UPT, UR39, 0x1, UPT ;  /* 0x000000012700788c */ /* 0x000fe2000bf05270 */
[----:B------:R-:W-:Y:S01]  /*5b40*/  LOP3.LUT P0, RZ, R150, 0x3f0, RZ, 0xc0, !PT ;  /* 0x000003f096ff7812 */ /* 0x000fe2000780c0ff */
[----:B------:R-:W-:Y:S01]  /*5b50*/  USHF.L.U32 UR50, UR16, 0x7, URZ ;  /* 0x0000000710327899 */ /* 0x000fe200080006ff */
[----:B------:R-:W-:Y:S01]  /*5b60*/  BSSY.RECONVERGENT B6, `(.L_x_100) ;  /* 0x0000034000067945 */ /* 0x000fe20003800200 */
[----:B------:R-:W-:Y:S01]  /*5b70*/  USHF.L.U32 UR49, UR20, 0x8, URZ ;  /* 0x0000000814317899 */ /* 0x000fe200080006ff */
[----:B------:R-:W-:Y:S06]  /*5b80*/  IADD3 R152, PT, PT, R152, 0x1, RZ ;  /* 0x0000000198987810 */ /* 0x000fec0007ffe0ff */
[----:B------:R-:W2:Y:S01]  /*5b90*/  @!UP0 LDCU.128 UR12, c[0x0][0xb10] ;  /* 0x00016200ff0c87ac */ /* 0x000ea20008000c00 */
[----:B------:R-:W3:Y:S01]  /*5ba0*/  @!UP0 LDCU UR5, c[0x0][0xb0c] ;  /* 0x00016180ff0587ac */ /* 0x000ee20008000800 */
[----:B------:R-:W4:Y:S01]  /*5bb0*/  @!UP0 LDCU UR10, c[0x0][0xb20] ;  /* 0x00016400ff0a87ac */ /* 0x000f220008000800 */
[----:B--2---:R-:W-:Y:S02]  /*5bc0*/  UIMAD.WIDE.U32 UR8, UR38, UR12, URZ ;  /* 0x0000000c260872a5 */ /* 0x004fe4000f8e00ff */
[----:B------:R-:W-:Y:S02]  /*5bd0*/  UIMAD.WIDE.U32 UR6, UR37, UR15, URZ ;  /* 0x0000000f250672a5 */ /* 0x000fe4000f8e00ff */
[----:B------:R-:W-:Y:S03]  /*5be0*/  @!UP0 UISETP.NE.AND UP1, UPT, UR14, 0x1, UPT ;  /* 0x000000010e00888c */ /* 0x000fe6000bf25270 */
[----:B------:R-:W-:Y:S01]  /*5bf0*/  @!UP0 UMOV UR4, UR9 ;  /* 0x0000000900048c82 */ /* 0x000fe20008000000 */
[----:B---3--:R-:W-:Y:S02]  /*5c00*/  @!UP0 UISETP.NE.AND UP2, UPT, UR5, 0x1, UPT ;  /* 0x000000010500888c */ /* 0x008fe4000bf45270 */
[----:B------:R-:W-:Y:S01]  /*5c10*/  @!UP0 USHF.R.U32.HI UR4, URZ, UR13, UR4 ;  /* 0x0000000dff048299 */ /* 0x000fe20008011604 */
[----:B------:R-:W-:Y:S02]  /*5c20*/  @!UP0 UMOV UR6, UR7 ;  /* 0x0000000700068c82 */ /* 0x000fe40008000000 */
[----:B----4-:R-:W-:Y:S02]  /*5c30*/  @!UP0 USHF.R.U32.HI UR6, URZ, UR10, UR6 ;  /* 0x0000000aff068299 */ /* 0x010fe40008011606 */
[----:B------:R-:W-:Y:S02]  /*5c40*/  @!UP0 USEL UR7, UR38, UR4, !UP2 ;  /* 0x0000000426078287 */ /* 0x000fe4000d000000 */
[----:B------:R-:W-:Y:S04]  /*5c50*/  @!UP0 USEL UR6, UR37, UR6, !UP1 ;  /* 0x0000000625068287 */ /* 0x000fe8000c800000 */
[----:B------:R-:W-:Y:S02]  /*5c60*/  @!UP0 UIADD3 UR4, UPT, UPT, -UR7, UR6, URZ ;  /* 0x0000000607048290 */ /* 0x000fe4000fffe1ff */
[----:B------:R-:W-:Y:S02]  /*5c70*/  @!UP0 UIADD3 UR6, UPT, UPT, UR7, -UR6, URZ ;  /* 0x8000000607068290 */ /* 0x000fe4000fffe0ff */
[----:B------:R-:W-:Y:S02]  /*5c80*/  @!UP0 UIMAD UR38, UR4, UR5, UR38 ;  /* 0x00000005042682a4 */ /* 0x000fe4000f8e0226 */
[----:B------:R-:W-:Y:S01]  /*5c90*/  @!UP0 UIMAD UR37, UR6, UR14, UR37 ;  /* 0x0000000e062582a4 */ /* 0x000fe2000f8e0225 */
[----:B------:R-:W-:Y:S11]  /*5ca0*/  @!P0 BRA `(.L_x_101) ;  /* 0x00000000007c8947 */ /* 0x000ff60003800000 */
[----:B------:R-:W2:Y:S01]  /*5cb0*/  LDCU.64 UR8, c[0x4][0x80] ;  /* 0x01001000ff0877ac */ /* 0x000ea20008000a00 */
[----:B------:R-:W-:Y:S01]  /*5cc0*/  MOV R2, 0x0 ;  /* 0x0000000000027802 */ /* 0x000fe20000000f00 */
[----:B------:R-:W-:Y:S02]  /*5cd0*/  HFMA2 R12, -RZ, RZ, 0, 5.9604644775390625e-08 ;  /* 0x00000001ff0c7431 */ /* 0x000fe400000001ff */
[----:B------:R-:W-:Y:S01]  /*5ce0*/  IMAD.MOV.U32 R8, RZ, RZ, 0x70 ;  /* 0x00000070ff087424 */ /* 0x000fe200078e00ff */
[----:B------:R3:W4:Y:S01]  /*5cf0*/  LDC.64 R14, c[0x4][R2] ;  /* 0x01000000020e7b82 */ /* 0x0007220000000a00 */
[----:B------:R-:W1:Y:S01]  /*5d00*/  LDCU.64 UR6, c[0x4][0x88] ;  /* 0x01001100ff0677ac */ /* 0x000e620008000a00 */
[----:B------:R-:W-:Y:S01]  /*5d10*/  IMAD.MOV.U32 R13, RZ, RZ, RZ ;  /* 0x000000ffff0d7224 */ /* 0x000fe200078e00ff */
[----:B------:R-:W1:Y:S01]  /*5d20*/  LDCU.64 UR4, c[0x4][0x8] ;  /* 0x01000100ff0477ac */ /* 0x000e620008000a00 */
[----:B--2---:R-:W-:Y:S01]  /*5d30*/  MOV R5, UR9 ;  /* 0x0000000900057c02 */ /* 0x004fe20008000f00 */
[----:B------:R-:W-:Y:S01]  /*5d40*/  IMAD.U32 R4, RZ, RZ, UR8 ;  /* 0x00000008ff047e24 */ /* 0x000fe2000f8e00ff */
[----:B-1----:R-:W-:Y:S01]  /*5d50*/  MOV R7, UR7 ;  /* 0x0000000700077c02 */ /* 0x002fe20008000f00 */
[----:B------:R-:W-:Y:S01]  /*5d60*/  IMAD.U32 R6, RZ, RZ, UR6 ;  /* 0x00000006ff067e24 */ /* 0x000fe2000f8e00ff */
[----:B------:R-:W-:Y:S01]  /*5d70*/  MOV R11, UR5 ;  /* 0x00000005000b7c02 */ /* 0x000fe20008000f00 */
[----:B------:R-:W-:Y:S02]  /*5d80*/  IMAD.U32 R10, RZ, RZ, UR4 ;  /* 0x00000004ff0a7e24 */ /* 0x000fe4000f8e00ff */
[----:B------:R-:W-:Y:S07]  /*5d90*/  LEPC R20, `(.L_x_102) ;  /* 0x000000001014794e */ /* 0x000fee0000000000 */
[----:B---345:R-:W-:Y:S05]  /*5da0*/  CALL.ABS.NOINC R14 ;  /* 0x000000000e007343 */ /* 0x038fea0003c00000 */
.L_x_102:
[----:B------:R-:W1:Y:S01]  /*5db0*/  LDCU.64 UR8, c[0x4][0x80] ;  /* 0x01001000ff0877ac */ /* 0x000e620008000a00 */
[----:B------:R-:W2:Y:S01]  /*5dc0*/  LDC.64 R2, c[0x4][R2] ;  /* 0x0100000002027b82 */ /* 0x000ea20000000a00 */
[----:B------:R-:W-:Y:S02]  /*5dd0*/  HFMA2 R12, -RZ, RZ, 0, 5.9604644775390625e-08 ;  /* 0x00000001ff0c7431 */ /* 0x000fe400000001ff */
[----:B------:R-:W-:Y:S02]  /*5de0*/  IMAD.MOV.U32 R8, RZ, RZ, 0x70 ;  /* 0x00000070ff087424 */ /* 0x000fe400078e00ff */
[----:B------:R-:W-:Y:S01]  /*5df0*/  IMAD.MOV.U32 R13, RZ, RZ, RZ ;  /* 0x000000ffff0d7224 */ /* 0x000fe200078e00ff */
[----:B------:R-:W3:Y:S01]  /*5e00*/  LDCU.64 UR6, c[0x4][0x88] ;  /* 0x01001100ff0677ac */ /* 0x000ee20008000a00 */
[----:B------:R-:W4:Y:S01]  /*5e10*/  LDCU.64 UR4, c[0x4][0x8] ;  /* 0x01000100ff0477ac */ /* 0x000f220008000a00 */
[----:B-1----:R-:W-:Y:S02]  /*5e20*/  MOV R4, UR8 ;  /* 0x0000000800047c02 */ /* 0x002fe40008000f00 */
[----:B------:R-:W-:Y:S02]  /*5e30*/  MOV R5, UR9 ;  /* 0x0000000900057c02 */ /* 0x000fe40008000f00 */
[----:B---3--:R-:W-:Y:S01]  /*5e40*/  MOV R7, UR7 ;  /* 0x0000000700077c02 */ /* 0x008fe20008000f00 */
[----:B------:R-:W-:Y:S01]  /*5e50*/  IMAD.U32 R6, RZ, RZ, UR6 ;  /* 0x00000006ff067e24 */ /* 0x000fe2000f8e00ff */
[----:B----4-:R-:W-:Y:S01]  /*5e60*/  MOV R11, UR5 ;  /* 0x00000005000b7c02 */ /* 0x010fe20008000f00 */
[----:B------:R-:W-:Y:S02]  /*5e70*/  IMAD.U32 R10, RZ, RZ, UR4 ;  /* 0x00000004ff0a7e24 */ /* 0x000fe4000f8e00ff */
[----:B------:R-:W-:Y:S07]  /*5e80*/  LEPC R20, `(.L_x_101) ;  /* 0x000000001014794e */ /* 0x000fee0000000000 */
[----:B--2---:R-:W-:Y:S05]  /*5e90*/  CALL.ABS.NOINC R2 ;  /* 0x0000000002007343 */ /* 0x004fea0003c00000 */
.L_x_101:
[----:B------:R-:W-:Y:S05]  /*5ea0*/  BSYNC.RECONVERGENT B6 ;  /* 0x0000000000067941 */ /* 0x000fea0003800200 */
.L_x_100:
[----:B------:R-:W-:Y:S02]  /*5eb0*/  R2UR UR6, R149 ;  /* 0x00000000950672ca */ /* 0x000fe400000e0000 */
[----:B------:R-:W-:Y:S02]  /*5ec0*/  R2UR UR5, R165 ;  /* 0x00000000a50572ca */ /* 0x000fe400000e0000 */
[----:B------:R-:W-:Y:S02]  /*5ed0*/  R2UR UR4, R164 ;  /* 0x00000000a40472ca */ /* 0x000fe400000e0000 */
[----:B------:R-:W-:Y:S02]  /*5ee0*/  ISETP.NE.U32.AND P4, PT, R142, RZ, PT ;  /* 0x000000ff8e00720c */ /* 0x000fe40003f85070 */
[----:B------:R-:W-:Y:S02]  /*5ef0*/  ISETP.NE.U32.AND P2, PT, RZ, UR54, PT ;  /* 0x00000036ff007c0c */ /* 0x000fe4000bf45070 */
[----:B------:R-:W-:Y:S02]  /*5f00*/  ISETP.NE.AND.EX P4, PT, R143, RZ, PT, P4 ;  /* 0x000000ff8f00720c */ /* 0x000fe40003f85340 */
[----:B------:R-:W-:Y:S01]  /*5f10*/  ISETP.NE.AND.EX P2, PT, RZ, UR55, PT, P2 ;  /* 0x00000037ff007c0c */ /* 0x000fe2000bf45320 */
[----:B------:R-:W-:Y:S02]  /*5f20*/  UISETP.NE.AND UP2, UPT, UR6, URZ, UPT ;  /* 0x000000ff0600728c */ /* 0x000fe4000bf45270 */
[----:B------:R-:W-:Y:S04]  /*5f30*/  UISETP.NE.U32.AND UP0, UPT, UR5, URZ, UPT ;  /* 0x000000ff0500728c */ /* 0x000fe8000bf05070 */
[----:B------:R-:W-:Y:S01]  /*5f40*/  UISETP.NE.AND.EX UP1, UPT, UR4, URZ, UPT, UP0 ;  /* 0x000000ff0400728c */ /* 0x000fe2000bf25300 */
[----:B------:R-:W-:Y:S01]  /*5f50*/  PLOP3.LUT P1, PT, PT, PT, UP2, 0x80, 0x8 ;  /* 0x000000000008781c */ /* 0x000fe20003f2f028 */
[----:B------:R-:W-:Y:S03]  /*5f60*/  UPLOP3.LUT UP0, UPT, UPT, UPT, UPT, 0x40, 0x4 ;  /* 0x000000000004789c */ /* 0x000fe60003f0e870 */
[----:B------:R-:W-:Y:S06]  /*5f70*/  @UP2 UPLOP3.LUT UP0, UPT, UPT, UPT, UP1, 0x80, 0x8 ;  /* 0x000000000008289c */ /* 0x000fec0003f0f010 */
[----:B------:R-:W-:Y:S01]  /*5f80*/  PLOP3.LUT P0, PT, PT, PT, UP0, 0x80, 0x8 ;  /* 0x000000000008781c */ /* 0x000fe20003f0f008 */
[----:B------:R-:W-:Y:S01]  /*5f90*/  @!UPT UIADD3 URZ, UPT, UPT, URZ, URZ, URZ ;  /* 0x000000fffffff290 */ /* 0x000fe2000fffe0ff */
[----:B------:R-:W-:Y:S11]  /*5fa0*/  BRA.U !UP1, `(.L_x_103) ;  /* 0x0000000109407547 */ /* 0x000ff6000b800000 */
[----:B------:R-:W-:Y:S01]  /*5fb0*/  UISETP.NE.U32.AND UP0, UPT, UR54, URZ, UPT ;  /* 0x000000ff3600728c */ /* 0x000fe2000bf05070 */
[----:B------:R-:W-:Y:S01]  /*5fc0*/  R2UR UR6, R165 ;  /* 0x00000000a50672ca */ /* 0x000fe200000e0000 */
[----:B------:R-:W2:Y:S01]  /*5fd0*/  LDCU.64 UR8, c[0x0][0x358] ;  /* 0x00006b00ff0877ac */ /* 0x000ea20008000a00 */
[----:B------:R-:W-:Y:S02]  /*5fe0*/  HFMA2 R146, -RZ, RZ, 0, 5.9604644775390625e-08 ;  /* 0x00000001ff927431 */ /* 0x000fe400000001ff */
[----:B-1----:R-:W-:Y:S01]  /*5ff0*/  IMAD.MOV.U32 R0, RZ, RZ, 0x1 ;  /* 0x00000001ff007424 */ /* 0x002fe200078e00ff */
[----:B------:R-:W-:Y:S06]  /*6000*/  UISETP.NE.AND.EX UP0, UPT, UR55, URZ, UPT, UP0 ;  /* 0x000000ff3700728c */ /* 0x000fec000bf05300 */
[----:B------:R-:W-:Y:S05]  /*6010*/  PLOP3.LUT P3, PT, PT, PT, UP0, 0x80, 0x8 ;  /* 0x000000000008781c */ /* 0x000fea0003f6f008 */
[----:B------:R-:W1:Y:S01]  /*6020*/  @UP0 LDCU.64 UR4, c[0x0][0x888] ;  /* 0x00011100ff0407ac */ /* 0x000e620008000a00 */
[----:B------:R-:W-:Y:S07]  /*6030*/  @UP0 UIMAD UR6, UR36, UR6, URZ ;  /* 0x00000006240602a4 */ /* 0x000fee000f8e02ff */
[----:B------:R-:W-:Y:S01]  /*6040*/  @!P3 PRMT R146, R0, 0x7610, R146 ;  /* 0x000076100092b816 */ /* 0x000fe20000000092 */
[----:B-1----:R-:W-:Y:S06]  /*6050*/  @UP0 UIMAD.WIDE UR4, UR6, 0x4, UR4 ;  /* 0x00000004060408a5 */ /* 0x002fec000f8e0204 */
[----:B------:R-:W-:Y:S02]  /*6060*/  IMAD.U32 R2, RZ, RZ, UR4 ;  /* 0x00000004ff027e24 */ /* 0x000fe4000f8e00ff */
[----:B------:R-:W-:Y:S03]  /*6070*/  IMAD.U32 R3, RZ, RZ, UR5 ;  /* 0x00000005ff037e24 */ /* 0x000fe6000f8e00ff */
[----:B------:R-:W1:Y:S02]  /*6080*/  @!UP0 LDCU UR4, c[0x0][0x880] ;  /* 0x00011000ff0487ac */ /* 0x000e640008000800 */
[----:B--2--5:R2:W5:Y:S02]  /*6090*/  @P3 LDG.E R73, desc[UR8][R2.64] ;  /* 0x0000000802493981 */ /* 0x024564000c1e1900 */
[----:B-12---:R-:W-:Y:S02]  /*60a0*/  @!P3 MOV R73, UR4 ;  /* 0x000000040049bc02 */ /* 0x006fe40008000f00 */
.L_x_103:
[----:B------:R-:W-:Y:S05]  /*60b0*/  @!P4 BRA `(.L_x_104) ;  /* 0x000000000024c947 */ /* 0x000fea0003800000 */
[----:B------:R-:W-:Y:S01]  /*60c0*/  ISETP.NE.U32.AND P3, PT, R140, RZ, PT ;  /* 0x000000ff8c00720c */ /* 0x000fe20003f65070 */
[----:B------:R-:W2:Y:S03]  /*60d0*/  LDCU.64 UR4, c[0x0][0x358] ;  /* 0x00006b00ff0477ac */ /* 0x000ea60008000a00 */
[----:B------:R-:W-:Y:S11]  /*60e0*/  ISETP.NE.AND.EX P3, PT, R141, RZ, PT, P3 ;  /* 0x000000ff8d00720c */ /* 0x000ff60003f65330 */
[----:B------:R-:W-:Y:S02]  /*60f0*/  @!UPT UIADD3 URZ, UPT, UPT, URZ, URZ, URZ ;  /* 0x000000fffffff290 */ /* 0x000fe4000fffe0ff */
[----:B------:R-:W3:Y:S01]  /*6100*/  @P3 LDC.64 R2, c[0x0][0x8a8] ;  /* 0x00022a00ff023b82 */ /* 0x000ee20000000a00 */
[----:B-1----:R-:W-:Y:S04]  /*6110*/  @P3 IMAD R0, R142, UR36, RZ ;  /* 0x000000248e003c24 */ /* 0x002fe8000f8e02ff */
[----:B---3--:R-:W-:Y:S05]  /*6120*/  @P3 IMAD.WIDE R2, R0, 0x4, R2 ;  /* 0x0000000400023825 */ /* 0x008fea00078e0202 */
[----:B--2--5:R2:W5:Y:S02]  /*6130*/  @P3 LDG.E R70, desc[UR4][R2.64] ;  /* 0x0000000402463981 */ /* 0x024564000c1e1900 */
[----:B--2---:R-:W3:Y:S02]  /*6140*/  @!P3 LDC R70, c[0x0][0x8a0] ;  /* 0x00022800ff46bb82 */ /* 0x004ee40000000800 */
.L_x_104:
[----:B-----5:R-:W-:Y:S01]  /*6150*/  FSETP.NEU.AND P3, PT, R73, RZ, PT ;  /* 0x000000ff4900720b */ /* 0x020fe20003f6d000 */
[----:B------:R-:W-:Y:S01]  /*6160*/  IMAD.SHL.U32 R169, R144, 0x2, RZ ;  /* 0x0000000290a97824 */ /* 0x000fe200078e00ff */
[----:B------:R-:W-:Y:S01]  /*6170*/  SEL R5, RZ, 0xffffffff, P2 ;  /* 0xffffffffff057807 */ /* 0x000fe20001000000 */
[----:B------:R-:W-:Y:S01]  /*6180*/  IMAD.SHL.U32 R79, R161, 0x10, RZ ;  /* 0x00000010a14f7824 */ /* 0x000fe200078e00ff */
[----:B------:R-:W-:Y:S01]  /*6190*/  @P1 LOP3.LUT P2, RZ, R146, 0xff, RZ, 0xc0, !PT ;  /* 0x000000ff92ff1812 */ /* 0x000fe2000784c0ff */
[----:B------:R-:W-:Y:S01]  /*61a0*/  VIADD R168, R169, UR44 ;  /* 0x0000002ca9a87c36 */ /* 0x000fe20008000000 */
[----:B-1----:R-:W-:Y:S01]  /*61b0*/  @P1 SEL R0, RZ, 0xffffffff, P3 ;  /* 0xffffffffff001807 */ /* 0x002fe20001800000 */
[----:B------:R-:W-:Y:S01]  /*61c0*/  IMAD.MOV.U32 R87, RZ, RZ, -0x10 ;  /* 0xfffffff0ff577424 */ /* 0x000fe200078e00ff */
[----:B------:R-:W-:Y:S01]  /*61d0*/  LOP3.LUT R160, R160, 0x1, RZ, 0x3c, !PT ;  /* 0x00000001a0a07812 */ /* 0x000fe200078e3cff */
[----:B------:R-:W-:Y:S01]  /*61e0*/  IMAD.SHL.U32 R85, R162, 0x10, RZ ;  /* 0x00000010a2557824 */ /* 0x000fe200078e00ff */
[----:B------:R-:W-:Y:S01]  /*61f0*/  @P0 SEL R0, R5, R0, !P2 ;  /* 0x0000000005000207 */ /* 0x000fe20005000000 */
[----:B------:R-:W-:Y:S01]  /*6200*/  IMAD.IADD R156, R168, 0x1, R79 ;  /* 0x00000001a89c7824 */ /* 0x000fe200078e024f */
[----:B------:R-:W-:Y:S01]  /*6210*/  LEA R170, R68, UR44, 0x3 ;  /* 0x0000002c44aa7c11 */ /* 0x000fe2000f8e18ff */
[----:B------:R-:W-:Y:S01]  /*6220*/  IMAD.IADD R167, R168, 0x1, R85 ;  /* 0x00000001a8a77824 */ /* 0x000fe200078e0255 */
[----:B------:R-:W-:Y:S01]  /*6230*/  @P1 LOP3.LUT R0, R0, 0x1, RZ, 0xc0, !PT ;  /* 0x0000000100001812 */ /* 0x000fe200078ec0ff */
[--C-:B------:R-:W-:Y:S01]  /*6240*/  IMAD.IADD R154, R85, 0x1, R156.reuse ;  /* 0x00000001559a7824 */ /* 0x100fe200078e029c */
[----:B------:R-:W-:Y:S01]  /*6250*/  SHF.L.U32 R3, R159, 0x1f, RZ ;  /* 0x0000001f9f037819 */ /* 0x000fe200000006ff */
[----:B------:R-:W-:Y:S01]  /*6260*/  BSSY B1, `(.L_x_105) ;  /* 0x000004a000017945 */ /* 0x000fe20003800000 */
[----:B------:R-:W-:Y:S01]  /*6270*/  ISETP.NE.U32.OR P5, PT, R0, 0x1, !P1 ;  /* 0x000000010000780c */ /* 0x000fe20004fa5470 */
[----:B------:R-:W-:Y:S01]  /*6280*/  IMAD.MOV.U32 R84, RZ, RZ, 0x1 ;  /* 0x00000001ff547424 */ /* 0x000fe200078e00ff */
[----:B------:R-:W-:Y:S01]  /*6290*/  PLOP3.LUT P2, PT, PT, PT, UP1, 0x80, 0x8 ;  /* 0x000000000008781c */ /* 0x000fe20003f4f018 */
[----:B------:R-:W-:Y:S01]  /*62a0*/  IMAD R71, R68, 0x100, R69 ;  /* 0x0000010044477824 */ /* 0x000fe200078e0245 */
[----:B------:R-:W-:Y:S01]  /*62b0*/  LOP3.LUT P4, R151, R146, 0xff, RZ, 0xc0, !PT ;  /* 0x000000ff92977812 */ /* 0x000fe2000788c0ff */
[----:B------:R-:W-:Y:S01]  /*62c0*/  IMAD.MOV.U32 R78, RZ, RZ, RZ ;  /* 0x000000ffff4e7224 */ /* 0x000fe200078e00ff */
[----:B------:R-:W-:Y:S02]  /*62d0*/  SEL R0, RZ, 0xffffffff, P3 ;  /* 0xffffffffff007807 */ /* 0x000fe40001800000 */
[----:B------:R-:W-:Y:S02]  /*62e0*/  CS2R R138, SRZ ;  /* 0x00000000008a7805 */ /* 0x000fe4000001ff00 */
[----:B------:R-:W-:Y:S02]  /*62f0*/  P2R R166, PR, RZ, 0x20 ;  /* 0x00000020ffa67803 */ /* 0x000fe40000000000 */
[----:B------:R-:W-:Y:S02]  /*6300*/  CS2R R136, SRZ ;  /* 0x0000000000887805 */ /* 0x000fe4000001ff00 */
[----:B------:R-:W-:Y:S02]  /*6310*/  CS2R R130, SRZ ;  /* 0x0000000000827805 */ /* 0x000fe4000001ff00 */
[----:B------:R-:W-:Y:S02]  /*6320*/  CS2R R128, SRZ ;  /* 0x0000000000807805 */ /* 0x000fe4000001ff00 */
[----:B------:R-:W-:Y:S02]  /*6330*/  CS2R R122, SRZ ;  /* 0x00000000007a7805 */ /* 0x000fe4000001ff00 */
[----:B------:R-:W-:Y:S02]  /*6340*/  @P5 SHF.L.U32 R2, R160, 0x1f, RZ ;  /* 0x0000001fa0025819 */ /* 0x000fe400000006ff */
[----:B------:R-:W-:Y:S02]  /*6350*/  CS2R R120, SRZ ;  /* 0x0000000000787805 */ /* 0x000fe4000001ff00 */
[----:B------:R-:W-:Y:S02]  /*6360*/  @P2 SEL R0, R5, R0, !P4 ;  /* 0x0000000005002207 */ /* 0x000fe40006000000 */
[----:B------:R-:W-:Y:S01]  /*6370*/  CS2R R114, SRZ ;  /* 0x0000000000727805 */ /* 0x000fe2000001ff00 */
[----:B------:R-:W1:Y:S01]  /*6380*/  @P5 SYNCS.PHASECHK.TRANS64.TRYWAIT P1, [UR44+0x30], R2 ;  /* 0x00003002ff0055a7 */ /* 0x000e62000802112c */
[----:B------:R-:W-:Y:S02]  /*6390*/  CS2R R112, SRZ ;  /* 0x0000000000707805 */ /* 0x000fe4000001ff00 */
[----:B------:R-:W-:Y:S02]  /*63a0*/  LOP3.LUT R0, R0, 0x1, RZ, 0xc0, !PT ;  /* 0x0000000100007812 */ /* 0x000fe400078ec0ff */
[----:B------:R-:W-:Y:S02]  /*63b0*/  CS2R R106, SRZ ;  /* 0x00000000006a7805 */ /* 0x000fe4000001ff00 */
[----:B------:R-:W-:Y:S02]  /*63c0*/  CS2R R104, SRZ ;  /* 0x0000000000687805 */ /* 0x000fe4000001ff00 */
[----:B------:R-:W-:Y:S02]  /*63d0*/  CS2R R98, SRZ ;  /* 0x0000000000627805 */ /* 0x000fe4000001ff00 */
[----:B------:R-:W-:Y:S02]  /*63e0*/  ISETP.NE.U32.AND P2, PT, R0, 0x1, PT ;  /* 0x000000010000780c */ /* 0x000fe40003f45070 */
[----:B------:R-:W-:Y:S02]  /*63f0*/  CS2R R96, SRZ ;  /* 0x0000000000607805 */ /* 0x000fe4000001ff00 */
[----:B------:R-:W-:Y:S02]  /*6400*/  CS2R R90, SRZ ;  /* 0x00000000005a7805 */ /* 0x000fe4000001ff00 */
[----:B------:R-:W-:Y:S02]  /*6410*/  CS2R R88, SRZ ;  /* 0x0000000000587805 */ /* 0x000fe4000001ff00 */
[----:B------:R-:W-:Y:S02]  /*6420*/  P2R R86, PR, RZ, 0x4 ;  /* 0x00000004ff567803 */ /* 0x000fe40000000000 */
[----:B------:R-:W-:Y:S02]  /*6430*/  CS2R R82, SRZ ;  /* 0x0000000000527805 */ /* 0x000fe4000001ff00 */
[----:B------:R-:W-:Y:S02]  /*6440*/  ISETP.NE.U32.AND P2, PT, R145, 0x1, PT ;  /* 0x000000019100780c */ /* 0x000fe40003f45070 */
[----:B------:R-:W-:Y:S01]  /*6450*/  CS2R R80, SRZ ;  /* 0x0000000000507805 */ /* 0x000fe2000001ff00 */
[----:B------:R2:W4:Y:S01]  /*6460*/  SYNCS.PHASECHK.TRANS64.TRYWAIT P0, [R170+URZ+0xa0], R3 ;  /* 0x0000a003aa0075a7 */ /* 0x00052200080011ff */
[----:B------:R-:W-:Y:S05]  /*6470*/  SEL R87, R87, 0x10, !P2 ;  /* 0x0000001057577807 */ /* 0x000fea0005000000 */
[----:B------:R-:W-:Y:S02]  /*6480*/  IMAD.IADD R168, R168, 0x1, R87 ;  /* 0x00000001a8a87824 */ /* 0x000fe400078e0257 */
[C---:B------:R-:W-:Y:S02]  /*6490*/  IMAD.IADD R157, R87.reuse, 0x1, R167 ;  /* 0x00000001579d7824 */ /* 0x040fe400078e02a7 */
[C---:B------:R-:W-:Y:S02]  /*64a0*/  IMAD.IADD R155, R87.reuse, 0x1, R156 ;  /* 0x00000001579b7824 */ /* 0x040fe400078e029c */
[----:B------:R-:W-:Y:S01]  /*64b0*/  IMAD.IADD R153, R87, 0x1, R154 ;  /* 0x0000000157997824 */ /* 0x000fe200078e029a */
[----:B-1----:R-:W-:Y:S01]  /*64c0*/  @P5 SEL R84, RZ, 0x1, !P1 ;  /* 0x00000001ff545807 */ /* 0x002fe20004800000 */
[----:B--2---:R-:W-:Y:S06]  /*64d0*/  @!P5 BRA `(.L_x_106) ;  /* 0x000000000088d947 */ /* 0x004fec0003800000 */
[----:B------:R-:W-:Y:S01]  /*64e0*/  IMAD.MOV.U32 R139, RZ, RZ, RZ ;  /* 0x000000ffff8b7224 */ /* 0x000fe200078e00ff */
[----:B------:R-:W-:Y:S01]  /*64f0*/  ISETP.NE.AND P1, PT, R84, RZ, PT ;  /* 0x000000ff5400720c */ /* 0x000fe20003f25270 */
[----:B------:R-:W-:Y:S01]  /*6500*/  BSSY B0, `(.L_x_107) ;  /* 0x0000014000007945 */ /* 0x000fe20003800000 */
[----:B------:R-:W-:Y:S02]  /*6510*/  CS2R R82, SRZ ;  /* 0x0000000000527805 */ /* 0x000fe4000001ff00 */
        /* <DEDUP_REMOVED lines=13> */
[----:B------:R-:W-:Y:S01]  /*65f0*/  CS2R R136, SRZ ;  /* 0x0000000000887805 */ /* 0x000fe2000001ff00 */
[----:B------:R-:W-:Y:S06]  /*6600*/  @P1 BRA `(.L_x_108) ;  /* 0x00000000000c1947 */ /* 0x000fec0003800000 */
[----:B------:R-:W-:Y:S04]  /*6610*/  SHF.L.U32 R5, R160, 0x1f, RZ ;  /* 0x0000001fa0057819 */ /* 0x000fe800000006ff */
[----:B------:R-:W1:Y:S02]  /*6620*/  SYNCS.PHASECHK.TRANS64.TRYWAIT P1, [UR44+0x30], R5 ;  /* 0x00003005ff0075a7 */ /* 0x000e64000802112c */
[----:B-1----:R-:W-:Y:S05]  /*6630*/  @!P1 BRA `(.L_x_109) ;  /* 0x0000005c00349947 */ /* 0x002fea0003800000 */
.L_x_108:
[----:B------:R-:W-:Y:S05]  /*6640*/  BSYNC B0 ;  /* 0x0000000000007941 */ /* 0x000fea0003800000 */
.L_x_107:
[----:B------:R-:W-:Y:S01]  /*6650*/  ISETP.NE.AND P1, PT, R86, RZ, PT ;  /* 0x000000ff5600720c */ /* 0x000fe20003f25270 */
[----:B------:R-:W-:Y:S11]  /*6660*/  HFMA2 R78, -RZ, RZ, 0, 5.9604644775390625e-08 ;  /* 0x00000001ff4e7431 */ /* 0x000ff600000001ff */
[----:B------:R-:W-:Y:S01]  /*6670*/  @!UPT UIADD3 URZ, UPT, UPT, URZ, URZ, URZ ;  /* 0x000000fffffff290 */ /* 0x000fe2000fffe0ff */
[----:B------:R2:W1:Y:S04]  /*6680*/  @P1 LDS.128 R80, [R169+UR44+0x400] ;  /* 0x0004002ca9501984 */ /* 0x0004680008000c00 */
[----:B------:R2:W1:Y:S04]  /*6690*/  @P1 LDS.128 R88, [R168+0x400] ;  /* 0x00040000a8581984 */ /* 0x0004680000000c00 */
[----:B------:R2:W1:Y:S04]  /*66a0*/  @P1 LDS.128 R96, [R167+0x400] ;  /* 0x00040000a7601984 */ /* 0x0004680000000c00 */
[----:B------:R2:W1:Y:S04]  /*66b0*/  @P1 LDS.128 R104, [R157+0x400] ;  /* 0x000400009d681984 */ /* 0x0004680000000c00 */
[----:B------:R2:W1:Y:S04]  /*66c0*/  @P1 LDS.128 R112, [R156+0x400] ;  /* 0x000400009c701984 */ /* 0x0004680000000c00 */
[----:B------:R2:W1:Y:S04]  /*66d0*/  @P1 LDS.128 R120, [R155+0x400] ;  /* 0x000400009b781984 */ /* 0x0004680000000c00 */
[----:B------:R2:W1:Y:S04]  /*66e0*/  @P1 LDS.128 R128, [R154+0x400] ;  /* 0x000400009a801984 */ /* 0x0004680000000c00 */
[----:B------:R2:W1:Y:S02]  /*66f0*/  @P1 LDS.128 R136, [R153+0x400] ;  /* 0x0004000099881984 */ /* 0x0004640000000c00 */
.L_x_106:
[----:B------:R-:W-:Y:S05]  /*6700*/  BSYNC B1 ;  /* 0x0000000000017941 */ /* 0x000fea0003800000 */
.L_x_105:
[----:B-1----:R-:W-:Y:S04]  /*6710*/  SHF.R.U32.HI R0, RZ, 0x15, R71 ;  /* 0x00000015ff007819 */ /* 0x002fe80000011647 */
[----:B------:R-:W-:Y:S01]  /*6720*/  LOP3.LUT P1, RZ, R0, 0x3, R147, 0x48, !PT ;  /* 0x0000000300ff7812 */ /* 0x000fe20007824893 */
[----:B------:R-:W-:Y:S01]  /*6730*/  @!UPT UIADD3 URZ, UPT, UPT, URZ, URZ, URZ ;  /* 0x000000fffffff290 */ /* 0x000fe2000fffe0ff */
[----:B----4-:R-:W-:Y:S11]  /*6740*/  @P0 BRA `(.L_x_110) ;  /* 0x0000000000080947 */ /* 0x010ff60003800000 */
[----:B------:R-:W1:Y:S02]  /*6750*/  SYNCS.PHASECHK.TRANS64.TRYWAIT P0, [R170+URZ+0xa0], R3 ;  /* 0x0000a003aa0075a7 */ /* 0x000e6400080011ff */
[----:B-1----:R-:W-:Y:S05]  /*6760*/  @!P0 BRA `(.L_x_111) ;  /* 0x0000005c00008947 */ /* 0x002fea0003800000 */
.L_x_110:
[----:B------:R-:W-:Y:S05]  /*6770*/  @!P1 BRA `(.L_x_112) ;  /* 0x0000000000409947 */ /* 0x000fea0003800000 */
[----:B------:R-:W4:Y:S01]  /*6780*/  LDCU.64 UR8, c[0x4][0x70] ;  /* 0x01000e00ff0877ac */ /* 0x000f220008000a00 */
[----:B-1----:R-:W-:Y:S01]  /*6790*/  MOV R3, 0x0 ;  /* 0x0000000000037802 */ /* 0x002fe20000000f00 */
[----:B------:R-:W-:Y:S02]  /*67a0*/  HFMA2 R12, -RZ, RZ, 0, 5.9604644775390625e-08 ;  /* 0x00000001ff0c7431 */ /* 0x000fe400000001ff */
[----:B------:R-:W-:Y:S02]  /*67b0*/  IMAD.MOV.U32 R8, RZ, RZ, 0x192 ;  /* 0x00000192ff087424 */ /* 0x000fe400078e00ff */
[----:B------:R-:W-:Y:S01]  /*67c0*/  IMAD.MOV.U32 R13, RZ, RZ, RZ ;  /* 0x000000ffff0d7224 */ /* 0x000fe200078e00ff */
[----:B------:R-:W1:Y:S01]  /*67d0*/  LDCU.64 UR6, c[0x4][0x78] ;  /* 0x01000f00ff0677ac */ /* 0x000e620008000a00 */
[----:B------:R-:W2:Y:S01]  /*67e0*/  LDC.64 R2, c[0x4][R3] ;  /* 0x0100000003027b82 */ /* 0x000ea20000000a00 */
[----:B------:R-:W5:Y:S01]  /*67f0*/  LDCU.64 UR4, c[0x4][0x10] ;  /* 0x01000200ff0477ac */ /* 0x000f620008000a00 */
[----:B----4-:R-:W-:Y:S01]  /*6800*/  MOV R5, UR9 ;  /* 0x0000000900057c02 */ /* 0x010fe20008000f00 */
[----:B------:R-:W-:Y:S01]  /*6810*/  IMAD.U32 R4, RZ, RZ, UR8 ;  /* 0x00000008ff047e24 */ /* 0x000fe2000f8e00ff */
[----:B-1----:R-:W-:Y:S01]  /*6820*/  MOV R7, UR7 ;  /* 0x0000000700077c02 */ /* 0x002fe20008000f00 */
[----:B------:R-:W-:Y:S01]  /*6830*/  IMAD.U32 R6, RZ, RZ, UR6 ;  /* 0x00000006ff067e24 */ /* 0x000fe2000f8e00ff */
[----:B-----5:R-:W-:Y:S01]  /*6840*/  MOV R11, UR5 ;  /* 0x00000005000b7c02 */ /* 0x020fe20008000f00 */
[----:B------:R-:W-:Y:S02]  /*6850*/  IMAD.U32 R10, RZ, RZ, UR4 ;  /* 0x00000004ff0a7e24 */ /* 0x000fe4000f8e00ff */
[----:B------:R-:W-:Y:S07]  /*6860*/  LEPC R20, `(.L_x_112) ;  /* 0x000000001014794e */ /* 0x000fee0000000000 */
[----:B--23--:R-:W-:Y:S05]  /*6870*/  CALL.ABS.NOINC R2 ;  /* 0x0000000002007343 */ /* 0x00cfea0003c00000 */
.L_x_112:
[C---:B------:R-:W-:Y:S01]  /*6880*/  SHF.L.U32 R72, R80.reuse, 0x10, RZ ;  /* 0x0000001050487819 */ /* 0x040fe200000006ff */
[----:B------:R-:W-:Y:S05]  /*6890*/  WARPSYNC.ALL ;  /* 0x0000000000007948 */ /* 0x000fea0003800000 */
[----:B------:R-:W-:Y:S01]  /*68a0*/  R2UR UR4, R71 ;  /* 0x00000000470472ca */ /* 0x000fe200000e0000 */
[----:B------:R-:W-:Y:S01]  /*68b0*/  BSSY.RECONVERGENT B0, `(.L_x_113) ;  /* 0x00000fc000007945 */ /* 0x000fe20003800200 */
[----:B------:R-:W-:Y:S02]  /*68c0*/  LOP3.LUT R75, R80, 0xffff0000, RZ, 0xc0, !PT ;  /* 0xffff0000504b7812 */ /* 0x000fe400078ec0ff */
[----:B------:R-:W-:Y:S02]  /*68d0*/  LOP3.LUT R74, R81, 0xffff0000, RZ, 0xc0, !PT ;  /* 0xffff0000514a7812 */ /* 0x000fe400078ec0ff */
[C---:B------:R-:W-:Y:S02]  /*68e0*/  SHF.L.U32 R77, R99.reuse, 0x10, RZ ;  /* 0x00000010634d7819 */ /* 0x040fe400000006ff */
[----:B------:R-:W-:Y:S02]  /*68f0*/  LOP3.LUT R76, R99, 0xffff0000, RZ, 0xc0, !PT ;  /* 0xffff0000634c7812 */ /* 0x000fe400078ec0ff */
[----:B------:R-:W-:Y:S03]  /*6900*/  ISETP.NE.AND P0, PT, R163, RZ, PT ;  /* 0x000000ffa300720c */ /* 0x000fe60003f05270 */
[----:B------:R-:W3:Y:S02]  /*6910*/  LDTM.x64 R4, tmem[UR4] ;  /* 0x00000004000479ee */ /* 0x000ee40008340000 */
[C---:B---3--:R-:W-:Y:S01]  /*6920*/  FMUL R0, R70.reuse, R4 ;  /* 0x0000000446007220 */ /* 0x048fe20000400000 */
[C---:B------:R-:W-:Y:S01]  /*6930*/  FMUL R2, R70.reuse, R5 ;  /* 0x0000000546027220 */ /* 0x040fe20000400000 */
[C---:B-1----:R-:W-:Y:S01]  /*6940*/  FMUL R3, R70.reuse, R6 ;  /* 0x0000000646037220 */ /* 0x042fe20000400000 */
[----:B------:R-:W-:Y:S01]  /*6950*/  FMUL R7, R70, R7 ;  /* 0x0000000746077220 */ /* 0x000fe20000400000 */
[----:B------:R-:W-:Y:S01]  /*6960*/  FFMA R0, R73, R72, R0 ;  /* 0x0000004849007223 */ /* 0x000fe20000000000 */
[----:B------:R-:W-:Y:S01]  /*6970*/  SHF.L.U32 R72, R81, 0x10, RZ ;  /* 0x0000001051487819 */ /* 0x000fe200000006ff */
[C---:B------:R-:W-:Y:S01]  /*6980*/  FFMA R2, R73.reuse, R75, R2 ;  /* 0x0000004b49027223 */ /* 0x040fe20000000002 */
[----:B------:R-:W-:Y:S01]  /*6990*/  SHF.L.U32 R75, R82, 0x10, RZ ;  /* 0x00000010524b7819 */ /* 0x000fe200000006ff */
[C---:B------:R-:W-:Y:S01]  /*69a0*/  FMUL R4, R70.reuse, R8 ;  /* 0x0000000846047220 */ /* 0x040fe20000400000 */
[----:B------:R-:W-:Y:S01]  /*69b0*/  FMUL R5, R70, R9 ;  /* 0x0000000946057220 */ /* 0x000fe20000400000 */
[C---:B------:R-:W-:Y:S01]  /*69c0*/  FFMA R3, R73.reuse, R72, R3 ;  /* 0x0000004849037223 */ /* 0x040fe20000000003 */
[----:B------:R-:W-:Y:S01]  /*69d0*/  LOP3.LUT R72, R82, 0xffff0000, RZ, 0xc0, !PT ;  /* 0xffff000052487812 */ /* 0x000fe200078ec0ff */
[----:B------:R-:W-:Y:S01]  /*69e0*/  FFMA R7, R73, R74, R7 ;  /* 0x0000004a49077223 */ /* 0x000fe20000000007 */
[----:B------:R-:W-:Y:S01]  /*69f0*/  LOP3.LUT R74, R83, 0xffff0000, RZ, 0xc0, !PT ;  /* 0xffff0000534a7812 */ /* 0x000fe200078ec0ff */
[----:B------:R-:W-:Y:S01]  /*6a00*/  FFMA R4, R73, R75, R4 ;  /* 0x0000004b49047223 */ /* 0x000fe20000000004 */
[----:B------:R-:W-:Y:S01]  /*6a10*/  SHF.L.U32 R75, R83, 0x10, RZ ;  /* 0x00000010534b7819 */ /* 0x000fe200000006ff */
[----:B------:R-:W-:Y:S01]  /*6a20*/  FMUL R6, R70, R10 ;  /* 0x0000000a46067220 */ /* 0x000fe20000400000 */
[----:B------:R-:W-:Y:S01]  /*6a30*/  F2FP.BF16.F32.PACK_AB R92, R2, R0 ;  /* 0x00000000025c723e */ /* 0x000fe200000010ff */
[----:B------:R-:W-:Y:S01]  /*6a40*/  FMUL R11, R70, R11 ;  /* 0x0000000b460b7220 */ /* 0x000fe20000400000 */
[----:B------:R-:W-:Y:S01]  /*6a50*/  F2FP.BF16.F32.PACK_AB R93, R7, R3 ;  /* 0x00000003075d723e */ /* 0x000fe200000010ff */
[C---:B------:R-:W-:Y:S01]  /*6a60*/  FFMA R5, R73.reuse, R72, R5 ;  /* 0x0000004849057223 */ /* 0x040fe20000000005 */
[----:B------:R-:W-:Y:S01]  /*6a70*/  SHF.L.U32 R72, R88, 0x10, RZ ;  /* 0x0000001058487819 */ /* 0x000fe200000006ff */
[----:B------:R-:W-:Y:S01]  /*6a80*/  FFMA R6, R73, R75, R6 ;  /* 0x0000004b49067223 */ /* 0x000fe20000000006 */
[----:B------:R-:W-:Y:S01]  /*6a90*/  SHF.L.U32 R75, R90, 0x10, RZ ;  /* 0x000000105a4b7819 */ /* 0x000fe200000006ff */
[----:B------:R-:W-:Y:S01]  /*6aa0*/  FMUL R8, R70, R12 ;  /* 0x0000000c46087220 */ /* 0x000fe20000400000 */
[----:B------:R-:W-:Y:S01]  /*6ab0*/  F2FP.BF16.F32.PACK_AB R94, R5, R4 ;  /* 0x00000004055e723e */ /* 0x000fe200000010ff */
[C---:B------:R-:W-:Y:S01]  /*6ac0*/  FFMA R11, R73.reuse, R74, R11 ;  /* 0x0000004a490b7223 */ /* 0x040fe2000000000b */
[----:B------:R-:W-:Y:S01]  /*6ad0*/  LOP3.LUT R74, R88, 0xffff0000, RZ, 0xc0, !PT ;  /* 0xffff0000584a7812 */ /* 0x000fe200078ec0ff */
[C---:B------:R-:W-:Y:S01]  /*6ae0*/  FMUL R9, R70.reuse, R13 ;  /* 0x0000000d46097220 */ /* 0x040fe20000400000 */
[----:B------:R-:W-:Y:S01]  /*6af0*/  FFMA R8, R73, R72, R8 ;  /* 0x0000004849087223 */ /* 0x000fe20000000008 */
[----:B------:R-:W-:Y:S01]  /*6b00*/  SHF.L.U32 R72, R89, 0x10, RZ ;  /* 0x0000001059487819 */ /* 0x000fe200000006ff */
[C---:B------:R-:W-:Y:S01]  /*6b10*/  FMUL R10, R70.reuse, R14 ;  /* 0x0000000e460a7220 */ /* 0x040fe20000400000 */
[----:B------:R-:W-:Y:S01]  /*6b20*/  F2FP.BF16.F32.PACK_AB R95, R11, R6 ;  /* 0x000000060b5f723e */ /* 0x000fe200000010ff */
[----:B------:R-:W-:Y:S01]  /*6b30*/  FFMA R9, R73, R74, R9 ;  /* 0x0000004a49097223 */ /* 0x000fe20000000009 */
[----:B------:R-:W-:Y:S01]  /*6b40*/  LOP3.LUT R74, R89, 0xffff0000, RZ, 0xc0, !PT ;  /* 0xffff0000594a7812 */ /* 0x000fe200078ec0ff */
[----:B------:R-:W-:Y:S01]  /*6b50*/  FMUL R15, R70, R15 ;  /* 0x0000000f460f7220 */ /* 0x000fe20000400000 */
[----:B------:R-:W-:Y:S01]  /*6b60*/  FFMA R10, R73, R72, R10 ;  /* 0x00000048490a7223 */ /* 0x000fe2000000000a */
[----:B------:R-:W-:Y:S01]  /*6b70*/  LOP3.LUT R72, R90, 0xffff0000, RZ, 0xc0, !PT ;  /* 0xffff00005a487812 */ /* 0x000fe200078ec0ff */
[C---:B------:R-:W-:Y:S01]  /*6b80*/  FMUL R12, R70.reuse, R16 ;  /* 0x00000010460c7220 */ /* 0x040fe20000400000 */
[----:B------:R-:W-:Y:S01]  /*6b90*/  F2FP.BF16.F32.PACK_AB R100, R9, R8 ;  /* 0x000000080964723e */ /* 0x000fe200000010ff */
[----:B------:R-:W-:Y:S01]  /*6ba0*/  FMUL R13, R70, R17 ;  /* 0x00000011460d7220 */ /* 0x000fe20000400000 */
[----:B------:R-:W-:Y:S01]  /*6bb0*/  FFMA R15, R73, R74, R15 ;  /* 0x0000004a490f7223 */ /* 0x000fe2000000000f */
[----:B------:R-:W-:Y:S01]  /*6bc0*/  LOP3.LUT R74, R91, 0xffff0000, RZ, 0xc0, !PT ;  /* 0xffff00005b4a7812 */ /* 0x000fe200078ec0ff */
[----:B------:R-:W-:Y:S01]  /*6bd0*/  FFMA R12, R73, R75, R12 ;  /* 0x0000004b490c7223 */ /* 0x000fe2000000000c */
[----:B------:R-:W-:Y:S01]  /*6be0*/  SHF.L.U32 R75, R91, 0x10, RZ ;  /* 0x000000105b4b7819 */ /* 0x000fe200000006ff */
[----:B------:R-:W-:Y:S01]  /*6bf0*/  FFMA R13, R73, R72, R13 ;  /* 0x00000048490d7223 */ /* 0x000fe2000000000d */
[----:B------:R-:W-:Y:S01]  /*6c00*/  SHF.L.U32 R72, R96, 0x10, RZ ;  /* 0x0000001060487819 */ /* 0x000fe200000006ff */
[C---:B------:R-:W-:Y:S01]  /*6c10*/  FMUL R14, R70.reuse, R18 ;  /* 0x00000012460e7220 */ /* 0x040fe20000400000 */
[----:B------:R-:W-:Y:S01]  /*6c20*/  F2FP.BF16.F32.PACK_AB R101, R15, R10 ;  /* 0x0000000a0f65723e */ /* 0x000fe200000010ff */
[C---:B------:R-:W-:Y:S01]  /*6c30*/  FMUL R19, R70.reuse, R19 ;  /* 0x0000001346137220 */ /* 0x040fe20000400000 */
[----:B------:R-:W-:Y:S01]  /*6c40*/  F2FP.BF16.F32.PACK_AB R102, R13, R12 ;  /* 0x0000000c0d66723e */ /* 0x000fe200000010ff */
[----:B------:R-:W-:Y:S01]  /*6c50*/  FMUL R16, R70, R20 ;  /* 0x0000001446107220 */ /* 0x000fe20000400000 */
[C---:B------:R-:W-:Y:S01]  /*6c60*/  FFMA R14, R73.reuse, R75, R14 ;  /* 0x0000004b490e7223 */ /* 0x040fe2000000000e */
[----:B------:R-:W-:Y:S01]  /*6c70*/  SHF.L.U32 R75, R98, 0x10, RZ ;  /* 0x00000010624b7819 */ /* 0x000fe200000006ff */
[C---:B------:R-:W-:Y:S01]  /*6c80*/  FFMA R19, R73.reuse, R74, R19 ;  /* 0x0000004a49137223 */ /* 0x040fe20000000013 */
[----:B------:R-:W-:Y:S01]  /*6c90*/  LOP3.LUT R74, R96, 0xffff0000, RZ, 0xc0, !PT ;  /* 0xffff0000604a7812 */ /* 0x000fe200078ec0ff */
[----:B------:R-:W-:Y:S01]  /*6ca0*/  FFMA R16, R73, R72, R16 ;  /* 0x0000004849107223 */ /* 0x000fe20000000010 */
[----:B------:R-:W-:Y:S01]  /*6cb0*/  SHF.L.U32 R72, R97, 0x10, RZ ;  /* 0x0000001061487819 */ /* 0x000fe200000006ff */
[C---:B------:R-:W-:Y:S01]  /*6cc0*/  FMUL R17, R70.reuse, R21 ;  /* 0x0000001546117220 */ /* 0x040fe20000400000 */
[----:B------:R-:W-:Y:S01]  /*6cd0*/  F2FP.BF16.F32.PACK_AB R103, R19, R14 ;  /* 0x0000000e1367723e */ /* 0x000fe200000010ff */
[C---:B------:R-:W-:Y:S01]  /*6ce0*/  FMUL R18, R70.reuse, R22 ;  /* 0x0000001646127220 */ /* 0x040fe20000400000 */
[----:B------:R-:W-:Y:S01]  /*6cf0*/  FMUL R23, R70, R23 ;  /* 0x0000001746177220 */ /* 0x000fe20000400000 */
[C---:B------:R-:W-:Y:S01]  /*6d00*/  FFMA R17, R73.reuse, R74, R17 ;  /* 0x0000004a49117223 */ /* 0x040fe20000000011 */
[----:B------:R-:W-:Y:S01]  /*6d10*/  LOP3.LUT R74, R98, 0xffff0000, RZ, 0xc0, !PT ;  /* 0xffff0000624a7812 */ /* 0x000fe200078ec0ff */
[----:B------:R-:W-:Y:S01]  /*6d20*/  FFMA R18, R73, R72, R18 ;  /* 0x0000004849127223 */ /* 0x000fe20000000012 */
[----:B------:R-:W-:Y:S01]  /*6d30*/  LOP3.LUT R72, R97, 0xffff0000, RZ, 0xc0, !PT ;  /* 0xffff000061487812 */ /* 0x000fe200078ec0ff */
[C---:B------:R-:W-:Y:S01]  /*6d40*/  FMUL R20, R70.reuse, R24 ;  /* 0x0000001846147220 */ /* 0x040fe20000400000 */
[----:B------:R-:W-:Y:S01]  /*6d50*/  F2FP.BF16.F32.PACK_AB R108, R17, R16 ;  /* 0x00000010116c723e */ /* 0x000fe200000010ff */
[C---:B------:R-:W-:Y:S01]  /*6d60*/  FMUL R21, R70.reuse, R25 ;  /* 0x0000001946157220 */ /* 0x040fe20000400000 */
[----:B------:R-:W-:Y:S01]  /*6d70*/  FMUL R22, R70, R26 ;  /* 0x0000001a46167220 */ /* 0x000fe20000400000 */
[C---:B------:R-:W-:Y:S01]  /*6d80*/  FFMA R23, R73.reuse, R72, R23 ;  /* 0x0000004849177223 */ /* 0x040fe20000000017 */
[----:B------:R-:W-:Y:S01]  /*6d90*/  SHF.L.U32 R72, R104, 0x10, RZ ;  /* 0x0000001068487819 */ /* 0x000fe200000006ff */
[C---:B------:R-:W-:Y:S01]  /*6da0*/  FMUL R27, R70.reuse, R27 ;  /* 0x0000001b461b7220 */ /* 0x040fe20000400000 */
[----:B------:R-:W-:Y:S01]  /*6db0*/  FFMA R20, R73, R75, R20 ;  /* 0x0000004b49147223 */ /* 0x000fe20000000014 */
[----:B------:R-:W-:Y:S01]  /*6dc0*/  SHF.L.U32 R75, R105, 0x10, RZ ;  /* 0x00000010694b7819 */ /* 0x000fe200000006ff */
[----:B------:R-:W-:Y:S01]  /*6dd0*/  FMUL R24, R70, R28 ;  /* 0x0000001c46187220 */ /* 0x000fe20000400000 */
[----:B------:R-:W-:Y:S01]  /*6de0*/  F2FP.BF16.F32.PACK_AB R109, R23, R18 ;  /* 0x00000012176d723e */ /* 0x000fe200000010ff */
[C---:B------:R-:W-:Y:S01]  /*6df0*/  FFMA R21, R73.reuse, R74, R21 ;  /* 0x0000004a49157223 */ /* 0x040fe20000000015 */
[----:B------:R-:W-:Y:S01]  /*6e00*/  LOP3.LUT R74, R104, 0xffff0000, RZ, 0xc0, !PT ;  /* 0xffff0000684a7812 */ /* 0x000fe200078ec0ff */
[----:B------:R-:W-:Y:S01]  /*6e10*/  FFMA R22, R73, R77, R22 ;  /* 0x0000004d49167223 */ /* 0x000fe20000000016 */
[----:B------:R-:W-:Y:S01]  /*6e20*/  SHF.L.U32 R77, R107, 0x10, RZ ;  /* 0x000000106b4d7819 */ /* 0x000fe200000006ff */
[----:B------:R-:W-:Y:S01]  /*6e30*/  FFMA R27, R73, R76, R27 ;  /* 0x0000004c491b7223 */ /* 0x000fe2000000001b */
[----:B------:R-:W-:Y:S01]  /*6e40*/  F2FP.BF16.F32.PACK_AB R110, R21, R20 ;  /* 0x00000014156e723e */ /* 0x000fe200000010ff */
[----:B------:R-:W-:Y:S01]  /*6e50*/  FFMA R24, R73, R72, R24 ;  /* 0x0000004849187223 */ /* 0x000fe20000000018 */
[----:B------:R-:W-:Y:S01]  /*6e60*/  LOP3.LUT R72, R105, 0xffff0000, RZ, 0xc0, !PT ;  /* 0xffff000069487812 */ /* 0x000fe200078ec0ff */
[C---:B------:R-:W-:Y:S01]  /*6e70*/  FMUL R25, R70.reuse, R29 ;  /* 0x0000001d46197220 */ /* 0x040fe20000400000 */
[----:B------:R-:W-:Y:S01]  /*6e80*/  F2FP.BF16.F32.PACK_AB R111, R27, R22 ;  /* 0x000000161b6f723e */ /* 0x000fe200000010ff */
[C---:B------:R-:W-:Y:S01]  /*6e90*/  FMUL R26, R70.reuse, R30 ;  /* 0x0000001e461a7220 */ /* 0x040fe20000400000 */
[----:B------:R-:W-:Y:S01]  /*6ea0*/  LOP3.LUT R76, R139, 0xffff0000, RZ, 0xc0, !PT ;  /* 0xffff00008b4c7812 */ /* 0x000fe200078ec0ff */
[----:B------:R-:W-:Y:S01]  /*6eb0*/  FMUL R31, R70, R31 ;  /* 0x0000001f461f7220 */ /* 0x000fe20000400000 */
[----:B------:R-:W-:Y:S01]  /*6ec0*/  FFMA R25, R73, R74, R25 ;  /* 0x0000004a49197223 */ /* 0x000fe20000000019 */
[----:B------:R-:W-:Y:S01]  /*6ed0*/  LOP3.LUT R74, R107, 0xffff0000, RZ, 0xc0, !PT ;  /* 0xffff00006b4a7812 */ /* 0x000fe200078ec0ff */
[C---:B------:R-:W-:Y:S01]  /*6ee0*/  FFMA R26, R73.reuse, R75, R26 ;  /* 0x0000004b491a7223 */ /* 0x040fe2000000001a */
[C---:B------:R-:W-:Y:S01]  /*6ef0*/  SHF.L.U32 R75, R106.reuse, 0x10, RZ ;  /* 0x000000106a4b7819 */ /* 0x040fe200000006ff */
[C---:B------:R-:W-:Y:S01]  /*6f00*/  FFMA R31, R73.reuse, R72, R31 ;  /* 0x00000048491f7223 */ /* 0x040fe2000000001f */
[----:B------:R-:W-:Y:S01]  /*6f10*/  LOP3.LUT R72, R106, 0xffff0000, RZ, 0xc0, !PT ;  /* 0xffff00006a487812 */ /* 0x000fe200078ec0ff */
[C---:B------:R-:W-:Y:S01]  /*6f20*/  FMUL R28, R70.reuse, R32 ;  /* 0x00000020461c7220 */ /* 0x040fe20000400000 */
[C---:B------:R-:W-:Y:S01]  /*6f30*/  FMUL R29, R70.reuse, R33 ;  /* 0x00000021461d7220 */ /* 0x040fe20000400000 */
[C---:B------:R-:W-:Y:S01]  /*6f40*/  FMUL R30, R70.reuse, R34 ;  /* 0x00000022461e7220 */ /* 0x040fe20000400000 */
[----:B------:R-:W-:Y:S01]  /*6f50*/  FMUL R35, R70, R35 ;  /* 0x0000002346237220 */ /* 0x000fe20000400000 */
[----:B------:R-:W-:Y:S01]  /*6f60*/  FFMA R28, R73, R75, R28 ;  /* 0x0000004b491c7223 */ /* 0x000fe2000000001c */
[----:B------:R-:W-:Y:S01]  /*6f70*/  SHF.L.U32 R75, R113, 0x10, RZ ;  /* 0x00000010714b7819 */ /* 0x000fe200000006ff */
[C---:B------:R-:W-:Y:S01]  /*6f80*/  FFMA R29, R73.reuse, R72, R29 ;  /* 0x00000048491d7223 */ /* 0x040fe2000000001d */
[C---:B------:R-:W-:Y:S01]  /*6f90*/  SHF.L.U32 R72, R112.reuse, 0x10, RZ ;  /* 0x0000001070487819 */ /* 0x040fe200000006ff */
[----:B------:R-:W-:Y:S01]  /*6fa0*/  FFMA R30, R73, R77, R30 ;  /* 0x0000004d491e7223 */ /* 0x000fe2000000001e */
[----:B------:R-:W-:Y:S01]  /*6fb0*/  SHF.L.U32 R77, R115, 0x10, RZ ;  /* 0x00000010734d7819 */ /* 0x000fe200000006ff */
[C---:B------:R-:W-:Y:S01]  /*6fc0*/  FFMA R35, R73.reuse, R74, R35 ;  /* 0x0000004a49237223 */ /* 0x040fe20000000023 */
[----:B------:R-:W-:Y:S01]  /*6fd0*/  LOP3.LUT R74, R112, 0xffff0000, RZ, 0xc0, !PT ;  /* 0xffff0000704a7812 */ /* 0x000fe200078ec0ff */
[C---:B------:R-:W-:Y:S01]  /*6fe0*/  FMUL R32, R70.reuse, R36 ;  /* 0x0000002446207220 */ /* 0x040fe20000400000 */
[C---:B------:R-:W-:Y:S01]  /*6ff0*/  FMUL R33, R70.reuse, R37 ;  /* 0x0000002546217220 */ /* 0x040fe20000400000 */
[----:B------:R-:W-:Y:S01]  /*7000*/  FMUL R34, R70, R38 ;  /* 0x0000002646227220 */ /* 0x000fe20000400000 */
[----:B------:R1:W-:Y:S01]  /*7010*/  STS.128 [R169+UR44+0x400], R92 ;  /* 0x0004005ca9007988 */ /* 0x0003e20008000c2c */
[----:B------:R-:W-:Y:S01]  /*7020*/  FFMA R32, R73, R72, R32 ;  /* 0x0000004849207223 */ /* 0x000fe20000000020 */
[----:B------:R-:W-:Y:S01]  /*7030*/  LOP3.LUT R72, R113, 0xffff0000, RZ, 0xc0, !PT ;  /* 0xffff000071487812 */ /* 0x000fe200078ec0ff */
[C---:B------:R-:W-:Y:S01]  /*7040*/  FFMA R33, R73.reuse, R74, R33 ;  /* 0x0000004a49217223 */ /* 0x040fe20000000021 */
[----:B------:R-:W-:Y:S01]  /*7050*/  LOP3.LUT R74, R114, 0xffff0000, RZ, 0xc0, !PT ;  /* 0xffff0000724a7812 */ /* 0x000fe200078ec0ff */
[----:B------:R-:W-:Y:S01]  /*7060*/  FMUL R39, R70, R39 ;  /* 0x0000002746277220 */ /* 0x000fe20000400000 */
[C---:B------:R-:W-:Y:S01]  /*7070*/  FFMA R34, R73.reuse, R75, R34 ;  /* 0x0000004b49227223 */ /* 0x040fe20000000022 */
[----:B------:R-:W-:Y:S01]  /*7080*/  SHF.L.U32 R75, R114, 0x10, RZ ;  /* 0x00000010724b7819 */ /* 0x000fe200000006ff */
[C---:B------:R-:W-:Y:S01]  /*7090*/  FMUL R36, R70.reuse, R40 ;  /* 0x0000002846247220 */ /* 0x040fe20000400000 */
[----:B------:R-:W-:Y:S01]  /*70a0*/  FFMA R39, R73, R72, R39 ;  /* 0x0000004849277223 */ /* 0x000fe20000000027 */
[----:B------:R-:W-:Y:S01]  /*70b0*/  LOP3.LUT R72, R115, 0xffff0000, RZ, 0xc0, !PT ;  /* 0xffff000073487812 */ /* 0x000fe200078ec0ff */
[C---:B------:R-:W-:Y:S01]  /*70c0*/  FMUL R37, R70.reuse, R41 ;  /* 0x0000002946257220 */ /* 0x040fe20000400000 */
[C---:B------:R-:W-:Y:S01]  /*70d0*/  FMUL R38, R70.reuse, R42 ;  /* 0x0000002a46267220 */ /* 0x040fe20000400000 */
[----:B------:R-:W-:Y:S01]  /*70e0*/  FMUL R43, R70, R43 ;  /* 0x0000002b462b7220 */ /* 0x000fe20000400000 */
[C---:B------:R-:W-:Y:S01]  /*70f0*/  FFMA R36, R73.reuse, R75, R36 ;  /* 0x0000004b49247223 */ /* 0x040fe20000000024 */
[C---:B------:R-:W-:Y:S01]  /*7100*/  SHF.L.U32 R75, R120.reuse, 0x10, RZ ;  /* 0x00000010784b7819 */ /* 0x040fe200000006ff */
[----:B------:R3:W-:Y:S01]  /*7110*/  STS.128 [R168+0x400], R100 ;  /* 0x00040064a8007388 */ /* 0x0007e20000000c00 */
[----:B------:R-:W-:Y:S01]  /*7120*/  FFMA R37, R73, R74, R37 ;  /* 0x0000004a49257223 */ /* 0x000fe20000000025 */
[----:B------:R-:W-:Y:S01]  /*7130*/  LOP3.LUT R74, R121, 0xffff0000, RZ, 0xc0, !PT ;  /* 0xffff0000794a7812 */ /* 0x000fe200078ec0ff */
[----:B------:R-:W-:Y:S01]  /*7140*/  FFMA R38, R73, R77, R38 ;  /* 0x0000004d49267223 */ /* 0x000fe20000000026 */
[----:B------:R-:W-:Y:S01]  /*7150*/  SHF.L.U32 R77, R121, 0x10, RZ ;  /* 0x00000010794d7819 */ /* 0x000fe200000006ff */
        /* <DEDUP_REMOVED lines=8> */
[----:B------:R4:W-:Y:S01]  /*71e0*/  STS.128 [R167+0x400], R108 ;  /* 0x0004006ca7007388 */ /* 0x0009e20000000c00 */
[C---:B------:R-:W-:Y:S01]  /*71f0*/  FFMA R41, R73.reuse, R72, R41 ;  /* 0x0000004849297223 */ /* 0x040fe20000000029 */
[C---:B------:R-:W-:Y:S01]  /*7200*/  SHF.L.U32 R72, R122.reuse, 0x10, RZ ;  /* 0x000000107a487819 */ /* 0x040fe200000006ff */
[----:B------:R-:W-:Y:S01]  /*7210*/  FFMA R42, R73, R77, R42 ;  /* 0x0000004d492a7223 */ /* 0x000fe2000000002a */
[----:B------:R-:W-:Y:S01]  /*7220*/  SHF.L.U32 R77, R129, 0x10, RZ ;  /* 0x00000010814d7819 */ /* 0x000fe200000006ff */
[----:B------:R-:W-:Y:S01]  /*7230*/  FFMA R47, R73, R74, R47 ;  /* 0x0000004a492f7223 */ /* 0x000fe2000000002f */
[----:B------:R-:W-:Y:S01]  /*7240*/  LOP3.LUT R74, R122, 0xffff0000, RZ, 0xc0, !PT ;  /* 0xffff00007a4a7812 */ /* 0x000fe200078ec0ff */
[C---:B------:R-:W-:Y:S01]  /*7250*/  FMUL R44, R70.reuse, R48 ;  /* 0x00000030462c7220 */ /* 0x040fe20000400000 */
[----:B-1----:R-:W-:Y:S01]  /*7260*/  F2FP.BF16.F32.PACK_AB R92, R25, R24 ;  /* 0x00000018195c723e */ /* 0x002fe200000010ff */
[C---:B------:R-:W-:Y:S01]  /*7270*/  FMUL R45, R70.reuse, R49 ;  /* 0x00000031462d7220 */ /* 0x040fe20000400000 */
[----:B------:R-:W-:Y:S01]  /*7280*/  F2FP.BF16.F32.PACK_AB R93, R31, R26 ;  /* 0x0000001a1f5d723e */ /* 0x000fe200000010ff */
[----:B------:R-:W-:Y:S01]  /*7290*/  FMUL R46, R70, R50 ;  /* 0x00000032462e7220 */ /* 0x000fe20000400000 */
[----:B------:R-:W-:Y:S01]  /*72a0*/  F2FP.BF16.F32.PACK_AB R94, R29, R28 ;  /* 0x0000001c1d5e723e */ /* 0x000fe200000010ff */
[----:B------:R-:W-:Y:S01]  /*72b0*/  FFMA R44, R73, R72, R44 ;  /* 0x00000048492c7223 */ /* 0x000fe2000000002c */
[----:B------:R-:W-:Y:S01]  /*72c0*/  LOP3.LUT R72, R123, 0xffff0000, RZ, 0xc0, !PT ;  /* 0xffff00007b487812 */ /* 0x000fe200078ec0ff */
[----:B------:R-:W-:Y:S01]  /*72d0*/  FFMA R45, R73, R74, R45 ;  /* 0x0000004a492d7223 */ /* 0x000fe2000000002d */
[----:B------:R-:W-:Y:S01]  /*72e0*/  LOP3.LUT R74, R128, 0xffff0000, RZ, 0xc0, !PT ;  /* 0xffff0000804a7812 */ /* 0x000fe200078ec0ff */
[----:B------:R-:W-:Y:S01]  /*72f0*/  FMUL R51, R70, R51 ;  /* 0x0000003346337220 */ /* 0x000fe20000400000 */
[----:B------:R-:W-:Y:S01]  /*7300*/  F2FP.BF16.F32.PACK_AB R95, R35, R30 ;  /* 0x0000001e235f723e */ /* 0x000fe200000010ff */
[----:B------:R-:W-:Y:S01]  /*7310*/  FFMA R46, R73, R75, R46 ;  /* 0x0000004b492e7223 */ /* 0x000fe2000000002e */
[----:B------:R-:W-:Y:S01]  /*7320*/  SHF.L.U32 R75, R128, 0x10, RZ ;  /* 0x00000010804b7819 */ /* 0x000fe200000006ff */
[C---:B------:R-:W-:Y:S01]  /*7330*/  FMUL R48, R70.reuse, R52 ;  /* 0x0000003446307220 */ /* 0x040fe20000400000 */
[----:B---3--:R-:W-:Y:S01]  /*7340*/  F2FP.BF16.F32.PACK_AB R100, R33, R32 ;  /* 0x000000202164723e */ /* 0x008fe200000010ff */
[----:B------:R-:W-:Y:S01]  /*7350*/  FFMA R51, R73, R72, R51 ;  /* 0x0000004849337223 */ /* 0x000fe20000000033 */
[----:B------:R-:W-:Y:S01]  /*7360*/  LOP3.LUT R72, R129, 0xffff0000, RZ, 0xc0, !PT ;  /* 0xffff000081487812 */ /* 0x000fe200078ec0ff */
[----:B------:R1:W-:Y:S01]  /*7370*/  STS.128 [R157+0x400], R92 ;  /* 0x0004005c9d007388 */ /* 0x0003e20000000c00 */
[----:B------:R-:W-:Y:S01]  /*7380*/  F2FP.BF16.F32.PACK_AB R101, R39, R34 ;  /* 0x000000222765723e */ /* 0x000fe200000010ff */
[C---:B------:R-:W-:Y:S01]  /*7390*/  FMUL R49, R70.reuse, R53 ;  /* 0x0000003546317220 */ /* 0x040fe20000400000 */
[----:B------:R-:W-:Y:S01]  /*73a0*/  F2FP.BF16.F32.PACK_AB R102, R37, R36 ;  /* 0x000000242566723e */ /* 0x000fe200000010ff */
[C---:B------:R-:W-:Y:S01]  /*73b0*/  FMUL R50, R70.reuse, R54 ;  /* 0x0000003646327220 */ /* 0x040fe20000400000 */
[----:B------:R-:W-:Y:S01]  /*73c0*/  F2FP.BF16.F32.PACK_AB R103, R43, R38 ;  /* 0x000000262b67723e */ /* 0x000fe200000010ff */
[----:B------:R-:W-:Y:S01]  /*73d0*/  FMUL R55, R70, R55 ;  /* 0x0000003746377220 */ /* 0x000fe20000400000 */
[----:B----4-:R-:W-:Y:S01]  /*73e0*/  F2FP.BF16.F32.PACK_AB R108, R41, R40 ;  /* 0x00000028296c723e */ /* 0x010fe200000010ff */
[C---:B------:R-:W-:Y:S01]  /*73f0*/  FFMA R48, R73.reuse, R75, R48 ;  /* 0x0000004b49307223 */ /* 0x040fe20000000030 */
[C---:B------:R-:W-:Y:S01]  /*7400*/  FFMA R49, R73.reuse, R74, R49 ;  /* 0x0000004a49317223 */ /* 0x040fe20000000031 */
[----:B------:R1:W-:Y:S01]  /*7410*/  STS.128 [R156+0x400], R100 ;  /* 0x000400649c007388 */ /* 0x0003e20000000c00 */
[C---:B------:R-:W-:Y:S01]  /*7420*/  SHF.L.U32 R75, R130.reuse, 0x10, RZ ;  /* 0x00000010824b7819 */ /* 0x040fe200000006ff */
[----:B------:R-:W-:Y:S01]  /*7430*/  FFMA R50, R73, R77, R50 ;  /* 0x0000004d49327223 */ /* 0x000fe20000000032 */
[----:B------:R-:W-:Y:S01]  /*7440*/  SHF.L.U32 R77, R131, 0x10, RZ ;  /* 0x00000010834d7819 */ /* 0x000fe200000006ff */
[----:B------:R-:W-:Y:S01]  /*7450*/  FFMA R55, R73, R72, R55 ;  /* 0x0000004849377223 */ /* 0x000fe20000000037 */
[----:B------:R-:W-:Y:S01]  /*7460*/  LOP3.LUT R72, R130, 0xffff0000, RZ, 0xc0, !PT ;  /* 0xffff000082487812 */ /* 0x000fe200078ec0ff */
[C---:B------:R-:W-:Y:S01]  /*7470*/  FMUL R52, R70.reuse, R56 ;  /* 0x0000003846347220 */ /* 0x040fe20000400000 */
[----:B------:R-:W-:Y:S01]  /*7480*/  LOP3.LUT R74, R131, 0xffff0000, RZ, 0xc0, !PT ;  /* 0xffff0000834a7812 */ /* 0x000fe200078ec0ff */
[C---:B------:R-:W-:Y:S01]  /*7490*/  FMUL R53, R70.reuse, R57 ;  /* 0x0000003946357220 */ /* 0x040fe20000400000 */
[C---:B------:R-:W-:Y:S01]  /*74a0*/  FMUL R54, R70.reuse, R58 ;  /* 0x0000003a46367220 */ /* 0x040fe20000400000 */
[----:B------:R-:W-:Y:S01]  /*74b0*/  FMUL R59, R70, R59 ;  /* 0x0000003b463b7220 */ /* 0x000fe20000400000 */
[C---:B------:R-:W-:Y:S01]  /*74c0*/  FFMA R52, R73.reuse, R75, R52 ;  /* 0x0000004b49347223 */ /* 0x040fe20000000034 */
[C---:B------:R-:W-:Y:S01]  /*74d0*/  FFMA R53, R73.reuse, R72, R53 ;  /* 0x0000004849357223 */ /* 0x040fe20000000035 */
[C---:B------:R-:W-:Y:S01]  /*74e0*/  FFMA R54, R73.reuse, R77, R54 ;  /* 0x0000004d49367223 */ /* 0x040fe20000000036 */
[----:B------:R-:W-:Y:S01]  /*74f0*/  FFMA R59, R73, R74, R59 ;  /* 0x0000004a493b7223 */ /* 0x000fe2000000003b */
[----:B------:R-:W-:Y:S01]  /*7500*/  SHF.L.U32 R72, R136, 0x10, RZ ;  /* 0x0000001088487819 */ /* 0x000fe200000006ff */
[----:B------:R-:W-:Y:S01]  /*7510*/  FMUL R56, R70, R60 ;  /* 0x0000003c46387220 */ /* 0x000fe20000400000 */
[----:B------:R-:W-:Y:S01]  /*7520*/  LOP3.LUT R74, R136, 0xffff0000, RZ, 0xc0, !PT ;  /* 0xffff0000884a7812 */ /* 0x000fe200078ec0ff */
[C---:B------:R-:W-:Y:S01]  /*7530*/  FMUL R57, R70.reuse, R61 ;  /* 0x0000003d46397220 */ /* 0x040fe20000400000 */
[----:B------:R-:W-:Y:S01]  /*7540*/  SHF.L.U32 R75, R137, 0x10, RZ ;  /* 0x00000010894b7819 */ /* 0x000fe200000006ff */
[C---:B------:R-:W-:Y:S01]  /*7550*/  FMUL R58, R70.reuse, R62 ;  /* 0x0000003e463a7220 */ /* 0x040fe20000400000 */
[----:B------:R-:W-:Y:S01]  /*7560*/  F2FP.BF16.F32.PACK_AB R109, R47, R42 ;  /* 0x0000002a2f6d723e */ /* 0x000fe200000010ff */
[----:B------:R-:W-:Y:S01]  /*7570*/  FFMA R56, R73, R72, R56 ;  /* 0x0000004849387223 */ /* 0x000fe20000000038 */
[----:B------:R-:W-:Y:S01]  /*7580*/  F2FP.BF16.F32.PACK_AB R110, R45, R44 ;  /* 0x0000002c2d6e723e */ /* 0x000fe200000010ff */
[----:B------:R-:W-:Y:S01]  /*7590*/  FFMA R57, R73, R74, R57 ;  /* 0x0000004a49397223 */ /* 0x000fe20000000039 */
[----:B------:R-:W-:Y:S01]  /*75a0*/  F2FP.BF16.F32.PACK_AB R111, R51, R46 ;  /* 0x0000002e336f723e */ /* 0x000fe200000010ff */
[----:B------:R-:W-:Y:S01]  /*75b0*/  FFMA R58, R73, R75, R58 ;  /* 0x0000004b493a7223 */ /* 0x000fe2000000003a */
[----:B------:R-:W-:Y:S01]  /*75c0*/  LOP3.LUT R72, R137, 0xffff0000, RZ, 0xc0, !PT ;  /* 0xffff000089487812 */ /* 0x000fe200078ec0ff */
[----:B------:R-:W-:Y:S01]  /*75d0*/  FMUL R63, R70, R63 ;  /* 0x0000003f463f7220 */ /* 0x000fe20000400000 */
[----:B------:R-:W-:Y:S01]  /*75e0*/  SHF.L.U32 R75, R138, 0x10, RZ ;  /* 0x000000108a4b7819 */ /* 0x000fe200000006ff */
[----:B------:R1:W-:Y:S01]  /*75f0*/  STS.128 [R155+0x400], R108 ;  /* 0x0004006c9b007388 */ /* 0x0003e20000000c00 */
[----:B------:R-:W-:Y:S01]  /*7600*/  FMUL R60, R70, R64 ;  /* 0x00000040463c7220 */ /* 0x000fe20000400000 */
[----:B------:R-:W-:Y:S01]  /*7610*/  LOP3.LUT R74, R138, 0xffff0000, RZ, 0xc0, !PT ;  /* 0xffff00008a4a7812 */ /* 0x000fe200078ec0ff */
[C---:B------:R-:W-:Y:S01]  /*7620*/  FMUL R61, R70.reuse, R65 ;  /* 0x00000041463d7220 */ /* 0x040fe20000400000 */
[----:B------:R-:W-:Y:S01]  /*7630*/  SHF.L.U32 R77, R139, 0x10, RZ ;  /* 0x000000108b4d7819 */ /* 0x000fe200000006ff */
[C---:B------:R-:W-:Y:S01]  /*7640*/  FMUL R62, R70.reuse, R66 ;  /* 0x00000042463e7220 */ /* 0x040fe20000400000 */
[----:B------:R-:W-:Y:S01]  /*7650*/  FFMA R63, R73, R72, R63 ;  /* 0x00000048493f7223 */ /* 0x000fe2000000003f */
[----:B------:R-:W-:Y:S01]  /*7660*/  FMUL R67, R70, R67 ;  /* 0x0000004346437220 */ /* 0x000fe20000400000 */
[----:B------:R-:W-:Y:S01]  /*7670*/  F2FP.BF16.F32.PACK_AB R116, R49, R48 ;  /* 0x000000303174723e */ /* 0x000fe200000010ff */
[----:B------:R-:W-:Y:S01]  /*7680*/  FFMA R60, R73, R75, R60 ;  /* 0x0000004b493c7223 */ /* 0x000fe2000000003c */
[----:B------:R-:W-:Y:S01]  /*7690*/  F2FP.BF16.F32.PACK_AB R117, R55, R50 ;  /* 0x000000323775723e */ /* 0x000fe200000010ff */
[----:B------:R-:W-:Y:S01]  /*76a0*/  FFMA R61, R73, R74, R61 ;  /* 0x0000004a493d7223 */ /* 0x000fe2000000003d */
[----:B------:R-:W-:Y:S01]  /*76b0*/  F2FP.BF16.F32.PACK_AB R118, R53, R52 ;  /* 0x000000343576723e */ /* 0x000fe200000010ff */
[----:B------:R-:W-:Y:S01]  /*76c0*/  FFMA R62, R73, R77, R62 ;  /* 0x0000004d493e7223 */ /* 0x000fe2000000003e */
[----:B------:R-:W-:Y:S01]  /*76d0*/  F2FP.BF16.F32.PACK_AB R119, R59, R54 ;  /* 0x000000363b77723e */ /* 0x000fe200000010ff */
[----:B------:R-:W-:Y:S01]  /*76e0*/  FFMA R67, R73, R76, R67 ;  /* 0x0000004c49437223 */ /* 0x000fe20000000043 */
[----:B------:R-:W-:Y:S02]  /*76f0*/  F2FP.BF16.F32.PACK_AB R124, R57, R56 ;  /* 0x00000038397c723e */ /* 0x000fe400000010ff */
[----:B------:R-:W-:Y:S01]  /*7700*/  F2FP.BF16.F32.PACK_AB R125, R63, R58 ;  /* 0x0000003a3f7d723e */ /* 0x000fe200000010ff */
[----:B------:R1:W-:Y:S01]  /*7710*/  STS.128 [R154+0x400], R116 ;  /* 0x000400749a007388 */ /* 0x0003e20000000c00 */
[----:B------:R-:W-:Y:S02]  /*7720*/  F2FP.BF16.F32.PACK_AB R126, R61, R60 ;  /* 0x0000003c3d7e723e */ /* 0x000fe400000010ff */
[----:B------:R-:W-:Y:S05]  /*7730*/  F2FP.BF16.F32.PACK_AB R127, R67, R62 ;  /* 0x0000003e437f723e */ /* 0x000fea00000010ff */
[----:B------:R1:W-:Y:S01]  /*7740*/  STS.128 [R153+0x400], R124 ;  /* 0x0004007c99007388 */ /* 0x0003e20000000c00 */
[----:B------:R-:W-:Y:S01]  /*7750*/  @!PT LDS RZ, [RZ] ;  /* 0x00000000fffff984 */ /* 0x000fe20000000800 */
[----:B------:R-:W-:Y:S01]  /*7760*/  @!PT LDS RZ, [RZ] ;  /* 0x00000000fffff984 */ /* 0x000fe20000000800 */
[----:B------:R-:W-:Y:S01]  /*7770*/  @!PT LDS RZ, [RZ] ;  /* 0x00000000fffff984 */ /* 0x000fe20000000800 */
[----:B------:R-:W-:Y:S01]  /*7780*/  @!PT LDS RZ, [RZ] ;  /* 0x00000000fffff984 */ /* 0x000fe20000000800 */
[----:B------:R3:W-:Y:S07]  /*7790*/  MEMBAR.ALL.CTA ;  /* 0x0000000000007992 */ /* 0x0007ee0000008000 */
[----:B---3--:R-:W3:Y:S02]  /*77a0*/  FENCE.VIEW.ASYNC.S ;  /* 0x00000000000073c6 */ /* 0x008ee40000000000 */
[----:B---3--:R-:W-:Y:S06]  /*77b0*/  BAR.SYNC.DEFER_BLOCKING 0x1, 0x80 ;  /* 0x0042000000007b1d */ /* 0x008fec0000010000 */
[----:B------:R-:W-:Y:S05]  /*77c0*/  @P0 BRA `(.L_x_114) ;  /* 0x0000000000280947 */ /* 0x000fea0003800000 */
[----:B------:R-:W3:Y:S01]  /*77d0*/  LDCU.64 UR6, c[0x0][0x348] ;  /* 0x00006900ff0677ac */ /* 0x000ee20008000a00 */
[----:B------:R-:W-:Y:S01]  /*77e0*/  UIADD3 UR4, UPT, UPT, UR44, 0x400, URZ ;  /* 0x000004002c047890 */ /* 0x000fe2000fffe0ff */
[----:B------:R-:W-:Y:S05]  /*77f0*/  UMOV UR51, UR36 ;  /* 0x0000002400337c82 */ /* 0x000fea0008000000 */
[----:B------:R-:W-:Y:S04]  /*7800*/  MOV R150, UR4 ;  /* 0x0000000400967c02 */ /* 0x000fe80008000f00 */
[----:B------:R-:W-:Y:S01]  /*7810*/  R2UR UR48, R150 ;  /* 0x00000000963072ca */ /* 0x000fe200000e0000 */
[----:B---3--:R-:W-:Y:S04]  /*7820*/  UIADD3 UR4, UP0, UPT, UR6, 0x680, URZ ;  /* 0x0000068006047890 */ /* 0x008fe8000ff1e0ff */
[----:B------:R-:W-:Y:S09]  /*7830*/  UIADD3.X UR5, UPT, UPT, URZ, UR7, URZ, UP0, !UPT ;  /* 0x00000007ff057290 */ /* 0x000ff200087fe4ff */
[----:B------:R3:W-:Y:S01]  /*7840*/  UTMASTG.3D [UR48], [UR4] ;  /* 0x00000030040073b5 */ /* 0x0007e20008010000 */
[----:B------:R0:W-:Y:S01]  /*7850*/  UTMACMDFLUSH ;  /* 0x00000000000079b7 */ /* 0x0001e20000000000 */
[----:B---3--:R-:W-:Y:S04]  /*7860*/  DEPBAR.LE SB0, 0x1 ;  /* 0x000080400000791a */ /* 0x008fe80000000000 */
.L_x_114:
[----:B------:R-:W-:Y:S05]  /*7870*/  BSYNC.RECONVERGENT B0 ;  /* 0x0000000000007941 */ /* 0x000fea0003800200 */
.L_x_113:
[----:B------:R-:W-:Y:S01]  /*7880*/  BAR.SYNC.DEFER_BLOCKING 0x1, 0x80 ;  /* 0x0042000000007b1d */ /* 0x000fe20000010000 */
[----:B------:R-:W-:Y:S01]  /*7890*/  ISETP.NE.AND P1, PT, R166, RZ, PT ;  /* 0x000000ffa600720c */ /* 0x000fe20003f25270 */
[----:B------:R-:W-:Y:S01]  /*78a0*/  UISETP.NE.AND UP0, UPT, UR52, URZ, UPT ;  /* 0x000000ff3400728c */ /* 0x000fe2000bf05270 */
[----:B------:R-:W-:Y:S11]  /*78b0*/  LEA R3, R78, UR44, 0x3 ;  /* 0x0000002c4e037c11 */ /* 0x000ff6000f8e18ff */
[----:B------:R-:W-:Y:S01]  /*78c0*/  @P1 SHF.L.U32 R2, R160, 0x1f, RZ ;  /* 0x0000001fa0021819 */ /* 0x000fe200000006ff */
[----:B------:R-:W-:Y:S06]  /*78d0*/  BRA.U !UP0, `(.L_x_115) ;  /* 0x0000000108247547 */ /* 0x000fec000b800000 */
[----:B------:R-:W-:Y:S01]  /*78e0*/  IMAD.U32 R5, RZ, RZ, UR46 ;  /* 0x0000002eff057e24 */ /* 0x000fe2000f8e00ff */
[----:B------:R-:W-:Y:S01]  /*78f0*/  MOV R0, UR47 ;  /* 0x0000002f00007c02 */ /* 0x000fe20008000f00 */
[----:B------:R-:W-:Y:S03]  /*7900*/  UIADD3 UR4, UPT, UPT, UR46, 0x1, URZ ;  /* 0x000000012e047890 */ /* 0x000fe6000fffe0ff */
[----:B------:R-:W-:Y:S01]  /*7910*/  @P1 LEA R5, R5, UR44, 0x3 ;  /* 0x0000002c05051c11 */ /* 0x000fe2000f8e18ff */
[----:B------:R-:W-:Y:S04]  /*7920*/  UISETP.NE.AND UP0, UPT, UR4, 0x4, UPT ;  /* 0x000000040400788c */ /* 0x000fe8000bf05270 */
[----:B------:R-:W-:Y:S01]  /*7930*/  @P1 VIADD R5, R5, 0x50 ;  /* 0x0000005005051836 */ /* 0x000fe20000000000 */
[----:B------:R-:W-:Y:S04]  /*7940*/  USEL UR46, UR4, URZ, UP0 ;  /* 0x000000ff042e7287 */ /* 0x000fe80008000000 */
[----:B------:R-:W-:Y:S04]  /*7950*/  @P1 PRMT R0, R0, 0x654, R5 ;  /* 0x0000065400001816 */ /* 0x000fe80000000005 */
[----:B------:R3:W-:Y:S04]  /*7960*/  @P1 SYNCS.ARRIVE.TRANS64.RED.A1T0 RZ, [R0+URZ], RZ ;  /* 0x000000ff00ff19a7 */ /* 0x0007e800081004ff */
.L_x_115:
[----:B------:R-:W4:Y:S01]  /*7970*/  @P1 SYNCS.PHASECHK.TRANS64.TRYWAIT P0, [R3+URZ+0x30], R2 ;  /* 0x00003002030015a7 */ /* 0x000f2200080011ff */
[----:B------:R-:W-:Y:S01]  /*7980*/  BSSY B1, `(.L_x_116) ;  /* 0x000001f000017945 */ /* 0x000fe20003800000 */
[----:B----4-:R-:W-:Y:S03]  /*7990*/  @P1 SEL R84, RZ, 0x1, !P0 ;  /* 0x00000001ff541807 */ /* 0x010fe60004000000 */
[----:B------:R-:W-:Y:S05]  /*79a0*/  @!P1 BRA `(.L_x_117) ;  /* 0x0000000000709947 */ /* 0x000fea0003800000 */
[----:B------:R-:W-:Y:S01]  /*79b0*/  ISETP.NE.AND P1, PT, R86, RZ, PT ;  /* 0x000000ff5600720c */ /* 0x000fe20003f25270 */
[----:B------:R-:W-:Y:S01]  /*79c0*/  BSSY B0, `(.L_x_118) ;  /* 0x000000b000007945 */ /* 0x000fe20003800000 */
[----:B------:R-:W-:Y:S11]  /*79d0*/  ISETP.NE.AND P0, PT, R84, RZ, PT ;  /* 0x000000ff5400720c */ /* 0x000ff60003f05270 */
[----:B------:R-:W-:Y:S05]  /*79e0*/  @P1 IMAD R6, R78, 0x4000, R169 ;  /* 0x000040004e061824 */ /* 0x000fea00078e02a9 */
[----:B---3--:R-:W-:Y:S04]  /*79f0*/  @P1 IADD3 R0, PT, PT, R6, UR44, RZ ;  /* 0x0000002c06001c10 */ /* 0x008fe8000fffe0ff */
[----:B------:R-:W-:Y:S01]  /*7a00*/  @P1 IADD3 R4, PT, PT, R85, R0, RZ ;  /* 0x0000000055041210 */ /* 0x000fe20007ffe0ff */
[--C-:B------:R-:W-:Y:S02]  /*7a10*/  @P1 IMAD.IADD R2, R79, 0x1, R0.reuse ;  /* 0x000000014f021824 */ /* 0x100fe400078e0200 */
[----:B------:R-:W-:Y:S01]  /*7a20*/  @P1 IMAD.IADD R5, R87, 0x1, R0 ;  /* 0x0000000157051824 */ /* 0x000fe200078e0200 */
[----:B------:R-:W-:Y:S06]  /*7a30*/  @P0 BRA `(.L_x_119) ;  /* 0x00000000000c0947 */ /* 0x000fec0003800000 */
[----:B------:R-:W-:Y:S04]  /*7a40*/  SHF.L.U32 R0, R160, 0x1f, RZ ;  /* 0x0000001fa0007819 */ /* 0x000fe800000006ff */
[----:B------:R-:W3:Y:S02]  /*7a50*/  SYNCS.PHASECHK.TRANS64.TRYWAIT P0, [R3+URZ+0x30], R0 ;  /* 0x00003000030075a7 */ /* 0x000ee400080011ff */
[----:B---3--:R-:W-:Y:S05]  /*7a60*/  @!P0 BRA `(.L_x_120) ;  /* 0x0000004800548947 */ /* 0x008fea0003800000 */
.L_x_119:
[----:B------:R-:W-:Y:S05]  /*7a70*/  BSYNC B0 ;  /* 0x0000000000007941 */ /* 0x000fea0003800000 */
.L_x_118:
[----:B------:R-:W-:Y:S01]  /*7a80*/  ISETP.NE.AND P0, PT, R86, RZ, PT ;  /* 0x000000ff5600720c */ /* 0x000fe20003f05270 */
[----:B------:R-:W-:Y:S11]  /*7a90*/  VIADD R78, R78, 0x1 ;  /* 0x000000014e4e7836 */ /* 0x000ff60000000000 */
[----:B------:R-:W-:Y:S01]  /*7aa0*/  @!UPT UIADD3 URZ, UPT, UPT, URZ, URZ, URZ ;  /* 0x000000fffffff290 */ /* 0x000fe2000fffe0ff */
[----:B------:R4:W1:Y:S01]  /*7ab0*/  @P0 LDS.128 R80, [R6+UR44+0x400] ;  /* 0x0004002c06500984 */ /* 0x0008620008000c00 */
[--C-:B---3--:R-:W-:Y:S01]  /*7ac0*/  @P0 IMAD.IADD R0, R85, 0x1, R2.reuse ;  /* 0x0000000155000824 */ /* 0x108fe200078e0202 */
[C---:B------:R-:W-:Y:S01]  /*7ad0*/  @P0 IADD3 R3, PT, PT, R87.reuse, R4, RZ ;  /* 0x0000000457030210 */ /* 0x040fe20007ffe0ff */
[C---:B------:R-:W-:Y:S01]  /*7ae0*/  @P0 IMAD.IADD R7, R87.reuse, 0x1, R2 ;  /* 0x0000000157070824 */ /* 0x040fe200078e0202 */
[----:B------:R4:W3:Y:S02]  /*7af0*/  @P0 LDS.128 R88, [R5+0x400] ;  /* 0x0004000005580984 */ /* 0x0008e40000000c00 */
[----:B------:R-:W-:Y:S02]  /*7b00*/  @P0 IADD3 R8, PT, PT, R87, R0, RZ ;  /* 0x0000000057080210 */ /* 0x000fe40007ffe0ff */
[----:B------:R4:W1:Y:S04]  /*7b10*/  @P0 LDS.128 R96, [R4+0x400] ;  /* 0x0004000004600984 */ /* 0x0008680000000c00 */
[----:B------:R4:W1:Y:S04]  /*7b20*/  @P0 LDS.128 R104, [R3+0x400] ;  /* 0x0004000003680984 */ /* 0x0008680000000c00 */
[----:B------:R4:W1:Y:S04]  /*7b30*/  @P0 LDS.128 R112, [R2+0x400] ;  /* 0x0004000002700984 */ /* 0x0008680000000c00 */
[----:B------:R4:W1:Y:S04]  /*7b40*/  @P0 LDS.128 R120, [R7+0x400] ;  /* 0x0004000007780984 */ /* 0x0008680000000c00 */
[----:B------:R4:W1:Y:S04]  /*7b50*/  @P0 LDS.128 R128, [R0+0x400] ;  /* 0x0004000000800984 */ /* 0x0008680000000c00 */
[----:B------:R4:W1:Y:S02]  /*7b60*/  @P0 LDS.128 R136, [R8+0x400] ;  /* 0x0004000008880984 */ /* 0x0008640000000c00 */
.L_x_117:
[----:B------:R-:W-:Y:S05]  /*7b70*/  BSYNC B1 ;  /* 0x0000000000017941 */ /* 0x000fea0003800000 */
.L_x_116:
[----:B---34-:R-:W-:Y:S05]  /*7b80*/  VIADD R0, R71, 0x40 ;  /* 0x0000004047007836 */ /* 0x018fea0000000000 */
[----:B------:R-:W-:Y:S04]  /*7b90*/  SHF.R.U32.HI R0, RZ, 0x15, R0 ;  /* 0x00000015ff007819 */ /* 0x000fe80000011600 */
[----:B------:R-:W-:Y:S11]  /*7ba0*/  LOP3.LUT P0, RZ, R0, 0x3, R147, 0x48, !PT ;  /* 0x0000000300ff7812 */ /* 0x000ff60007804893 */
[----:B------:R-:W-:Y:S02]  /*7bb0*/  @!UPT UIADD3 URZ, UPT, UPT, URZ, URZ, URZ ;  /* 0x000000fffffff290 */ /* 0x000fe4000fffe0ff */
[----:B------:R-:W-:Y:S05]  /*7bc0*/  @!P0 BRA `(.L_x_121) ;  /* 0x0000000000408947 */ /* 0x000fea0003800000 */
[----:B------:R-:W3:Y:S01]  /*7bd0*/  LDCU.64 UR8, c[0x4][0x70] ;  /* 0x01000e00ff0877ac */ /* 0x000ee20008000a00 */
[----:B------:R-:W-:Y:S01]  /*7be0*/  MOV R3, 0x0 ;  /* 0x0000000000037802 */ /* 0x000fe20000000f00 */
[----:B------:R-:W-:Y:S02]  /*7bf0*/  HFMA2 R12, -RZ, RZ, 0, 5.9604644775390625e-08 ;  /* 0x00000001ff0c7431 */ /* 0x000fe400000001ff */
[----:B------:R-:W-:Y:S02]  /*7c00*/  IMAD.MOV.U32 R8, RZ, RZ, 0x192 ;  /* 0x00000192ff087424 */ /* 0x000fe400078e00ff */
[----:B------:R-:W-:Y:S01]  /*7c10*/  IMAD.MOV.U32 R13, RZ, RZ, RZ ;  /* 0x000000ffff0d7224 */ /* 0x000fe200078e00ff */
[----:B------:R-:W4:Y:S01]  /*7c20*/  LDCU.64 UR6, c[0x4][0x78] ;  /* 0x01000f00ff0677ac */ /* 0x000f220008000a00 */
[----:B------:R-:W1:Y:S01]  /*7c30*/  LDC.64 R2, c[0x4][R3] ;  /* 0x0100000003027b82 */ /* 0x000e620000000a00 */
[----:B------:R-:W5:Y:S01]  /*7c40*/  LDCU.64 UR4, c[0x4][0x10] ;  /* 0x01000200ff0477ac */ /* 0x000f620008000a00 */
[----:B---3--:R-:W-:Y:S01]  /*7c50*/  MOV R5, UR9 ;  /* 0x0000000900057c02 */ /* 0x008fe20008000f00 */
[----:B------:R-:W-:Y:S01]  /*7c60*/  IMAD.U32 R4, RZ, RZ, UR8 ;  /* 0x00000008ff047e24 */ /* 0x000fe2000f8e00ff */
[----:B----4-:R-:W-:Y:S01]  /*7c70*/  MOV R7, UR7 ;  /* 0x0000000700077c02 */ /* 0x010fe20008000f00 */
[----:B------:R-:W-:Y:S01]  /*7c80*/  IMAD.U32 R6, RZ, RZ, UR6 ;  /* 0x00000006ff067e24 */ /* 0x000fe2000f8e00ff */
[----:B-----5:R-:W-:Y:S01]  /*7c90*/  MOV R11, UR5 ;  /* 0x00000005000b7c02 */ /* 0x020fe20008000f00 */
[----:B------:R-:W-:Y:S02]  /*7ca0*/  IMAD.U32 R10, RZ, RZ, UR4 ;  /* 0x00000004ff0a7e24 */ /* 0x000fe4000f8e00ff */
[----:B------:R-:W-:Y:S07]  /*7cb0*/  LEPC R20, `(.L_x_121) ;  /* 0x000000001014794e */ /* 0x000fee0000000000 */
[----:B-12---:R-:W-:Y:S05]  /*7cc0*/  CALL.ABS.NOINC R2 ;  /* 0x0000000002007343 */ /* 0x006fea0003c00000 */
.L_x_121:
[----:B------:R-:W-:Y:S01]  /*7cd0*/  ISETP.NE.AND P6, PT, R166, RZ, PT ;  /* 0x000000ffa600720c */ /* 0x000fe20003fc5270 */
[----:B------:R-:W-:Y:S05]  /*7ce0*/  WARPSYNC.ALL ;  /* 0x0000000000007948 */ /* 0x000fea0003800000 */
[----:B------:R-:W-:Y:S01]  /*7cf0*/  R2UR UR4, R71 ;  /* 0x00000000470472ca */ /* 0x000fe200000e0000 */
[----:B------:R-:W-:Y:S01]  /*7d00*/  BSSY.RECONVERGENT B0, `(.L_x_122) ;  /* 0x0000104000007945 */ /* 0x000fe20003800200 */
[----:B------:R-:W-:Y:S02]  /*7d10*/  MOV R0, UR46 ;  /* 0x0000002e00007c02 */ /* 0x000fe40008000f00 */
[----:B------:R-:W-:Y:S02]  /*7d20*/  MOV R77, UR47 ;  /* 0x0000002f004d7c02 */ /* 0x000fe40008000f00 */
[----:B-1----:R-:W-:Y:S02]  /*7d30*/  SHF.L.U32 R72, R80, 0x10, RZ ;  /* 0x0000001050487819 */ /* 0x002fe400000006ff */
[----:B------:R-:W-:Y:S02]  /*7d40*/  @P6 LEA R0, R0, UR44, 0x3 ;  /* 0x0000002c00006c11 */ /* 0x000fe4000f8e18ff */
[----:B------:R-:W-:Y:S02]  /*7d50*/  LOP3.LUT R75, R80, 0xffff0000, RZ, 0xc0, !PT ;  /* 0xffff0000504b7812 */ /* 0x000fe400078ec0ff */
[----:B------:R-:W-:Y:S01]  /*7d60*/  @P6 IADD3 R0, PT, PT, R0, 0x50, RZ ;  /* 0x0000005000006810 */ /* 0x000fe20007ffe0ff */
[----:B------:R-:W1:Y:S01]  /*7d70*/  LDTM.x64 R4, tmem[UR4+0x40] ;  /* 0x00004004000479ee */ /* 0x000e620008340000 */
[----:B------:R-:W-:Y:S02]  /*7d80*/  SHF.L.U32 R74, R81, 0x10, RZ ;  /* 0x00000010514a7819 */ /* 0x000fe400000006ff */
[----:B------:R-:W-:Y:S02]  /*7d90*/  @P6 PRMT R77, R77, 0x654, R0 ;  /* 0x000006544d4d6816 */ /* 0x000fe40000000000 */
[----:B------:R-:W-:Y:S02]  /*7da0*/  LOP3.LUT R76, R81, 0xffff0000, RZ, 0xc0, !PT ;  /* 0xffff0000514c7812 */ /* 0x000fe400078ec0ff */
[----:B------:R-:W-:Y:S01]  /*7db0*/  ISETP.NE.AND P0, PT, R163, RZ, PT ;  /* 0x000000ffa300720c */ /* 0x000fe20003f05270 */
[C---:B-1----:R-:W-:Y:S01]  /*7dc0*/  FMUL R0, R70.reuse, R4 ;  /* 0x0000000446007220 */ /* 0x042fe20000400000 */
[C---:B------:R-:W-:Y:S01]  /*7dd0*/  FMUL R2, R70.reuse, R5 ;  /* 0x0000000546027220 */ /* 0x040fe20000400000 */
[C---:B------:R-:W-:Y:S01]  /*7de0*/  FMUL R3, R70.reuse, R6 ;  /* 0x0000000646037220 */ /* 0x040fe20000400000 */
[----:B------:R-:W-:Y:S01]  /*7df0*/  FMUL R7, R70, R7 ;  /* 0x0000000746077220 */ /* 0x000fe20000400000 */
[C---:B------:R-:W-:Y:S01]  /*7e00*/  FFMA R0, R73.reuse, R72, R0 ;  /* 0x0000004849007223 */ /* 0x040fe20000000000 */
[C---:B------:R-:W-:Y:S01]  /*7e10*/  LOP3.LUT R72, R82.reuse, 0xffff0000, RZ, 0xc0, !PT ;  /* 0xffff000052487812 */ /* 0x040fe200078ec0ff */
[C---:B------:R-:W-:Y:S01]  /*7e20*/  FFMA R2, R73.reuse, R75, R2 ;  /* 0x0000004b49027223 */ /* 0x040fe20000000002 */
[----:B------:R-:W-:Y:S01]  /*7e30*/  SHF.L.U32 R75, R82, 0x10, RZ ;  /* 0x00000010524b7819 */ /* 0x000fe200000006ff */
[C---:B------:R-:W-:Y:S01]  /*7e40*/  FFMA R3, R73.reuse, R74, R3 ;  /* 0x0000004a49037223 */ /* 0x040fe20000000003 */
[----:B------:R-:W-:Y:S01]  /*7e50*/  FMUL R4, R70, R8 ;  /* 0x0000000846047220 */ /* 0x000fe20000400000 */
[----:B------:R-:W-:Y:S01]  /*7e60*/  FFMA R7, R73, R76, R7 ;  /* 0x0000004c49077223 */ /* 0x000fe20000000007 */
[----:B------:R-:W-:Y:S01]  /*7e70*/  F2FP.BF16.F32.PACK_AB R92, R2, R0 ;  /* 0x00000000025c723e */ /* 0x000fe200000010ff */
[C---:B------:R-:W-:Y:S01]  /*7e80*/  FMUL R5, R70.reuse, R9 ;  /* 0x0000000946057220 */ /* 0x040fe20000400000 */
[----:B------:R-:W-:Y:S01]  /*7e90*/  LOP3.LUT R0, R83, 0xffff0000, RZ, 0xc0, !PT ;  /* 0xffff000053007812 */ /* 0x000fe200078ec0ff */
[----:B------:R-:W-:Y:S01]  /*7ea0*/  FFMA R4, R73, R75, R4 ;  /* 0x0000004b49047223 */ /* 0x000fe20000000004 */
[----:B------:R-:W-:Y:S01]  /*7eb0*/  SHF.L.U32 R75, R83, 0x10, RZ ;  /* 0x00000010534b7819 */ /* 0x000fe200000006ff */
[----:B------:R-:W-:Y:S01]  /*7ec0*/  FFMA R5, R73, R72, R5 ;  /* 0x0000004849057223 */ /* 0x000fe20000000005 */
[----:B------:R-:W-:Y:S01]  /*7ed0*/  F2FP.BF16.F32.PACK_AB R93, R7, R3 ;  /* 0x00000003075d723e */ /* 0x000fe200000010ff */
[----:B------:R-:W-:Y:S01]  /*7ee0*/  FMUL R6, R70, R10 ;  /* 0x0000000a46067220 */ /* 0x000fe20000400000 */
[----:B------:R-:W-:Y:S01]  /*7ef0*/  SHF.L.U32 R3, R88, 0x10, RZ ;  /* 0x0000001058037819 */ /* 0x000fe200000006ff */
[----:B------:R-:W-:Y:S01]  /*7f00*/  FMUL R11, R70, R11 ;  /* 0x0000000b460b7220 */ /* 0x000fe20000400000 */
[----:B------:R-:W-:Y:S01]  /*7f10*/  LOP3.LUT R2, R88, 0xffff0000, RZ, 0xc0, !PT ;  /* 0xffff000058027812 */ /* 0x000fe200078ec0ff */
[C---:B------:R-:W-:Y:S01]  /*7f20*/  FMUL R8, R70.reuse, R12 ;  /* 0x0000000c46087220 */ /* 0x040fe20000400000 */
[----:B------:R-:W-:Y:S01]  /*7f30*/  LOP3.LUT R72, R99, 0xffff0000, RZ, 0xc0, !PT ;  /* 0xffff000063487812 */ /* 0x000fe200078ec0ff */
[----:B------:R-:W-:Y:S01]  /*7f40*/  FMUL R9, R70, R13 ;  /* 0x0000000d46097220 */ /* 0x000fe20000400000 */
[----:B------:R-:W-:Y:S01]  /*7f50*/  F2FP.BF16.F32.PACK_AB R94, R5, R4 ;  /* 0x00000004055e723e */ /* 0x000fe200000010ff */
[C---:B------:R-:W-:Y:S01]  /*7f60*/  FFMA R6, R73.reuse, R75, R6 ;  /* 0x0000004b49067223 */ /* 0x040fe20000000006 */
[----:B------:R-:W-:Y:S01]  /*7f70*/  SHF.L.U32 R75, R96, 0x10, RZ ;  /* 0x00000010604b7819 */ /* 0x000fe200000006ff */
[----:B------:R-:W-:Y:S01]  /*7f80*/  FFMA R11, R73, R0, R11 ;  /* 0x00000000490b7223 */ /* 0x000fe2000000000b */
[----:B------:R-:W-:Y:S01]  /*7f90*/  SHF.L.U32 R0, R89, 0x10, RZ ;  /* 0x0000001059007819 */ /* 0x000fe200000006ff */
[C---:B------:R-:W-:Y:S01]  /*7fa0*/  FFMA R8, R73.reuse, R3, R8 ;  /* 0x0000000349087223 */ /* 0x040fe20000000008 */
[----:B------:R-:W-:Y:S01]  /*7fb0*/  SHF.L.U32 R3, R90, 0x10, RZ ;  /* 0x000000105a037819 */ /* 0x000fe200000006ff */
[----:B------:R-:W-:Y:S01]  /*7fc0*/  FFMA R9, R73, R2, R9 ;  /* 0x0000000249097223 */ /* 0x000fe20000000009 */
[----:B------:R-:W-:Y:S01]  /*7fd0*/  LOP3.LUT R2, R89, 0xffff0000, RZ, 0xc0, !PT ;  /* 0xffff000059027812 */ /* 0x000fe200078ec0ff */
[C---:B------:R-:W-:Y:S01]  /*7fe0*/  FMUL R10, R70.reuse, R14 ;  /* 0x0000000e460a7220 */ /* 0x040fe20000400000 */
[----:B------:R-:W-:Y:S01]  /*7ff0*/  F2FP.BF16.F32.PACK_AB R95, R11, R6 ;  /* 0x000000060b5f723e */ /* 0x000fe200000010ff */
[C---:B------:R-:W-:Y:S01]  /*8000*/  FMUL R15, R70.reuse, R15 ;  /* 0x0000000f460f7220 */ /* 0x040fe20000400000 */
[----:B------:R-:W-:Y:S01]  /*8010*/  F2FP.BF16.F32.PACK_AB R100, R9, R8 ;  /* 0x000000080964723e */ /* 0x000fe200000010ff */
[----:B------:R-:W-:Y:S01]  /*8020*/  FMUL R12, R70, R16 ;  /* 0x00000010460c7220 */ /* 0x000fe20000400000 */
[C---:B------:R-:W-:Y:S01]  /*8030*/  FFMA R10, R73.reuse, R0, R10 ;  /* 0x00000000490a7223 */ /* 0x040fe2000000000a */
[----:B------:R-:W-:Y:S01]  /*8040*/  LOP3.LUT R0, R90, 0xffff0000, RZ, 0xc0, !PT ;  /* 0xffff00005a007812 */ /* 0x000fe200078ec0ff */
[----:B------:R-:W-:Y:S01]  /*8050*/  FFMA R15, R73, R2, R15 ;  /* 0x00000002490f7223 */ /* 0x000fe2000000000f */
        /* <DEDUP_REMOVED lines=9> */
[----:B------:R-:W-:Y:S01]  /*80f0*/  FMUL R16, R70, R20 ;  /* 0x0000001446107220 */ /* 0x000fe20000400000 */
[----:B------:R-:W-:Y:S01]  /*8100*/  FFMA R14, R73, R3, R14 ;  /* 0x00000003490e7223 */ /* 0x000fe2000000000e */
[----:B------:R-:W-:Y:S01]  /*8110*/  SHF.L.U32 R3, R98, 0x10, RZ ;  /* 0x0000001062037819 */ /* 0x000fe200000006ff */
[C---:B------:R-:W-:Y:S01]  /*8120*/  FMUL R17, R70.reuse, R21 ;  /* 0x0000001546117220 */ /* 0x040fe20000400000 */
[----:B------:R-:W-:Y:S01]  /*8130*/  F2FP.BF16.F32.PACK_AB R102, R13, R12 ;  /* 0x0000000c0d66723e */ /* 0x000fe200000010ff */
[----:B------:R-:W-:Y:S01]  /*8140*/  FFMA R19, R73, R2, R19 ;  /* 0x0000000249137223 */ /* 0x000fe20000000013 */
[----:B------:R-:W-:Y:S01]  /*8150*/  SHF.L.U32 R2, R97, 0x10, RZ ;  /* 0x0000001061027819 */ /* 0x000fe200000006ff */
        /* <DEDUP_REMOVED lines=12> */
[C---:B------:R-:W-:Y:S01]  /*8220*/  FFMA R23, R73.reuse, R0, R23 ;  /* 0x0000000049177223 */ /* 0x040fe20000000017 */
[----:B------:R-:W-:Y:S01]  /*8230*/  SHF.L.U32 R0, R104, 0x10, RZ ;  /* 0x0000001068007819 */ /* 0x000fe200000006ff */
[C---:B------:R-:W-:Y:S01]  /*8240*/  FMUL R22, R70.reuse, R26 ;  /* 0x0000001a46167220 */ /* 0x040fe20000400000 */
[----:B------:R-:W-:Y:S01]  /*8250*/  FMUL R27, R70, R27 ;  /* 0x0000001b461b7220 */ /* 0x000fe20000400000 */
        /* <DEDUP_REMOVED lines=9> */
[----:B------:R-:W-:Y:S01]  /*82f0*/  LOP3.LUT R72, R107, 0xffff0000, RZ, 0xc0, !PT ;  /* 0xffff00006b487812 */ /* 0x000fe200078ec0ff */
[----:B------:R-:W-:Y:S01]  /*8300*/  FFMA R24, R73, R0, R24 ;  /* 0x0000000049187223 */ /* 0x000fe20000000018 */
[----:B------:R-:W-:Y:S01]  /*8310*/  SHF.L.U32 R0, R105, 0x10, RZ ;  /* 0x0000001069007819 */ /* 0x000fe200000006ff */
[C---:B------:R-:W-:Y:S01]  /*8320*/  FMUL R25, R70.reuse, R29 ;  /* 0x0000001d46197220 */ /* 0x040fe20000400000 */
[----:B------:R-:W-:Y:S01]  /*8330*/  F2FP.BF16.F32.PACK_AB R110, R21, R20 ;  /* 0x00000014156e723e */ /* 0x000fe200000010ff */
[----:B------:R-:W-:Y:S01]  /*8340*/  FMUL R26, R70, R30 ;  /* 0x0000001e461a7220 */ /* 0x000fe20000400000 */
[----:B------:R-:W-:Y:S01]  /*8350*/  F2FP.BF16.F32.PACK_AB R111, R27, R22 ;  /* 0x000000161b6f723e */ /* 0x000fe200000010ff */
        /* <DEDUP_REMOVED lines=38> */
[----:B------:R1:W-:Y:S01]  /*85c0*/  STS.128 [R169+UR44+0x4400], R92 ;  /* 0x0044005ca9007988 */ /* 0x0003e20008000c2c */
        /* <DEDUP_REMOVED lines=12> */
[----:B------:R3:W-:Y:S01]  /*8690*/  STS.128 [R168+0x4400], R100 ;  /* 0x00440064a8007388 */ /* 0x0007e20000000c00 */
        /* <DEDUP_REMOVED lines=12> */
[----:B------:R4:W-:Y:S01]  /*8760*/  STS.128 [R167+0x4400], R108 ;  /* 0x0044006ca7007388 */ /* 0x0009e20000000c00 */
[----:B------:R-:W-:Y:S01]  /*8770*/  FMUL R51, R70, R51 ;  /* 0x0000003346337220 */ /* 0x000fe20000400000 */
[C---:B------:R-:W-:Y:S01]  /*8780*/  FFMA R44, R73.reuse, R3, R44 ;  /* 0x00000003492c7223 */ /* 0x040fe2000000002c */
[C---:B------:R-:W-:Y:S01]  /*8790*/  SHF.L.U32 R3, R128.reuse, 0x10, RZ ;  /* 0x0000001080037819 */ /* 0x040fe200000006ff */
[----:B------:R-:W-:Y:S01]  /*87a0*/  FFMA R45, R73, R2, R45 ;  /* 0x00000002492d7223 */ /* 0x000fe2000000002d */
[----:B------:R-:W-:Y:S01]  /*87b0*/  LOP3.LUT R2, R129, 0xffff0000, RZ, 0xc0, !PT ;  /* 0xffff000081027812 */ /* 0x000fe200078ec0ff */
        /* <DEDUP_REMOVED lines=8> */
[C---:B------:R-:W-:Y:S01]  /*8840*/  FMUL R50, R70.reuse, R54 ;  /* 0x0000003646327220 */ /* 0x040fe20000400000 */
[----:B------:R-:W-:Y:S01]  /*8850*/  F2FP.BF16.F32.PACK_AB R94, R37, R36 ;  /* 0x00000024255e723e */ /* 0x000fe200000010ff */
[----:B------:R1:W-:Y:S01]  /*8860*/  STS.128 [R157+0x4400], R116 ;  /* 0x004400749d007388 */ /* 0x0003e20000000c00 */
[----:B------:R-:W-:Y:S01]  /*8870*/  F2FP.BF16.F32.PACK_AB R95, R43, R38 ;  /* 0x000000262b5f723e */ /* 0x000fe200000010ff */
[----:B------:R-:W-:Y:S01]  /*8880*/  FMUL R55, R70, R55 ;  /* 0x0000003746377220 */ /* 0x000fe20000400000 */
[----:B---3--:R-:W-:Y:S01]  /*8890*/  F2FP.BF16.F32.PACK_AB R100, R41, R40 ;  /* 0x000000282964723e */ /* 0x008fe200000010ff */
[----:B------:R-:W-:Y:S01]  /*88a0*/  FFMA R48, R73, R3, R48 ;  /* 0x0000000349307223 */ /* 0x000fe20000000030 */
[----:B------:R-:W-:Y:S01]  /*88b0*/  SHF.L.U32 R3, R131, 0x10, RZ ;  /* 0x0000001083037819 */ /* 0x000fe200000006ff */
[----:B------:R-:W-:Y:S01]  /*88c0*/  FFMA R49, R73, R0, R49 ;  /* 0x0000000049317223 */ /* 0x000fe20000000031 */
[C---:B------:R-:W-:Y:S01]  /*88d0*/  SHF.L.U32 R0, R130.reuse, 0x10, RZ ;  /* 0x0000001082007819 */ /* 0x040fe200000006ff */
[----:B------:R3:W-:Y:S01]  /*88e0*/  STS.128 [R156+0x4400], R92 ;  /* 0x0044005c9c007388 */ /* 0x0007e20000000c00 */
[----:B------:R-:W-:Y:S01]  /*88f0*/  F2FP.BF16.F32.PACK_AB R101, R47, R42 ;  /* 0x0000002a2f65723e */ /* 0x000fe200000010ff */
[----:B------:R-:W-:Y:S01]  /*8900*/  FFMA R50, R73, R75, R50 ;  /* 0x0000004b49327223 */ /* 0x000fe20000000032 */
[----:B------:R-:W-:Y:S01]  /*8910*/  SHF.L.U32 R75, R137, 0x10, RZ ;  /* 0x00000010894b7819 */ /* 0x000fe200000006ff */
[----:B------:R-:W-:Y:S01]  /*8920*/  FFMA R55, R73, R2, R55 ;  /* 0x0000000249377223 */ /* 0x000fe20000000037 */
[----:B------:R-:W-:Y:S01]  /*8930*/  LOP3.LUT R2, R130, 0xffff0000, RZ, 0xc0, !PT ;  /* 0xffff000082027812 */ /* 0x000fe200078ec0ff */
[C---:B------:R-:W-:Y:S01]  /*8940*/  FMUL R52, R70.reuse, R56 ;  /* 0x0000003846347220 */ /* 0x040fe20000400000 */
[----:B------:R-:W-:Y:S01]  /*8950*/  F2FP.BF16.F32.PACK_AB R102, R45, R44 ;  /* 0x0000002c2d66723e */ /* 0x000fe200000010ff */
[C---:B------:R-:W-:Y:S01]  /*8960*/  FMUL R53, R70.reuse, R57 ;  /* 0x0000003946357220 */ /* 0x040fe20000400000 */
[C---:B------:R-:W-:Y:S01]  /*8970*/  FMUL R54, R70.reuse, R58 ;  /* 0x0000003a46367220 */ /* 0x040fe20000400000 */
[----:B------:R-:W-:Y:S01]  /*8980*/  FFMA R52, R73, R0, R52 ;  /* 0x0000000049347223 */ /* 0x000fe20000000034 */
[----:B------:R-:W-:Y:S01]  /*8990*/  LOP3.LUT R0, R131, 0xffff0000, RZ, 0xc0, !PT ;  /* 0xffff000083007812 */ /* 0x000fe200078ec0ff */
[C---:B------:R-:W-:Y:S01]  /*89a0*/  FFMA R53, R73.reuse, R2, R53 ;  /* 0x0000000249357223 */ /* 0x040fe20000000035 */
[----:B------:R-:W-:Y:S01]  /*89b0*/  FFMA R54, R73, R3, R54 ;  /* 0x0000000349367223 */ /* 0x000fe20000000036 */
[----:B------:R-:W-:Y:S01]  /*89c0*/  FMUL R59, R70, R59 ;  /* 0x0000003b463b7220 */ /* 0x000fe20000400000 */
[----:B------:R-:W-:Y:S01]  /*89d0*/  SHF.L.U32 R3, R136, 0x10, RZ ;  /* 0x0000001088037819 */ /* 0x000fe200000006ff */
[----:B------:R-:W-:Y:S01]  /*89e0*/  FMUL R56, R70, R60 ;  /* 0x0000003c46387220 */ /* 0x000fe20000400000 */
[----:B------:R-:W-:Y:S01]  /*89f0*/  LOP3.LUT R2, R136, 0xffff0000, RZ, 0xc0, !PT ;  /* 0xffff000088027812 */ /* 0x000fe200078ec0ff */
[C---:B------:R-:W-:Y:S01]  /*8a00*/  FMUL R57, R70.reuse, R61 ;  /* 0x0000003d46397220 */ /* 0x040fe20000400000 */
[----:B------:R-:W-:Y:S01]  /*8a10*/  F2FP.BF16.F32.PACK_AB R103, R51, R46 ;  /* 0x0000002e3367723e */ /* 0x000fe200000010ff */
[C---:B------:R-:W-:Y:S01]  /*8a20*/  FMUL R58, R70.reuse, R62 ;  /* 0x0000003e463a7220 */ /* 0x040fe20000400000 */
[C---:B------:R-:W-:Y:S01]  /*8a30*/  FFMA R59, R73.reuse, R0, R59 ;  /* 0x00000000493b7223 */ /* 0x040fe2000000003b */
[----:B------:R-:W-:Y:S01]  /*8a40*/  FFMA R56, R73, R3, R56 ;  /* 0x0000000349387223 */ /* 0x000fe20000000038 */
[----:B------:R-:W-:Y:S01]  /*8a50*/  LOP3.LUT R0, R137, 0xffff0000, RZ, 0xc0, !PT ;  /* 0xffff000089007812 */ /* 0x000fe200078ec0ff */
[----:B------:R3:W-:Y:S01]  /*8a60*/  STS.128 [R155+0x4400], R100 ;  /* 0x004400649b007388 */ /* 0x0007e20000000c00 */
[C---:B------:R-:W-:Y:S01]  /*8a70*/  FFMA R57, R73.reuse, R2, R57 ;  /* 0x0000000249397223 */ /* 0x040fe20000000039 */
[----:B------:R-:W-:Y:S01]  /*8a80*/  FMUL R63, R70, R63 ;  /* 0x0000003f463f7220 */ /* 0x000fe20000400000 */
[----:B------:R-:W-:Y:S01]  /*8a90*/  SHF.L.U32 R3, R138, 0x10, RZ ;  /* 0x000000108a037819 */ /* 0x000fe200000006ff */
[----:B------:R-:W-:Y:S01]  /*8aa0*/  FFMA R58, R73, R75, R58 ;  /* 0x0000004b493a7223 */ /* 0x000fe2000000003a */
[----:B------:R-:W-:Y:S01]  /*8ab0*/  FMUL R60, R70, R64 ;  /* 0x00000040463c7220 */ /* 0x000fe20000400000 */
[----:B------:R-:W-:Y:S01]  /*8ac0*/  LOP3.LUT R2, R138, 0xffff0000, RZ, 0xc0, !PT ;  /* 0xffff00008a027812 */ /* 0x000fe200078ec0ff */
[C---:B------:R-:W-:Y:S01]  /*8ad0*/  FMUL R61, R70.reuse, R65 ;  /* 0x00000041463d7220 */ /* 0x040fe20000400000 */
[----:B------:R-:W-:Y:S01]  /*8ae0*/  SHF.L.U32 R75, R139, 0x10, RZ ;  /* 0x000000108b4b7819 */ /* 0x000fe200000006ff */
[C---:B------:R-:W-:Y:S01]  /*8af0*/  FMUL R62, R70.reuse, R66 ;  /* 0x00000042463e7220 */ /* 0x040fe20000400000 */
[----:B------:R-:W-:Y:S01]  /*8b00*/  FFMA R63, R73, R0, R63 ;  /* 0x00000000493f7223 */ /* 0x000fe2000000003f */
[----:B------:R-:W-:Y:S01]  /*8b10*/  FMUL R67, R70, R67 ;  /* 0x0000004346437220 */ /* 0x000fe20000400000 */
[----:B----4-:R-:W-:Y:S01]  /*8b20*/  F2FP.BF16.F32.PACK_AB R108, R49, R48 ;  /* 0x00000030316c723e */ /* 0x010fe200000010ff */
[----:B------:R-:W-:Y:S01]  /*8b30*/  FFMA R60, R73, R3, R60 ;  /* 0x00000003493c7223 */ /* 0x000fe2000000003c */
[----:B------:R-:W-:Y:S01]  /*8b40*/  F2FP.BF16.F32.PACK_AB R109, R55, R50 ;  /* 0x00000032376d723e */ /* 0x000fe200000010ff */
[----:B------:R-:W-:Y:S01]  /*8b50*/  FFMA R61, R73, R2, R61 ;  /* 0x00000002493d7223 */ /* 0x000fe2000000003d */
[----:B------:R-:W-:Y:S01]  /*8b60*/  F2FP.BF16.F32.PACK_AB R110, R53, R52 ;  /* 0x00000034356e723e */ /* 0x000fe200000010ff */
[----:B------:R-:W-:Y:S01]  /*8b70*/  FFMA R62, R73, R75, R62 ;  /* 0x0000004b493e7223 */ /* 0x000fe2000000003e */
[----:B------:R-:W-:Y:S01]  /*8b80*/  F2FP.BF16.F32.PACK_AB R111, R59, R54 ;  /* 0x000000363b6f723e */ /* 0x000fe200000010ff */
[----:B------:R-:W-:Y:S01]  /*8b90*/  FFMA R67, R73, R72, R67 ;  /* 0x0000004849437223 */ /* 0x000fe20000000043 */
[----:B-1----:R-:W-:Y:S02]  /*8ba0*/  F2FP.BF16.F32.PACK_AB R116, R57, R56 ;  /* 0x000000383974723e */ /* 0x002fe400000010ff */
[----:B------:R-:W-:Y:S01]  /*8bb0*/  F2FP.BF16.F32.PACK_AB R117, R63, R58 ;  /* 0x0000003a3f75723e */ /* 0x000fe200000010ff */
[----:B------:R3:W-:Y:S01]  /*8bc0*/  STS.128 [R154+0x4400], R108 ;  /* 0x0044006c9a007388 */ /* 0x0007e20000000c00 */
[----:B------:R-:W-:Y:S02]  /*8bd0*/  F2FP.BF16.F32.PACK_AB R118, R61, R60 ;  /* 0x0000003c3d76723e */ /* 0x000fe400000010ff */
[----:B------:R-:W-:Y:S02]  /*8be0*/  F2FP.BF16.F32.PACK_AB R119, R67, R62 ;  /* 0x0000003e4377723e */ /* 0x000fe400000010ff */
[----:B------:R-:W-:Y:S02]  /*8bf0*/  LEA R0, R78, UR44, 0x3 ;  /* 0x0000002c4e007c11 */ /* 0x000fe4000f8e18ff */
[----:B------:R-:W-:Y:S01]  /*8c00*/  @P6 SHF.L.U32 R3, R160, 0x1f, RZ ;  /* 0x0000001fa0036819 */ /* 0x000fe200000006ff */
[----:B------:R3:W-:Y:S01]  /*8c10*/  STS.128 [R153+0x4400], R116 ;  /* 0x0044007499007388 */ /* 0x0007e20000000c00 */
[----:B------:R-:W-:Y:S01]  /*8c20*/  @!PT LDS RZ, [RZ] ;  /* 0x00000000fffff984 */ /* 0x000fe20000000800 */
[----:B------:R-:W-:Y:S01]  /*8c30*/  @!PT LDS RZ, [RZ] ;  /* 0x00000000fffff984 */ /* 0x000fe20000000800 */
[----:B------:R-:W-:Y:S01]  /*8c40*/  @!PT LDS RZ, [RZ] ;  /* 0x00000000fffff984 */ /* 0x000fe20000000800 */
[----:B------:R-:W-:Y:S01]  /*8c50*/  @!PT LDS RZ, [RZ] ;  /* 0x00000000fffff984 */ /* 0x000fe20000000800 */
[----:B------:R1:W-:Y:S07]  /*8c60*/  MEMBAR.ALL.CTA ;  /* 0x0000000000007992 */ /* 0x0003ee0000008000 */
[----:B-1----:R-:W1:Y:S02]  /*8c70*/  FENCE.VIEW.ASYNC.S ;  /* 0x00000000000073c6 */ /* 0x002e640000000000 */
[----:B-1----:R-:W-:Y:S06]  /*8c80*/  BAR.SYNC.DEFER_BLOCKING 0x1, 0x80 ;  /* 0x0042000000007b1d */ /* 0x002fec0000010000 */
[----:B------:R-:W-:Y:S05]  /*8c90*/  @P0 BRA `(.L_x_123) ;  /* 0x0000000000280947 */ /* 0x000fea0003800000 */
[----:B------:R-:W1:Y:S01]  /*8ca0*/  LDCU.64 UR6, c[0x0][0x348] ;  /* 0x00006900ff0677ac */ /* 0x000e620008000a00 */
[----:B------:R-:W-:Y:S02]  /*8cb0*/  UIADD3 UR9, UPT, UPT, UR49, 0x40, URZ ;  /* 0x0000004031097890 */ /* 0x000fe4000fffe0ff */
[----:B------:R-:W-:Y:S01]  /*8cc0*/  UIADD3 UR8, UPT, UPT, UR44, 0x4400, URZ ;  /* 0x000044002c087890 */ /* 0x000fe2000fffe0ff */
[----:B------:R-:W-:Y:S01]  /*8cd0*/  UMOV UR10, UR50 ;  /* 0x00000032000a7c82 */ /* 0x000fe20008000000 */
[----:B------:R-:W-:Y:S01]  /*8ce0*/  UMOV UR11, UR36 ;  /* 0x00000024000b7c82 */ /* 0x000fe20008000000 */
[----:B-1----:R-:W-:Y:S04]  /*8cf0*/  UIADD3 UR4, UP0, UPT, UR6, 0x680, URZ ;  /* 0x0000068006047890 */ /* 0x002fe8000ff1e0ff */
[----:B------:R-:W-:Y:S09]  /*8d00*/  UIADD3.X UR5, UPT, UPT, URZ, UR7, URZ, UP0, !UPT ;  /* 0x00000007ff057290 */ /* 0x000ff200087fe4ff */
[----:B------:R1:W-:Y:S01]  /*8d10*/  UTMASTG.3D [UR8], [UR4] ;  /* 0x00000008040073b5 */ /* 0x0003e20008010000 */
[----:B------:R0:W-:Y:S01]  /*8d20*/  UTMACMDFLUSH ;  /* 0x00000000000079b7 */ /* 0x0001e20000000000 */
[----:B-1----:R-:W-:Y:S04]  /*8d30*/  DEPBAR.LE SB0, 0x1 ;  /* 0x000080400000791a */ /* 0x002fe80000000000 */
.L_x_123:
[----:B------:R-:W-:Y:S05]  /*8d40*/  BSYNC.RECONVERGENT B0 ;  /* 0x0000000000007941 */ /* 0x000fea0003800200 */
.L_x_122:
[----:B------:R-:W-:Y:S01]  /*8d50*/  BAR.SYNC.DEFER_BLOCKING 0x1, 0x80 ;  /* 0x0042000000007b1d */ /* 0x000fe20000010000 */
[----:B------:R-:W-:Y:S04]  /*8d60*/  UIADD3 UR4, UPT, UPT, UR46, 0x1, URZ ;  /* 0x000000012e047890 */ /* 0x000fe8000fffe0ff */
[----:B------:R-:W-:Y:S04]  /*8d70*/  UISETP.NE.AND UP0, UPT, UR4, 0x4, UPT ;  /* 0x000000040400788c */ /* 0x000fe8000bf05270 */
[----:B------:R-:W-:Y:S01]  /*8d80*/  USEL UR45, UR4, URZ, UP0 ;  /* 0x000000ff042d7287 */ /* 0x000fe20008000000 */
[----:B------:R1:W-:Y:S01]  /*8d90*/  @P6 SYNCS.ARRIVE.TRANS64.RED.A1T0 RZ, [R77+URZ], RZ ;  /* 0x000000ff4dff69a7 */ /* 0x0003e200081004ff */
[----:B------:R-:W-:Y:S01]  /*8da0*/  BSSY B1, `(.L_x_124) ;  /* 0x0000020000017945 */ /* 0x000fe20003800000 */
[----:B------:R-:W4:Y:S02]  /*8db0*/  @P6 SYNCS.PHASECHK.TRANS64.TRYWAIT P0, [R0+URZ+0x30], R3 ;  /* 0x00003003000065a7 */ /* 0x000f2400080011ff */
[----:B----4-:R-:W-:Y:S01]  /*8dc0*/  @P6 SEL R84, RZ, 0x1, !P0 ;  /* 0x00000001ff546807 */ /* 0x010fe20004000000 */
[----:B-1----:R-:W-:Y:S06]  /*8dd0*/  @!P6 BRA `(.L_x_125) ;  /* 0x000000000070e947 */ /* 0x002fec0003800000 */
[----:B------:R-:W-:Y:S01]  /*8de0*/  ISETP.NE.AND P1, PT, R86, RZ, PT ;  /* 0x000000ff5600720c */ /* 0x000fe20003f25270 */
[----:B------:R-:W-:Y:S01]  /*8df0*/  BSSY B0, `(.L_x_126) ;  /* 0x000000b000007945 */ /* 0x000fe20003800000 */
[----:B------:R-:W-:Y:S11]  /*8e00*/  ISETP.NE.AND P0, PT, R84, RZ, PT ;  /* 0x000000ff5400720c */ /* 0x000ff60003f05270 */
[----:B------:R-:W-:Y:S05]  /*8e10*/  @P1 IMAD R5, R78, 0x4000, R169 ;  /* 0x000040004e051824 */ /* 0x000fea00078e02a9 */
[----:B------:R-:W-:Y:S04]  /*8e20*/  @P1 IADD3 R6, PT, PT, R5, UR44, RZ ;  /* 0x0000002c05061c10 */ /* 0x000fe8000fffe0ff */
[----:B------:R-:W-:Y:S01]  /*8e30*/  @P1 IADD3 R4, PT, PT, R85, R6, RZ ;  /* 0x0000000655041210 */ /* 0x000fe20007ffe0ff */
[--C-:B------:R-:W-:Y:S02]  /*8e40*/  @P1 IMAD.IADD R2, R79, 0x1, R6.reuse ;  /* 0x000000014f021824 */ /* 0x100fe400078e0206 */
[----:B------:R-:W-:Y:S01]  /*8e50*/  @P1 IMAD.IADD R3, R87, 0x1, R6 ;  /* 0x0000000157031824 */ /* 0x000fe200078e0206 */
[----:B------:R-:W-:Y:S06]  /*8e60*/  @P0 BRA `(.L_x_127) ;  /* 0x00000000000c0947 */ /* 0x000fec0003800000 */
[----:B------:R-:W-:Y:S04]  /*8e70*/  SHF.L.U32 R7, R160, 0x1f, RZ ;  /* 0x0000001fa0077819 */ /* 0x000fe800000006ff */
[----:B------:R-:W1:Y:S02]  /*8e80*/  SYNCS.PHASECHK.TRANS64.TRYWAIT P0, [R0+URZ+0x30], R7 ;  /* 0x00003007000075a7 */ /* 0x000e6400080011ff */
[----:B-1----:R-:W-:Y:S05]  /*8e90*/  @!P0 BRA `(.L_x_128) ;  /* 0x00000034005c8947 */ /* 0x002fea0003800000 */
.L_x_127:
[----:B------:R-:W-:Y:S05]  /*8ea0*/  BSYNC B0 ;  /* 0x0000000000007941 */ /* 0x000fea0003800000 */
.L_x_126:
[----:B------:R-:W-:Y:S01]  /*8eb0*/  ISETP.NE.AND P0, PT, R86, RZ, PT ;  /* 0x000000ff5600720c */ /* 0x000fe20003f05270 */
[----:B------:R-:W-:Y:S11]  /*8ec0*/  VIADD R78, R78, 0x1 ;  /* 0x000000014e4e7836 */ /* 0x000ff60000000000 */
[----:B------:R-:W-:Y:S01]  /*8ed0*/  @!UPT UIADD3 URZ, UPT, UPT, URZ, URZ, URZ ;  /* 0x000000fffffff290 */ /* 0x000fe2000fffe0ff */
[----:B------:R4:W2:Y:S01]  /*8ee0*/  @P0 LDS.128 R80, [R5+UR44+0x400] ;  /* 0x0004002c05500984 */ /* 0x0008a20008000c00 */
[--C-:B-1----:R-:W-:Y:S01]  /*8ef0*/  @P0 IMAD.IADD R0, R85, 0x1, R2.reuse ;  /* 0x0000000155000824 */ /* 0x102fe200078e0202 */
[C---:B------:R-:W-:Y:S01]  /*8f00*/  @P0 IADD3 R6, PT, PT, R87.reuse, R4, RZ ;  /* 0x0000000457060210 */ /* 0x040fe20007ffe0ff */
[C---:B------:R-:W-:Y:S01]  /*8f10*/  @P0 IMAD.IADD R7, R87.reuse, 0x1, R2 ;  /* 0x0000000157070824 */ /* 0x040fe200078e0202 */
[----:B------:R4:W1:Y:S02]  /*8f20*/  @P0 LDS.128 R88, [R3+0x400] ;  /* 0x0004000003580984 */ /* 0x0008640000000c00 */
[----:B------:R-:W-:Y:S02]  /*8f30*/  @P0 IADD3 R8, PT, PT, R87, R0, RZ ;  /* 0x0000000057080210 */ /* 0x000fe40007ffe0ff */
[----:B------:R4:W1:Y:S04]  /*8f40*/  @P0 LDS.128 R96, [R4+0x400] ;  /* 0x0004000004600984 */ /* 0x0008680000000c00 */
[----:B------:R4:W1:Y:S04]  /*8f50*/  @P0 LDS.128 R104, [R6+0x400] ;  /* 0x0004000006680984 */ /* 0x0008680000000c00 */
[----:B------:R4:W1:Y:S04]  /*8f60*/  @P0 LDS.128 R112, [R2+0x400] ;  /* 0x0004000002700984 */ /* 0x0008680000000c00 */
[----:B------:R4:W1:Y:S04]  /*8f70*/  @P0 LDS.128 R120, [R7+0x400] ;  /* 0x0004000007780984 */ /* 0x0008680000000c00 */
[----:B------:R4:W1:Y:S04]  /*8f80*/  @P0 LDS.128 R128, [R0+0x400] ;  /* 0x0004000000800984 */ /* 0x0008680000000c00 */
[----:B------:R4:W1:Y:S02]  /*8f90*/  @P0 LDS.128 R136, [R8+0x400] ;  /* 0x0004000008880984 */ /* 0x0008640000000c00 */
.L_x_125:
[----:B------:R-:W-:Y:S05]  /*8fa0*/  BSYNC B1 ;  /* 0x0000000000017941 */ /* 0x000fea0003800000 */
.L_x_124:
[----:B----4-:R-:W-:Y:S05]  /*8fb0*/  VIADD R0, R71, 0x80 ;  /* 0x0000008047007836 */ /* 0x010fea0000000000 */
[----:B------:R-:W-:Y:S04]  /*8fc0*/  SHF.R.U32.HI R0, RZ, 0x15, R0 ;  /* 0x00000015ff007819 */ /* 0x000fe80000011600 */
[----:B------:R-:W-:Y:S11]  /*8fd0*/  LOP3.LUT P0, RZ, R0, 0x3, R147, 0x48, !PT ;  /* 0x0000000300ff7812 */ /* 0x000ff60007804893 */
[----:B------:R-:W-:Y:S02]  /*8fe0*/  @!UPT UIADD3 URZ, UPT, UPT, URZ, URZ, URZ ;  /* 0x000000fffffff290 */ /* 0x000fe4000fffe0ff */
[----:B------:R-:W-:Y:S05]  /*8ff0*/  @!P0 BRA `(.L_x_129) ;  /* 0x0000000000408947 */ /* 0x000fea0003800000 */
[----:B------:R-:W4:Y:S01]  /*9000*/  LDCU.64 UR8, c[0x4][0x70] ;  /* 0x01000e00ff0877ac */ /* 0x000f220008000a00 */
[----:B------:R-:W-:Y:S01]  /*9010*/  MOV R3, 0x0 ;  /* 0x0000000000037802 */ /* 0x000fe20000000f00 */
[----:B------:R-:W-:Y:S02]  /*9020*/  HFMA2 R12, -RZ, RZ, 0, 5.9604644775390625e-08 ;  /* 0x00000001ff0c7431 */ /* 0x000fe400000001ff */
[----:B------:R-:W-:Y:S02]  /*9030*/  IMAD.MOV.U32 R8, RZ, RZ, 0x192 ;  /* 0x00000192ff087424 */ /* 0x000fe400078e00ff */
[----:B------:R-:W-:Y:S01]  /*9040*/  IMAD.MOV.U32 R13, RZ, RZ, RZ ;  /* 0x000000ffff0d7224 */ /* 0x000fe200078e00ff */
[----:B------:R-:W5:Y:S01]  /*9050*/  LDCU.64 UR6, c[0x4][0x78] ;  /* 0x01000f00ff0677ac */ /* 0x000f620008000a00 */
[----:B------:R-:W1:Y:S01]  /*9060*/  LDC.64 R2, c[0x4][R3] ;  /* 0x0100000003027b82 */ /* 0x000e620000000a00 */
[----:B------:R-:W2:Y:S01]  /*9070*/  LDCU.64 UR4, c[0x4][0x10] ;  /* 0x01000200ff0477ac */ /* 0x000ea20008000a00 */
[----:B----4-:R-:W-:Y:S01]  /*9080*/  MOV R5, UR9 ;  /* 0x0000000900057c02 */ /* 0x010fe20008000f00 */
[----:B------:R-:W-:Y:S01]  /*9090*/  IMAD.U32 R4, RZ, RZ, UR8 ;  /* 0x00000008ff047e24 */ /* 0x000fe2000f8e00ff */
[----:B-----5:R-:W-:Y:S01]  /*90a0*/  MOV R7, UR7 ;  /* 0x0000000700077c02 */ /* 0x020fe20008000f00 */
[----:B------:R-:W-:Y:S01]  /*90b0*/  IMAD.U32 R6, RZ, RZ, UR6 ;  /* 0x00000006ff067e24 */ /* 0x000fe2000f8e00ff */
[----:B--2---:R-:W-:Y:S01]  /*90c0*/  MOV R11, UR5 ;  /* 0x00000005000b7c02 */ /* 0x004fe20008000f00 */
[----:B------:R-:W-:Y:S02]  /*90d0*/  IMAD.U32 R10, RZ, RZ, UR4 ;  /* 0x00000004ff0a7e24 */ /* 0x000fe4000f8e00ff */
[----:B------:R-:W-:Y:S07]  /*90e0*/  LEPC R20, `(.L_x_129) ;  /* 0x000000001014794e */ /* 0x000fee0000000000 */
[----:B-1-3--:R-:W-:Y:S05]  /*90f0*/  CALL.ABS.NOINC R2 ;  /* 0x0000000002007343 */ /* 0x00afea0003c00000 */
.L_x_129:
[----:B------:R-:W-:Y:S01]  /*9100*/  ISETP.NE.AND P6, PT, R166, RZ, PT ;  /* 0x000000ffa600720c */ /* 0x000fe20003fc5270 */
[----:B------:R-:W-:Y:S05]  /*9110*/  WARPSYNC.ALL ;  /* 0x0000000000007948 */ /* 0x000fea0003800000 */
[----:B------:R-:W-:Y:S01]  /*9120*/  R2UR UR4, R71 ;  /* 0x00000000470472ca */ /* 0x000fe200000e0000 */
[----:B------:R-:W-:Y:S01]  /*9130*/  BSSY.RECONVERGENT B0, `(.L_x_130) ;  /* 0x0000104000007945 */ /* 0x000fe20003800200 */
[----:B------:R-:W-:Y:S02]  /*9140*/  MOV R3, UR45 ;  /* 0x0000002d00037c02 */ /* 0x000fe40008000f00 */
[----:B------:R-:W-:Y:S02]  /*9150*/  MOV R74, UR47 ;  /* 0x0000002f004a7c02 */ /* 0x000fe40008000f00 */
[C---:B--2---:R-:W-:Y:S02]  /*9160*/  SHF.L.U32 R72, R80.reuse, 0x10, RZ ;  /* 0x0000001050487819 */ /* 0x044fe400000006ff */
[----:B------:R-:W-:Y:S02]  /*9170*/  @P6 LEA R3, R3, UR44, 0x3 ;  /* 0x0000002c03036c11 */ /* 0x000fe4000f8e18ff */
[----:B------:R-:W-:Y:S02]  /*9180*/  LOP3.LUT R75, R80, 0xffff0000, RZ, 0xc0, !PT ;  /* 0xffff0000504b7812 */ /* 0x000fe400078ec0ff */
[----:B------:R-:W-:Y:S01]  /*9190*/  @P6 IADD3 R3, PT, PT, R3, 0x50, RZ ;  /* 0x0000005003036810 */ /* 0x000fe20007ffe0ff */
[----:B------:R-:W2:Y:S01]  /*91a0*/  LDTM.x64 R4, tmem[UR4+0x80] ;  /* 0x00008004000479ee */ /* 0x000ea20008340000 */
[----:B------:R-:W-:Y:S02]  /*91b0*/  ISETP.NE.AND P0, PT, R163, RZ, PT ;  /* 0x000000ffa300720c */ /* 0x000fe40003f05270 */
[----:B------:R-:W-:Y:S01]  /*91c0*/  @P6 PRMT R74, R74, 0x654, R3 ;  /* 0x000006544a4a6816 */ /* 0x000fe20000000003 */
[C---:B--2---:R-:W-:Y:S01]  /*91d0*/  FMUL R0, R70.reuse, R4 ;  /* 0x0000000446007220 */ /* 0x044fe20000400000 */
[C---:B------:R-:W-:Y:S01]  /*91e0*/  FMUL R3, R70.reuse, R6 ;  /* 0x0000000646037220 */ /* 0x040fe20000400000 */
        /* <DEDUP_REMOVED lines=38> */
[C---:B------:R-:W-:Y:S01]  /*9450*/  FFMA R0, R73.reuse, R72, R0 ;  /* 0x0000004849007223 */ /* 0x040fe20000000000 */
[----:B------:R-:W-:Y:S01]  /*9460*/  FFMA R2, R73, R75, R2 ;  /* 0x0000004b49027223 */ /* 0x000fe20000000002 */
[C---:B------:R-:W-:Y:S01]  /*9470*/  FMUL R45, R70.reuse, R49 ;  /* 0x00000031462d7220 */ /* 0x040fe20000400000 */
[C---:B------:R-:W-:Y:S01]  /*9480*/  FMUL R58, R70.reuse, R62 ;  /* 0x0000003e463a7220 */ /* 0x040fe20000400000 */
[C---:B------:R-:W-:Y:S01]  /*9490*/  FMUL R60, R70.reuse, R64 ;  /* 0x00000040463c7220 */ /* 0x040fe20000400000 */
[C---:B------:R-:W-:Y:S01]  /*94a0*/  SHF.L.U32 R64, R81.reuse, 0x10, RZ ;  /* 0x0000001051407819 */ /* 0x040fe200000006ff */
[----:B------:R-:W-:Y:S01]  /*94b0*/  FMUL R49, R70, R53 ;  /* 0x0000003546317220 */ /* 0x000fe20000400000 */
[----:B---3--:R-:W-:Y:S01]  /*94c0*/  F2FP.BF16.F32.PACK_AB R92, R2, R0 ;  /* 0x00000000025c723e */ /* 0x008fe200000010ff */
[C---:B------:R-:W-:Y:S01]  /*94d0*/  FMUL R62, R70.reuse, R66 ;  /* 0x00000042463e7220 */ /* 0x040fe20000400000 */
[----:B------:R-:W-:Y:S01]  /*94e0*/  LOP3.LUT R66, R81, 0xffff0000, RZ, 0xc0, !PT ;  /* 0xffff000051427812 */ /* 0x000fe200078ec0ff */
[C---:B------:R-:W-:Y:S01]  /*94f0*/  FMUL R53, R70.reuse, R57 ;  /* 0x0000003946357220 */ /* 0x040fe20000400000 */
[----:B------:R-:W-:Y:S01]  /*9500*/  LOP3.LUT R0, R83, 0xffff0000, RZ, 0xc0, !PT ;  /* 0xffff000053007812 */ /* 0x000fe200078ec0ff */
[----:B------:R-:W-:Y:S01]  /*9510*/  FMUL R7, R70, R7 ;  /* 0x0000000746077220 */ /* 0x000fe20000400000 */
[----:B-1----:R-:W-:Y:S01]  /*9520*/  LOP3.LUT R2, R88, 0xffff0000, RZ, 0xc0, !PT ;  /* 0xffff000058027812 */ /* 0x002fe200078ec0ff */
[C---:B------:R-:W-:Y:S01]  /*9530*/  FMUL R57, R70.reuse, R61 ;  /* 0x0000003d46397220 */ /* 0x040fe20000400000 */
[----:B------:R-:W-:Y:S01]  /*9540*/  FMUL R61, R70, R65 ;  /* 0x00000041463d7220 */ /* 0x000fe20000400000 */
[C---:B------:R-:W-:Y:S01]  /*9550*/  SHF.L.U32 R65, R82.reuse, 0x10, RZ ;  /* 0x0000001052417819 */ /* 0x040fe200000006ff */
[C---:B------:R-:W-:Y:S01]  /*9560*/  FFMA R3, R73.reuse, R64, R3 ;  /* 0x0000004049037223 */ /* 0x040fe20000000003 */
[----:B------:R-:W-:Y:S01]  /*9570*/  LOP3.LUT R64, R82, 0xffff0000, RZ, 0xc0, !PT ;  /* 0xffff000052407812 */ /* 0x000fe200078ec0ff */
[C---:B------:R-:W-:Y:S01]  /*9580*/  FFMA R7, R73.reuse, R66, R7 ;  /* 0x0000004249077223 */ /* 0x040fe20000000007 */
[C---:B------:R-:W-:Y:S01]  /*9590*/  FMUL R11, R70.reuse, R11 ;  /* 0x0000000b460b7220 */ /* 0x040fe20000400000 */
[----:B------:R-:W-:Y:S01]  /*95a0*/  FFMA R4, R73, R65, R4 ;  /* 0x0000004149047223 */ /* 0x000fe20000000004 */
[----:B------:R-:W-:Y:S01]  /*95b0*/  SHF.L.U32 R65, R83, 0x10, RZ ;  /* 0x0000001053417819 */ /* 0x000fe200000006ff */
[----:B------:R-:W-:Y:S01]  /*95c0*/  FFMA R5, R73, R64, R5 ;  /* 0x0000004049057223 */ /* 0x000fe20000000005 */
[----:B------:R-:W-:Y:S01]  /*95d0*/  F2FP.BF16.F32.PACK_AB R93, R7, R3 ;  /* 0x00000003075d723e */ /* 0x000fe200000010ff */
[----:B------:R-:W-:Y:S01]  /*95e0*/  FMUL R15, R70, R15 ;  /* 0x0000000f460f7220 */ /* 0x000fe20000400000 */
[----:B------:R-:W-:Y:S01]  /*95f0*/  SHF.L.U32 R3, R88, 0x10, RZ ;  /* 0x0000001058037819 */ /* 0x000fe200000006ff */
[----:B------:R-:W-:Y:S01]  /*9600*/  FFMA R6, R73, R65, R6 ;  /* 0x0000004149067223 */ /* 0x000fe20000000006 */
[----:B------:R-:W-:Y:S01]  /*9610*/  F2FP.BF16.F32.PACK_AB R94, R5, R4 ;  /* 0x00000004055e723e */ /* 0x000fe200000010ff */
[----:B------:R-:W-:Y:S01]  /*9620*/  FFMA R11, R73, R0, R11 ;  /* 0x00000000490b7223 */ /* 0x000fe2000000000b */
[----:B------:R-:W-:Y:S01]  /*9630*/  SHF.L.U32 R0, R89, 0x10, RZ ;  /* 0x0000001059007819 */ /* 0x000fe200000006ff */
[C---:B------:R-:W-:Y:S01]  /*9640*/  FFMA R8, R73.reuse, R3, R8 ;  /* 0x0000000349087223 */ /* 0x040fe20000000008 */
[C---:B------:R-:W-:Y:S01]  /*9650*/  SHF.L.U32 R3, R90.reuse, 0x10, RZ ;  /* 0x000000105a037819 */ /* 0x040fe200000006ff */
[----:B------:R-:W-:Y:S01]  /*9660*/  FFMA R9, R73, R2, R9 ;  /* 0x0000000249097223 */ /* 0x000fe20000000009 */
[----:B------:R-:W-:Y:S01]  /*9670*/  LOP3.LUT R2, R89, 0xffff0000, RZ, 0xc0, !PT ;  /* 0xffff000059027812 */ /* 0x000fe200078ec0ff */
[C---:B------:R-:W-:Y:S01]  /*9680*/  FFMA R10, R73.reuse, R0, R10 ;  /* 0x00000000490a7223 */ /* 0x040fe2000000000a */
[----:B------:R-:W-:Y:S01]  /*9690*/  LOP3.LUT R0, R90, 0xffff0000, RZ, 0xc0, !PT ;  /* 0xffff00005a007812 */ /* 0x000fe200078ec0ff */
[----:B------:R-:W-:Y:S01]  /*96a0*/  FMUL R19, R70, R19 ;  /* 0x0000001346137220 */ /* 0x000fe20000400000 */
[C---:B------:R-:W-:Y:S01]  /*96b0*/  SHF.L.U32 R5, R96.reuse, 0x10, RZ ;  /* 0x0000001060057819 */ /* 0x040fe200000006ff */
[----:B------:R-:W-:Y:S01]  /*96c0*/  FFMA R15, R73, R2, R15 ;  /* 0x00000002490f7223 */ /* 0x000fe2000000000f */
[----:B------:R-:W-:Y:S01]  /*96d0*/  LOP3.LUT R2, R91, 0xffff0000, RZ, 0xc0, !PT ;  /* 0xffff00005b027812 */ /* 0x000fe200078ec0ff */
[----:B------:R-:W-:Y:S01]  /*96e0*/  FFMA R12, R73, R3, R12 ;  /* 0x00000003490c7223 */ /* 0x000fe2000000000c */
[----:B------:R-:W-:Y:S01]  /*96f0*/  SHF.L.U32 R3, R91, 0x10, RZ ;  /* 0x000000105b037819 */ /* 0x000fe200000006ff */
[----:B------:R-:W-:Y:S01]  /*9700*/  FFMA R13, R73, R0, R13 ;  /* 0x00000000490d7223 */ /* 0x000fe2000000000d */
[----:B------:R-:W-:Y:S01]  /*9710*/  LOP3.LUT R0, R96, 0xffff0000, RZ, 0xc0, !PT ;  /* 0xffff000060007812 */ /* 0x000fe200078ec0ff */
[----:B------:R-:W-:Y:S01]  /*9720*/  FMUL R23, R70, R23 ;  /* 0x0000001746177220 */ /* 0x000fe20000400000 */
[----:B------:R-:W-:Y:S01]  /*9730*/  LOP3.LUT R4, R99, 0xffff0000, RZ, 0xc0, !PT ;  /* 0xffff000063047812 */ /* 0x000fe200078ec0ff */
[C---:B------:R-:W-:Y:S01]  /*9740*/  FFMA R14, R73.reuse, R3, R14 ;  /* 0x00000003490e7223 */ /* 0x040fe2000000000e */
[C---:B------:R-:W-:Y:S01]  /*9750*/  SHF.L.U32 R3, R98.reuse, 0x10, RZ ;  /* 0x0000001062037819 */ /* 0x040fe200000006ff */
[----:B------:R-:W-:Y:S01]  /*9760*/  FFMA R19, R73, R2, R19 ;  /* 0x0000000249137223 */ /* 0x000fe20000000013 */
[----:B------:R-:W-:Y:S01]  /*9770*/  SHF.L.U32 R2, R97, 0x10, RZ ;  /* 0x0000001061027819 */ /* 0x000fe200000006ff */
[----:B------:R-:W-:Y:S01]  /*9780*/  FFMA R16, R73, R5, R16 ;  /* 0x0000000549107223 */ /* 0x000fe20000000010 */
[----:B------:R-:W-:Y:S01]  /*9790*/  SHF.L.U32 R5, R99, 0x10, RZ ;  /* 0x0000001063057819 */ /* 0x000fe200000006ff */
[----:B------:R-:W-:Y:S01]  /*97a0*/  FFMA R17, R73, R0, R17 ;  /* 0x0000000049117223 */ /* 0x000fe20000000011 */
[----:B------:R-:W-:Y:S01]  /*97b0*/  LOP3.LUT R0, R97, 0xffff0000, RZ, 0xc0, !PT ;  /* 0xffff000061007812 */ /* 0x000fe200078ec0ff */
[----:B------:R-:W-:Y:S01]  /*97c0*/  FFMA R18, R73, R2, R18 ;  /* 0x0000000249127223 */ /* 0x000fe20000000012 */
[----:B------:R-:W-:Y:S01]  /*97d0*/  LOP3.LUT R2, R98, 0xffff0000, RZ, 0xc0, !PT ;  /* 0xffff000062027812 */ /* 0x000fe200078ec0ff */
[----:B------:R-:W-:Y:S01]  /*97e0*/  FMUL R27, R70, R27 ;  /* 0x0000001b461b7220 */ /* 0x000fe20000400000 */
[----:B------:R-:W-:Y:S01]  /*97f0*/  F2FP.BF16.F32.PACK_AB R95, R11, R6 ;  /* 0x000000060b5f723e */ /* 0x000fe200000010ff */
[C---:B------:R-:W-:Y:S01]  /*9800*/  FFMA R23, R73.reuse, R0, R23 ;  /* 0x0000000049177223 */ /* 0x040fe20000000017 */
[----:B------:R-:W-:Y:S01]  /*9810*/  SHF.L.U32 R0, R104, 0x10, RZ ;  /* 0x0000001068007819 */ /* 0x000fe200000006ff */
[C---:B------:R-:W-:Y:S01]  /*9820*/  FFMA R20, R73.reuse, R3, R20 ;  /* 0x0000000349147223 */ /* 0x040fe20000000014 */
[----:B------:R-:W-:Y:S01]  /*9830*/  SHF.L.U32 R3, R106, 0x10, RZ ;  /* 0x000000106a037819 */ /* 0x000fe200000006ff */
        /* <DEDUP_REMOVED lines=8> */
[----:B------:R-:W-:Y:S01]  /*98c0*/  FFMA R25, R73, R2, R25 ;  /* 0x0000000249197223 */ /* 0x000fe20000000019 */
[----:B------:R-:W-:Y:S01]  /*98d0*/  LOP3.LUT R2, R106, 0xffff0000, RZ, 0xc0, !PT ;  /* 0xffff00006a027812 */ /* 0x000fe200078ec0ff */
[C---:B------:R-:W-:Y:S01]  /*98e0*/  FMUL R31, R70.reuse, R31 ;  /* 0x0000001f461f7220 */ /* 0x040fe20000400000 */
[----:B------:R-:W-:Y:S01]  /*98f0*/  F2FP.BF16.F32.PACK_AB R8, R9, R8 ;  /* 0x000000080908723e */ /* 0x000fe200000010ff */
[----:B------:R-:W-:Y:S01]  /*9900*/  FFMA R26, R73, R0, R26 ;  /* 0x00000000491a7223 */ /* 0x000fe2000000001a */
[----:B------:R-:W-:Y:S01]  /*9910*/  LOP3.LUT R0, R105, 0xffff0000, RZ, 0xc0, !PT ;  /* 0xffff000069007812 */ /* 0x000fe200078ec0ff */
[C---:B------:R-:W-:Y:S01]  /*9920*/  FMUL R35, R70.reuse, R35 ;  /* 0x0000002346237220 */ /* 0x040fe20000400000 */
[----:B------:R-:W-:Y:S01]  /*9930*/  F2FP.BF16.F32.PACK_AB R9, R15, R10 ;  /* 0x0000000a0f09723e */ /* 0x000fe200000010ff */
[----:B------:R-:W-:Y:S01]  /*9940*/  FMUL R39, R70, R39 ;  /* 0x0000002746277220 */ /* 0x000fe20000400000 */
[----:B------:R-:W-:Y:S01]  /*9950*/  F2FP.BF16.F32.PACK_AB R10, R13, R12 ;  /* 0x0000000c0d0a723e */ /* 0x000fe200000010ff */
[C---:B------:R-:W-:Y:S01]  /*9960*/  FFMA R31, R73.reuse, R0, R31 ;  /* 0x00000000491f7223 */ /* 0x040fe2000000001f */
[C---:B------:R-:W-:Y:S01]  /*9970*/  SHF.L.U32 R0, R112.reuse, 0x10, RZ ;  /* 0x0000001070007819 */ /* 0x040fe200000006ff */
[----:B------:R-:W-:Y:S01]  /*9980*/  FFMA R28, R73, R3, R28 ;  /* 0x00000003491c7223 */ /* 0x000fe2000000001c */
[----:B------:R-:W-:Y:S01]  /*9990*/  SHF.L.U32 R3, R113, 0x10, RZ ;  /* 0x0000001071037819 */ /* 0x000fe200000006ff */
        /* <DEDUP_REMOVED lines=8> */
[----:B------:R-:W-:Y:S01]  /*9a20*/  FFMA R33, R73, R2, R33 ;  /* 0x0000000249217223 */ /* 0x000fe20000000021 */
[----:B------:R-:W-:Y:S01]  /*9a30*/  LOP3.LUT R2, R115, 0xffff0000, RZ, 0xc0, !PT ;  /* 0xffff000073027812 */ /* 0x000fe200078ec0ff */
[C---:B------:R-:W-:Y:S01]  /*9a40*/  FFMA R34, R73.reuse, R3, R34 ;  /* 0x0000000349227223 */ /* 0x040fe20000000022 */
[C---:B------:R-:W-:Y:S01]  /*9a50*/  SHF.L.U32 R3, R114.reuse, 0x10, RZ ;  /* 0x0000001072037819 */ /* 0x040fe200000006ff */
[----:B------:R-:W-:Y:S01]  /*9a60*/  FFMA R39, R73, R0, R39 ;  /* 0x0000000049277223 */ /* 0x000fe20000000027 */
[----:B------:R-:W-:Y:S01]  /*9a70*/  LOP3.LUT R0, R114, 0xffff0000, RZ, 0xc0, !PT ;  /* 0xffff000072007812 */ /* 0x000fe200078ec0ff */
[----:B------:R-:W-:Y:S01]  /*9a80*/  FMUL R43, R70, R43 ;  /* 0x0000002b462b7220 */ /* 0x000fe20000400000 */
[----:B------:R-:W-:Y:S01]  /*9a90*/  F2FP.BF16.F32.PACK_AB R16, R17, R16 ;  /* 0x000000101110723e */ /* 0x000fe200000010ff */
[----:B------:R-:W-:Y:S01]  /*9aa0*/  FFMA R36, R73, R3, R36 ;  /* 0x0000000349247223 */ /* 0x000fe20000000024 */
[----:B------:R-:W-:Y:S01]  /*9ab0*/  SHF.L.U32 R3, R121, 0x10, RZ ;  /* 0x0000001079037819 */ /* 0x000fe200000006ff */
[C---:B------:R-:W-:Y:S01]  /*9ac0*/  FFMA R37, R73.reuse, R0, R37 ;  /* 0x0000000049257223 */ /* 0x040fe20000000025 */
[C---:B------:R-:W-:Y:S01]  /*9ad0*/  SHF.L.U32 R0, R120.reuse, 0x10, RZ ;  /* 0x0000001078007819 */ /* 0x040fe200000006ff */
[----:B------:R-:W-:Y:S01]  /*9ae0*/  FFMA R38, R73, R5, R38 ;  /* 0x0000000549267223 */ /* 0x000fe20000000026 */
[----:B------:R-:W-:Y:S01]  /*9af0*/  F2FP.BF16.F32.PACK_AB R17, R23, R18 ;  /* 0x000000121711723e */ /* 0x000fe200000010ff */
[----:B------:R1:W-:Y:S01]  /*9b00*/  STS.128 [R169+UR44+0x8400], R92 ;  /* 0x0084005ca9007988 */ /* 0x0003e20008000c2c */
[----:B------:R-:W-:Y:S01]  /*9b10*/  SHF.L.U32 R5, R123, 0x10, RZ ;  /* 0x000000107b057819 */ /* 0x000fe200000006ff */
[C---:B------:R-:W-:Y:S01]  /*9b20*/  FFMA R43, R73.reuse, R2, R43 ;  /* 0x00000002492b7223 */ /* 0x040fe2000000002b */
[----:B------:R-:W-:Y:S01]  /*9b30*/  LOP3.LUT R2, R120, 0xffff0000, RZ, 0xc0, !PT ;  /* 0xffff000078027812 */ /* 0x000fe200078ec0ff */
[----:B------:R-:W-:Y:S01]  /*9b40*/  FFMA R40, R73, R0, R40 ;  /* 0x0000000049287223 */ /* 0x000fe20000000028 */
[----:B------:R-:W-:Y:S01]  /*9b50*/  LOP3.LUT R0, R121, 0xffff0000, RZ, 0xc0, !PT ;  /* 0xffff000079007812 */ /* 0x000fe200078ec0ff */
[----:B------:R-:W-:Y:S01]  /*9b60*/  FMUL R47, R70, R47 ;  /* 0x0000002f462f7220 */ /* 0x000fe20000400000 */
[----:B------:R-:W-:Y:S01]  /*9b70*/  F2FP.BF16.F32.PACK_AB R18, R21, R20 ;  /* 0x000000141512723e */ /* 0x000fe200000010ff */
[C---:B------:R-:W-:Y:S01]  /*9b80*/  FFMA R41, R73.reuse, R2, R41 ;  /* 0x0000000249297223 */ /* 0x040fe20000000029 */
[C---:B------:R-:W-:Y:S01]  /*9b90*/  LOP3.LUT R2, R122.reuse, 0xffff0000, RZ, 0xc0, !PT ;  /* 0xffff00007a027812 */ /* 0x040fe200078ec0ff */
[----:B------:R-:W-:Y:S01]  /*9ba0*/  FFMA R42, R73, R3, R42 ;  /* 0x00000003492a7223 */ /* 0x000fe2000000002a */
[----:B------:R-:W-:Y:S01]  /*9bb0*/  SHF.L.U32 R3, R122, 0x10, RZ ;  /* 0x000000107a037819 */ /* 0x000fe200000006ff */
[----:B------:R1:W-:Y:S01]  /*9bc0*/  STS.128 [R168+0x8400], R8 ;  /* 0x00840008a8007388 */ /* 0x0003e20000000c00 */
[----:B------:R-:W-:Y:S01]  /*9bd0*/  F2FP.BF16.F32.PACK_AB R19, R27, R22 ;  /* 0x000000161b13723e */ /* 0x000fe200000010ff */
[----:B------:R-:W-:Y:S01]  /*9be0*/  FFMA R47, R73, R0, R47 ;  /* 0x00000000492f7223 */ /* 0x000fe2000000002f */
[----:B------:R-:W-:Y:S01]  /*9bf0*/  LOP3.LUT R0, R123, 0xffff0000, RZ, 0xc0, !PT ;  /* 0xffff00007b007812 */ /* 0x000fe200078ec0ff */
[----:B------:R-:W-:Y:S01]  /*9c00*/  FMUL R51, R70, R51 ;  /* 0x0000003346337220 */ /* 0x000fe20000400000 */
[----:B------:R-:W-:Y:S01]  /*9c10*/  F2FP.BF16.F32.PACK_AB R24, R25, R24 ;  /* 0x000000181918723e */ /* 0x000fe200000010ff */
[C---:B------:R-:W-:Y:S01]  /*9c20*/  FFMA R44, R73.reuse, R3, R44 ;  /* 0x00000003492c7223 */ /* 0x040fe2000000002c */
[C---:B------:R-:W-:Y:S01]  /*9c30*/  SHF.L.U32 R3, R128.reuse, 0x10, RZ ;  /* 0x0000001080037819 */ /* 0x040fe200000006ff */
[----:B------:R-:W-:Y:S01]  /*9c40*/  FFMA R45, R73, R2, R45 ;  /* 0x00000002492d7223 */ /* 0x000fe2000000002d */
[----:B------:R-:W-:Y:S01]  /*9c50*/  F2FP.BF16.F32.PACK_AB R25, R31, R26 ;  /* 0x0000001a1f19723e */ /* 0x000fe200000010ff */
[----:B------:R-:W-:Y:S01]  /*9c60*/  FFMA R46, R73, R5, R46 ;  /* 0x00000005492e7223 */ /* 0x000fe2000000002e */
[----:B------:R-:W-:Y:S01]  /*9c70*/  SHF.L.U32 R5, R129, 0x10, RZ ;  /* 0x0000001081057819 */ /* 0x000fe200000006ff */
[----:B------:R1:W-:Y:S01]  /*9c80*/  STS.128 [R167+0x8400], R16 ;  /* 0x00840010a7007388 */ /* 0x0003e20000000c00 */
[----:B------:R-:W-:Y:S01]  /*9c90*/  F2FP.BF16.F32.PACK_AB R26, R29, R28 ;  /* 0x0000001c1d1a723e */ /* 0x000fe200000010ff */
[C---:B------:R-:W-:Y:S01]  /*9ca0*/  FFMA R51, R73.reuse, R0, R51 ;  /* 0x0000000049337223 */ /* 0x040fe20000000033 */
[----:B------:R-:W-:Y:S01]  /*9cb0*/  LOP3.LUT R0, R128, 0xffff0000, RZ, 0xc0, !PT ;  /* 0xffff000080007812 */ /* 0x000fe200078ec0ff */
[----:B------:R-:W-:Y:S01]  /*9cc0*/  FFMA R48, R73, R3, R48 ;  /* 0x0000000349307223 */ /* 0x000fe20000000030 */
[----:B------:R-:W-:Y:S01]  /*9cd0*/  F2FP.BF16.F32.PACK_AB R27, R35, R30 ;  /* 0x0000001e231b723e */ /* 0x000fe200000010ff */
[----:B------:R-:W-:Y:S01]  /*9ce0*/  FMUL R55, R70, R55 ;  /* 0x0000003746377220 */ /* 0x000fe20000400000 */
[----:B------:R-:W-:Y:S01]  /*9cf0*/  LOP3.LUT R2, R129, 0xffff0000, RZ, 0xc0, !PT ;  /* 0xffff000081027812 */ /* 0x000fe200078ec0ff */
[C---:B------:R-:W-:Y:S01]  /*9d00*/  FFMA R49, R73.reuse, R0, R49 ;  /* 0x0000000049317223 */ /* 0x040fe20000000031 */
[C---:B------:R-:W-:Y:S01]  /*9d10*/  SHF.L.U32 R0, R130.reuse, 0x10, RZ ;  /* 0x0000001082007819 */ /* 0x040fe200000006ff */
[----:B------:R-:W-:Y:S01]  /*9d20*/  FFMA R50, R73, R5, R50 ;  /* 0x0000000549327223 */ /* 0x000fe20000000032 */
[----:B------:R-:W-:Y:S01]  /*9d30*/  F2FP.BF16.F32.PACK_AB R32, R33, R32 ;  /* 0x000000202120723e */ /* 0x000fe200000010ff */
[----:B------:R1:W-:Y:S01]  /*9d40*/  STS.128 [R157+0x8400], R24 ;  /* 0x008400189d007388 */ /* 0x0003e20000000c00 */
[----:B------:R-:W-:Y:S01]  /*9d50*/  F2FP.BF16.F32.PACK_AB R33, R39, R34 ;  /* 0x000000222721723e */ /* 0x000fe200000010ff */
[C---:B------:R-:W-:Y:S01]  /*9d60*/  FFMA R55, R73.reuse, R2, R55 ;  /* 0x0000000249377223 */ /* 0x040fe20000000037 */
[----:B------:R-:W-:Y:S01]  /*9d70*/  LOP3.LUT R2, R130, 0xffff0000, RZ, 0xc0, !PT ;  /* 0xffff000082027812 */ /* 0x000fe200078ec0ff */
[----:B------:R-:W-:Y:S01]  /*9d80*/  FFMA R52, R73, R0, R52 ;  /* 0x0000000049347223 */ /* 0x000fe20000000034 */
[----:B------:R-:W-:Y:S01]  /*9d90*/  SHF.L.U32 R3, R131, 0x10, RZ ;  /* 0x0000001083037819 */ /* 0x000fe200000006ff */
[C---:B------:R-:W-:Y:S01]  /*9da0*/  FMUL R59, R70.reuse, R59 ;  /* 0x0000003b463b7220 */ /* 0x040fe20000400000 */
[----:B------:R-:W-:Y:S01]  /*9db0*/  F2FP.BF16.F32.PACK_AB R34, R37, R36 ;  /* 0x000000242522723e */ /* 0x000fe200000010ff */
[----:B------:R-:W-:Y:S01]  /*9dc0*/  FFMA R53, R73, R2, R53 ;  /* 0x0000000249357223 */ /* 0x000fe20000000035 */
[----:B------:R-:W-:Y:S01]  /*9dd0*/  F2FP.BF16.F32.PACK_AB R35, R43, R38 ;  /* 0x000000262b23723e */ /* 0x000fe200000010ff */
[----:B------:R-:W-:Y:S01]  /*9de0*/  FFMA R54, R73, R3, R54 ;  /* 0x0000000349367223 */ /* 0x000fe20000000036 */
[----:B------:R-:W-:Y:S01]  /*9df0*/  LOP3.LUT R0, R131, 0xffff0000, RZ, 0xc0, !PT ;  /* 0xffff000083007812 */ /* 0x000fe200078ec0ff */
[----:B------:R-:W-:Y:S01]  /*9e00*/  FMUL R63, R70, R63 ;  /* 0x0000003f463f7220 */ /* 0x000fe20000400000 */
[----:B------:R-:W-:Y:S01]  /*9e10*/  F2FP.BF16.F32.PACK_AB R40, R41, R40 ;  /* 0x000000282928723e */ /* 0x000fe200000010ff */
[----:B------:R1:W-:Y:S01]  /*9e20*/  STS.128 [R156+0x8400], R32 ;  /* 0x008400209c007388 */ /* 0x0003e20000000c00 */
[C---:B------:R-:W-:Y:S01]  /*9e30*/  SHF.L.U32 R3, R136.reuse, 0x10, RZ ;  /* 0x0000001088037819 */ /* 0x040fe200000006ff */
[----:B------:R-:W-:Y:S01]  /*9e40*/  FFMA R59, R73, R0, R59 ;  /* 0x00000000493b7223 */ /* 0x000fe2000000003b */
[----:B------:R-:W-:Y:S01]  /*9e50*/  LOP3.LUT R2, R136, 0xffff0000, RZ, 0xc0, !PT ;  /* 0xffff000088027812 */ /* 0x000fe200078ec0ff */
[----:B------:R-:W-:Y:S01]  /*9e60*/  FMUL R67, R70, R67 ;  /* 0x0000004346437220 */ /* 0x000fe20000400000 */
[----:B------:R-:W-:Y:S01]  /*9e70*/  F2FP.BF16.F32.PACK_AB R41, R47, R42 ;  /* 0x0000002a2f29723e */ /* 0x000fe200000010ff */
[----:B------:R-:W-:Y:S01]  /*9e80*/  FFMA R56, R73, R3, R56 ;  /* 0x0000000349387223 */ /* 0x000fe20000000038 */
[----:B------:R-:W-:Y:S01]  /*9e90*/  SHF.L.U32 R5, R137, 0x10, RZ ;  /* 0x0000001089057819 */ /* 0x000fe200000006ff */
[----:B------:R-:W-:Y:S01]  /*9ea0*/  FFMA R57, R73, R2, R57 ;  /* 0x0000000249397223 */ /* 0x000fe20000000039 */
[----:B------:R-:W-:Y:S02]  /*9eb0*/  F2FP.BF16.F32.PACK_AB R42, R45, R44 ;  /* 0x0000002c2d2a723e */ /* 0x000fe400000010ff */
[----:B------:R-:W-:Y:S01]  /*9ec0*/  F2FP.BF16.F32.PACK_AB R43, R51, R46 ;  /* 0x0000002e332b723e */ /* 0x000fe200000010ff */
[----:B------:R-:W-:Y:S01]  /*9ed0*/  FFMA R58, R73, R5, R58 ;  /* 0x00000005493a7223 */ /* 0x000fe2000000003a */
[----:B------:R-:W-:Y:S02]  /*9ee0*/  LOP3.LUT R0, R137, 0xffff0000, RZ, 0xc0, !PT ;  /* 0xffff000089007812 */ /* 0x000fe400078ec0ff */
[C---:B------:R-:W-:Y:S01]  /*9ef0*/  SHF.L.U32 R3, R138.reuse, 0x10, RZ ;  /* 0x000000108a037819 */ /* 0x040fe200000006ff */
[----:B------:R1:W-:Y:S01]  /*9f00*/  STS.128 [R155+0x8400], R40 ;  /* 0x008400289b007388 */ /* 0x0003e20000000c00 */
        /* <DEDUP_REMOVED lines=8> */
[----:B------:R-:W-:Y:S02]  /*9f90*/  F2FP.BF16.F32.PACK_AB R49, R55, R50 ;  /* 0x000000323731723e */ /* 0x000fe400000010ff */
[----:B------:R-:W-:Y:S01]  /*9fa0*/  F2FP.BF16.F32.PACK_AB R50, R53, R52 ;  /* 0x000000343532723e */ /* 0x000fe200000010ff */
[----:B------:R-:W-:Y:S01]  /*9fb0*/  FFMA R67, R73, R4, R67 ;  /* 0x0000000449437223 */ /* 0x000fe20000000043 */
[----:B------:R-:W-:Y:S02]  /*9fc0*/  F2FP.BF16.F32.PACK_AB R51, R59, R54 ;  /* 0x000000363b33723e */ /* 0x000fe400000010ff */
[----:B------:R-:W-:Y:S02]  /*9fd0*/  F2FP.BF16.F32.PACK_AB R56, R57, R56 ;  /* 0x000000383938723e */ /* 0x000fe400000010ff */
        /* <DEDUP_REMOVED lines=12> */
[----:B--2---:R-:W2:Y:S02]  /*a0a0*/  FENCE.VIEW.ASYNC.S ;  /* 0x00000000000073c6 */ /* 0x004ea40000000000 */
[----:B--2---:R-:W-:Y:S06]  /*a0b0*/  BAR.SYNC.DEFER_BLOCKING 0x1, 0x80 ;  /* 0x0042000000007b1d */ /* 0x004fec0000010000 */
[----:B------:R-:W-:Y:S05]  /*a0c0*/  @P0 BRA `(.L_x_131) ;  /* 0x0000000000280947 */ /* 0x000fea0003800000 */
[----:B------:R-:W2:Y:S01]  /*a0d0*/  LDCU.64 UR6, c[0x0][0x348] ;  /* 0x00006900ff0677ac */ /* 0x000ea20008000a00 */
[----:B------:R-:W-:Y:S02]  /*a0e0*/  UIADD3 UR9, UPT, UPT, UR49, 0x80, URZ ;  /* 0x0000008031097890 */ /* 0x000fe4000fffe0ff */
[----:B------:R-:W-:Y:S01]  /*a0f0*/  UIADD3 UR8, UPT, UPT, UR44, 0x8400, URZ ;  /* 0x000084002c087890 */ /* 0x000fe2000fffe0ff */
[----:B------:R-:W-:Y:S01]  /*a100*/  UMOV UR10, UR50 ;  /* 0x00000032000a7c82 */ /* 0x000fe20008000000 */
[----:B------:R-:W-:Y:S01]  /*a110*/  UMOV UR11, UR36 ;  /* 0x00000024000b7c82 */ /* 0x000fe20008000000 */
[----:B--2---:R-:W-:Y:S04]  /*a120*/  UIADD3 UR4, UP0, UPT, UR6, 0x680, URZ ;  /* 0x0000068006047890 */ /* 0x004fe8000ff1e0ff */
[----:B------:R-:W-:Y:S09]  /*a130*/  UIADD3.X UR5, UPT, UPT, URZ, UR7, URZ, UP0, !UPT ;  /* 0x00000007ff057290 */ /* 0x000ff200087fe4ff */
[----:B------:R2:W-:Y:S01]  /*a140*/  UTMASTG.3D [UR8], [UR4] ;  /* 0x00000008040073b5 */ /* 0x0005e20008010000 */
[----:B------:R0:W-:Y:S01]  /*a150*/  UTMACMDFLUSH ;  /* 0x00000000000079b7 */ /* 0x0001e20000000000 */
[----:B--2---:R-:W-:Y:S04]  /*a160*/  DEPBAR.LE SB0, 0x1 ;  /* 0x000080400000791a */ /* 0x004fe80000000000 */
.L_x_131:
[----:B------:R-:W-:Y:S05]  /*a170*/  BSYNC.RECONVERGENT B0 ;  /* 0x0000000000007941 */ /* 0x000fea0003800200 */
.L_x_130:
[----:B------:R-:W-:Y:S01]  /*a180*/  BAR.SYNC.DEFER_BLOCKING 0x1, 0x80 ;  /* 0x0042000000007b1d */ /* 0x000fe20000010000 */
[----:B------:R-:W-:Y:S04]  /*a190*/  UIADD3 UR4, UPT, UPT, UR45, 0x1, URZ ;  /* 0x000000012d047890 */ /* 0x000fe8000fffe0ff */
[----:B------:R-:W-:Y:S04]  /*a1a0*/  UISETP.NE.AND UP0, UPT, UR4, 0x4, UPT ;  /* 0x000000040400788c */ /* 0x000fe8000bf05270 */
[----:B------:R-:W-:Y:S01]  /*a1b0*/  USEL UR46, UR4, URZ, UP0 ;  /* 0x000000ff042e7287 */ /* 0x000fe20008000000 */
[----:B------:R2:W-:Y:S01]  /*a1c0*/  @P6 SYNCS.ARRIVE.TRANS64.RED.A1T0 RZ, [R74+URZ], RZ ;  /* 0x000000ff4aff69a7 */ /* 0x0005e200081004ff */
[----:B------:R-:W-:Y:S01]  /*a1d0*/  BSSY B1, `(.L_x_132) ;  /* 0x000001f000017945 */ /* 0x000fe20003800000 */
[----:B------:R-:W3:Y:S02]  /*a1e0*/  @P6 SYNCS.PHASECHK.TRANS64.TRYWAIT P0, [R3+URZ+0x30], R0 ;  /* 0x00003000030065a7 */ /* 0x000ee400080011ff */
[----:B---3--:R-:W-:Y:S01]  /*a1f0*/  @P6 SEL R84, RZ, 0x1, !P0 ;  /* 0x00000001ff546807 */ /* 0x008fe20004000000 */
[----:B--2---:R-:W-:Y:S06]  /*a200*/  @!P6 BRA `(.L_x_133) ;  /* 0x00000000006ce947 */ /* 0x004fec0003800000 */
        /* <DEDUP_REMOVED lines=10> */
[----:B------:R-:W2:Y:S02]  /*a2b0*/  SYNCS.PHASECHK.TRANS64.TRYWAIT P0, [R3+URZ+0x30], R0 ;  /* 0x00003000030075a7 */ /* 0x000ea400080011ff */
[----:B--2---:R-:W-:Y:S05]  /*a2c0*/  @!P0 BRA `(.L_x_136) ;  /* 0x0000002000648947 */ /* 0x004fea0003800000 */
.L_x_135:
[----:B------:R-:W-:Y:S05]  /*a2d0*/  BSYNC B0 ;  /* 0x0000000000007941 */ /* 0x000fea0003800000 */
.L_x_134:
[----:B------:R-:W-:Y:S11]  /*a2e0*/  ISETP.NE.AND P0, PT, R86, RZ, PT ;  /* 0x000000ff5600720c */ /* 0x000ff60003f05270 */
[----:B------:R-:W-:Y:S02]  /*a2f0*/  @!UPT UIADD3 URZ, UPT, UPT, URZ, URZ, URZ ;  /* 0x000000fffffff290 */ /* 0x000fe4000fffe0ff */
[----:B------:R3:W4:Y:S01]  /*a300*/  @P0 LDS.128 R80, [R78+UR44+0x400] ;  /* 0x0004002c4e500984 */ /* 0x0007220008000c00 */
[----:B--2---:R-:W-:Y:S01]  /*a310*/  @P0 IMAD.IADD R0, R85, 0x1, R2 ;  /* 0x0000000155000824 */ /* 0x004fe200078e0202 */
[C---:B------:R-:W-:Y:S01]  /*a320*/  @P0 IADD3 R6, PT, PT, R87.reuse, R2, RZ ;  /* 0x0000000257060210 */ /* 0x040fe20007ffe0ff */
[C---:B------:R-:W-:Y:S01]  /*a330*/  @P0 IMAD.IADD R3, R87.reuse, 0x1, R4 ;  /* 0x0000000157030824 */ /* 0x040fe200078e0204 */
[----:B------:R3:W2:Y:S02]  /*a340*/  @P0 LDS.128 R88, [R5+0x400] ;  /* 0x0004000005580984 */ /* 0x0006a40000000c00 */
[----:B------:R-:W-:Y:S02]  /*a350*/  @P0 IADD3 R87, PT, PT, R87, R0, RZ ;  /* 0x0000000057570210 */ /* 0x000fe40007ffe0ff */
[----:B------:R3:W1:Y:S04]  /*a360*/  @P0 LDS.128 R96, [R4+0x400] ;  /* 0x0004000004600984 */ /* 0x0006680000000c00 */
[----:B------:R3:W1:Y:S04]  /*a370*/  @P0 LDS.128 R104, [R3+0x400] ;  /* 0x0004000003680984 */ /* 0x0006680000000c00 */
[----:B------:R3:W1:Y:S04]  /*a380*/  @P0 LDS.128 R112, [R2+0x400] ;  /* 0x0004000002700984 */ /* 0x0006680000000c00 */
[----:B------:R3:W1:Y:S04]  /*a390*/  @P0 LDS.128 R120, [R6+0x400] ;  /* 0x0004000006780984 */ /* 0x0006680000000c00 */
[----:B------:R3:W1:Y:S04]  /*a3a0*/  @P0 LDS.128 R128, [R0+0x400] ;  /* 0x0004000000800984 */ /* 0x0006680000000c00 */
[----:B------:R3:W1:Y:S02]  /*a3b0*/  @P0 LDS.128 R136, [R87+0x400] ;  /* 0x0004000057880984 */ /* 0x0006640000000c00 */
.L_x_133:
[----:B------:R-:W-:Y:S05]  /*a3c0*/  BSYNC B1 ;  /* 0x0000000000017941 */ /* 0x000fea0003800000 */
.L_x_132:
[----:B---3--:R-:W-:Y:S05]  /*a3d0*/  VIADD R0, R71, 0xc0 ;  /* 0x000000c047007836 */ /* 0x008fea0000000000 */
[----:B------:R-:W-:Y:S04]  /*a3e0*/  SHF.R.U32.HI R0, RZ, 0x15, R0 ;  /* 0x00000015ff007819 */ /* 0x000fe80000011600 */
[----:B------:R-:W-:Y:S11]  /*a3f0*/  LOP3.LUT P0, RZ, R0, 0x3, R147, 0x48, !PT ;  /* 0x0000000300ff7812 */ /* 0x000ff60007804893 */
[----:B------:R-:W-:Y:S02]  /*a400*/  @!UPT UIADD3 URZ, UPT, UPT, URZ, URZ, URZ ;  /* 0x000000fffffff290 */ /* 0x000fe4000fffe0ff */
[----:B------:R-:W-:Y:S05]  /*a410*/  @!P0 BRA `(.L_x_137) ;  /* 0x0000000000408947 */ /* 0x000fea0003800000 */
[----:B------:R-:W3:Y:S01]  /*a420*/  LDCU.64 UR8, c[0x4][0x70] ;  /* 0x01000e00ff0877ac */ /* 0x000ee20008000a00 */
[----:B------:R-:W-:Y:S01]  /*a430*/  MOV R3, 0x0 ;  /* 0x0000000000037802 */ /* 0x000fe20000000f00 */
[----:B------:R-:W-:Y:S02]  /*a440*/  HFMA2 R12, -RZ, RZ, 0, 5.9604644775390625e-08 ;  /* 0x00000001ff0c7431 */ /* 0x000fe400000001ff */
[----:B-1----:R-:W-:Y:S02]  /*a450*/  IMAD.MOV.U32 R8, RZ, RZ, 0x192 ;  /* 0x00000192ff087424 */ /* 0x002fe400078e00ff */
[----:B------:R-:W-:Y:S01]  /*a460*/  IMAD.MOV.U32 R13, RZ, RZ, RZ ;  /* 0x000000ffff0d7224 */ /* 0x000fe200078e00ff */
[----:B------:R-:W1:Y:S01]  /*a470*/  LDCU.64 UR6, c[0x4][0x78] ;  /* 0x01000f00ff0677ac */ /* 0x000e620008000a00 */
[----:B------:R-:W2:Y:S01]  /*a480*/  LDC.64 R2, c[0x4][R3] ;  /* 0x0100000003027b82 */ /* 0x000ea20000000a00 */
[----:B------:R-:W5:Y:S01]  /*a490*/  LDCU.64 UR4, c[0x4][0x10] ;  /* 0x01000200ff0477ac */ /* 0x000f620008000a00 */
[----:B---3--:R-:W-:Y:S01]  /*a4a0*/  MOV R5, UR9 ;  /* 0x0000000900057c02 */ /* 0x008fe20008000f00 */
[----:B------:R-:W-:Y:S01]  /*a4b0*/  IMAD.U32 R4, RZ, RZ, UR8 ;  /* 0x00000008ff047e24 */ /* 0x000fe2000f8e00ff */
[----:B-1----:R-:W-:Y:S01]  /*a4c0*/  MOV R7, UR7 ;  /* 0x0000000700077c02 */ /* 0x002fe20008000f00 */
[----:B------:R-:W-:Y:S01]  /*a4d0*/  IMAD.U32 R6, RZ, RZ, UR6 ;  /* 0x00000006ff067e24 */ /* 0x000fe2000f8e00ff */
[----:B-----5:R-:W-:Y:S01]  /*a4e0*/  MOV R11, UR5 ;  /* 0x00000005000b7c02 */ /* 0x020fe20008000f00 */
[----:B------:R-:W-:Y:S02]  /*a4f0*/  IMAD.U32 R10, RZ, RZ, UR4 ;  /* 0x00000004ff0a7e24 */ /* 0x000fe4000f8e00ff */
[----:B------:R-:W-:Y:S07]  /*a500*/  LEPC R20, `(.L_x_137) ;  /* 0x000000001014794e */ /* 0x000fee0000000000 */
[----:B--2-4-:R-:W-:Y:S05]  /*a510*/  CALL.ABS.NOINC R2 ;  /* 0x0000000002007343 */ /* 0x014fea0003c00000 */
.L_x_137:
[----:B------:R-:W-:Y:S01]  /*a520*/  ISETP.NE.AND P0, PT, R163, RZ, PT ;  /* 0x000000ffa300720c */ /* 0x000fe20003f05270 */
[----:B------:R-:W-:Y:S05]  /*a530*/  WARPSYNC.ALL ;  /* 0x0000000000007948 */ /* 0x000fea0003800000 */
[----:B------:R-:W-:Y:S01]  /*a540*/  R2UR UR4, R71 ;  /* 0x00000000470472ca */ /* 0x000fe200000e0000 */
[----:B------:R-:W-:Y:S01]  /*a550*/  BSSY.RECONVERGENT B0, `(.L_x_138) ;  /* 0x0000100000007945 */ /* 0x000fe20003800200 */
[C---:B----4-:R-:W-:Y:S02]  /*a560*/  SHF.L.U32 R72, R80.reuse, 0x10, RZ ;  /* 0x0000001050487819 */ /* 0x050fe400000006ff */
[----:B------:R-:W-:Y:S02]  /*a570*/  LOP3.LUT R74, R80, 0xffff0000, RZ, 0xc0, !PT ;  /* 0xffff0000504a7812 */ /* 0x000fe400078ec0ff */
[C---:B------:R-:W-:Y:S02]  /*a580*/  SHF.L.U32 R75, R81.reuse, 0x10, RZ ;  /* 0x00000010514b7819 */ /* 0x040fe400000006ff */
[----:B------:R-:W-:Y:S02]  /*a590*/  LOP3.LUT R76, R81, 0xffff0000, RZ, 0xc0, !PT ;  /* 0xffff0000514c7812 */ /* 0x000fe400078ec0ff */
[C---:B------:R-:W-:Y:S02]  /*a5a0*/  SHF.L.U32 R77, R82.reuse, 0x10, RZ ;  /* 0x00000010524d7819 */ /* 0x040fe400000006ff */
[----:B------:R-:W-:Y:S01]  /*a5b0*/  LOP3.LUT R78, R82, 0xffff0000, RZ, 0xc0, !PT ;  /* 0xffff0000524e7812 */ /* 0x000fe200078ec0ff */
[----:B-1----:R-:W1:Y:S01]  /*a5c0*/  LDTM.x64 R4, tmem[UR4+0xc0] ;  /* 0x0000c004000479ee */ /* 0x002e620008340000 */
[C---:B------:R-:W-:Y:S01]  /*a5d0*/  SHF.L.U32 R79, R83.reuse, 0x10, RZ ;  /* 0x00000010534f7819 */ /* 0x040fe200000006ff */
[----:B------:R-:W-:Y:S01]  /*a5e0*/  NOP ;  /* 0x0000000000007918 */ /* 0x000fe20000000000 */
[----:B------:R-:W-:Y:S02]  /*a5f0*/  LOP3.LUT R80, R83, 0xffff0000, RZ, 0xc0, !PT ;  /* 0xffff000053507812 */ /* 0x000fe400078ec0ff */
[C---:B--2---:R-:W-:Y:S02]  /*a600*/  SHF.L.U32 R81, R88.reuse, 0x10, RZ ;  /* 0x0000001058517819 */ /* 0x044fe400000006ff */
[----:B------:R-:W-:Y:S02]  /*a610*/  LOP3.LUT R83, R88, 0xffff0000, RZ, 0xc0, !PT ;  /* 0xffff000058537812 */ /* 0x000fe400078ec0ff */
[C---:B------:R-:W-:Y:S02]  /*a620*/  SHF.L.U32 R82, R89.reuse, 0x10, RZ ;  /* 0x0000001059527819 */ /* 0x040fe400000006ff */
[----:B------:R-:W-:Y:S02]  /*a630*/  LOP3.LUT R84, R89, 0xffff0000, RZ, 0xc0, !PT ;  /* 0xffff000059547812 */ /* 0x000fe400078ec0ff */
[C---:B------:R-:W-:Y:S02]  /*a640*/  SHF.L.U32 R85, R90.reuse, 0x10, RZ ;  /* 0x000000105a557819 */ /* 0x040fe400000006ff */
[----:B------:R-:W-:Y:S02]  /*a650*/  LOP3.LUT R86, R90, 0xffff0000, RZ, 0xc0, !PT ;  /* 0xffff00005a567812 */ /* 0x000fe400078ec0ff */
[C---:B------:R-:W-:Y:S02]  /*a660*/  SHF.L.U32 R87, R91.reuse, 0x10, RZ ;  /* 0x000000105b577819 */ /* 0x040fe400000006ff */
[----:B------:R-:W-:Y:S02]  /*a670*/  IADD3 R170, PT, PT, R170, 0xb0, RZ ;  /* 0x000000b0aaaa7810 */ /* 0x000fe40007ffe0ff */
[----:B------:R-:W-:Y:S02]  /*a680*/  LOP3.LUT R88, R91, 0xffff0000, RZ, 0xc0, !PT ;  /* 0xffff00005b587812 */ /* 0x000fe400078ec0ff */
[----:B------:R-:W-:Y:S01]  /*a690*/  SHF.L.U32 R89, R96, 0x10, RZ ;  /* 0x0000001060597819 */ /* 0x000fe200000006ff */
[----:B-1----:R-:W-:Y:S01]  /*a6a0*/  FMUL R4, R70, R4 ;  /* 0x0000000446047220 */ /* 0x002fe20000400000 */
[----:B------:R-:W-:Y:S01]  /*a6b0*/  LOP3.LUT R90, R96, 0xffff0000, RZ, 0xc0, !PT ;  /* 0xffff0000605a7812 */ /* 0x000fe200078ec0ff */
[----:B------:R-:W-:Y:S01]  /*a6c0*/  FMUL R5, R70, R5 ;  /* 0x0000000546057220 */ /* 0x000fe20000400000 */
[----:B------:R-:W-:Y:S01]  /*a6d0*/  SHF.L.U32 R91, R97, 0x10, RZ ;  /* 0x00000010615b7819 */ /* 0x000fe200000006ff */
[C---:B------:R-:W-:Y:S01]  /*a6e0*/  FFMA R4, R73.reuse, R72, R4 ;  /* 0x0000004849047223 */ /* 0x040fe20000000004 */
[----:B------:R-:W-:Y:S01]  /*a6f0*/  LOP3.LUT R170, R170, 0xfefffff8, RZ, 0xc0, !PT ;  /* 0xfefffff8aaaa7812 */ /* 0x000fe200078ec0ff */
[----:B------:R-:W-:Y:S01]  /*a700*/  FFMA R5, R73, R74, R5 ;  /* 0x0000004a49057223 */ /* 0x000fe20000000005 */
[----:B------:R-:W-:Y:S01]  /*a710*/  LOP3.LUT R92, R97, 0xffff0000, RZ, 0xc0, !PT ;  /* 0xffff0000615c7812 */ /* 0x000fe200078ec0ff */
[----:B------:R-:W-:Y:S01]  /*a720*/  FMUL R6, R70, R6 ;  /* 0x0000000646067220 */ /* 0x000fe20000400000 */
[C---:B------:R-:W-:Y:S01]  /*a730*/  SHF.L.U32 R93, R98.reuse, 0x10, RZ ;  /* 0x00000010625d7819 */ /* 0x040fe200000006ff */
[----:B------:R1:W-:Y:S01]  /*a740*/  SYNCS.ARRIVE.TRANS64.RED.A1T0 RZ, [R170+URZ], RZ ;  /* 0x000000ffaaff79a7 */ /* 0x0003e200081004ff */
[----:B------:R-:W-:Y:S01]  /*a750*/  F2FP.BF16.F32.PACK_AB R4, R5, R4 ;  /* 0x000000040504723e */ /* 0x000fe200000010ff */
[----:B------:R-:W-:Y:S01]  /*a760*/  FFMA R6, R73, R75, R6 ;  /* 0x0000004b49067223 */ /* 0x000fe20000000006 */
[----:B------:R-:W-:Y:S01]  /*a770*/  LOP3.LUT R94, R98, 0xffff0000, RZ, 0xc0, !PT ;  /* 0xffff0000625e7812 */ /* 0x000fe200078ec0ff */
[C---:B------:R-:W-:Y:S01]  /*a780*/  FMUL R7, R70.reuse, R7 ;  /* 0x0000000746077220 */ /* 0x040fe20000400000 */
[C---:B------:R-:W-:Y:S01]  /*a790*/  SHF.L.U32 R95, R99.reuse, 0x10, RZ ;  /* 0x00000010635f7819 */ /* 0x040fe200000006ff */
[----:B------:R-:W-:Y:S01]  /*a7a0*/  FMUL R8, R70, R8 ;  /* 0x0000000846087220 */ /* 0x000fe20000400000 */
[----:B------:R-:W-:Y:S01]  /*a7b0*/  LOP3.LUT R96, R99, 0xffff0000, RZ, 0xc0, !PT ;  /* 0xffff000063607812 */ /* 0x000fe200078ec0ff */
[C---:B------:R-:W-:Y:S01]  /*a7c0*/  FFMA R7, R73.reuse, R76, R7 ;  /* 0x0000004c49077223 */ /* 0x040fe20000000007 */
[C---:B------:R-:W-:Y:S01]  /*a7d0*/  SHF.L.U32 R97, R104.reuse, 0x10, RZ ;  /* 0x0000001068617819 */ /* 0x040fe200000006ff */
[----:B------:R-:W-:Y:S01]  /*a7e0*/  FFMA R8, R73, R77, R8 ;  /* 0x0000004d49087223 */ /* 0x000fe20000000008 */
[----:B------:R-:W-:Y:S01]  /*a7f0*/  LOP3.LUT R98, R104, 0xffff0000, RZ, 0xc0, !PT ;  /* 0xffff000068627812 */ /* 0x000fe200078ec0ff */
[C---:B------:R-:W-:Y:S01]  /*a800*/  FMUL R9, R70.reuse, R9 ;  /* 0x0000000946097220 */ /* 0x040fe20000400000 */
[----:B------:R-:W-:Y:S01]  /*a810*/  F2FP.BF16.F32.PACK_AB R5, R7, R6 ;  /* 0x000000060705723e */ /* 0x000fe200000010ff */
[----:B------:R-:W-:Y:S01]  /*a820*/  FMUL R10, R70, R10 ;  /* 0x0000000a460a7220 */ /* 0x000fe20000400000 */
        /* <DEDUP_REMOVED lines=8> */
[----:B------:R-:W-:Y:S01]  /*a8b0*/  LOP3.LUT R102, R106, 0xffff0000, RZ, 0xc0, !PT ;  /* 0xffff00006a667812 */ /* 0x000fe200078ec0ff */
[----:B------:R-:W-:Y:S01]  /*a8c0*/  FFMA R11, R73, R80, R11 ;  /* 0x00000050490b7223 */ /* 0x000fe2000000000b */
[----:B------:R-:W-:Y:S01]  /*a8d0*/  SHF.L.U32 R103, R107, 0x10, RZ ;  /* 0x000000106b677819 */ /* 0x000fe200000006ff */
[----:B------:R-:W-:Y:S01]  /*a8e0*/  FFMA R0, R73, R81, R0 ;  /* 0x0000005149007223 */ /* 0x000fe20000000000 */
[----:B------:R-:W-:Y:S01]  /*a8f0*/  LOP3.LUT R104, R107, 0xffff0000, RZ, 0xc0, !PT ;  /* 0xffff00006b687812 */ /* 0x000fe200078ec0ff */
[C---:B------:R-:W-:Y:S01]  /*a900*/  FMUL R2, R70.reuse, R13 ;  /* 0x0000000d46027220 */ /* 0x040fe20000400000 */
[----:B------:R-:W-:Y:S01]  /*a910*/  F2FP.BF16.F32.PACK_AB R7, R11, R10 ;  /* 0x0000000a0b07723e */ /* 0x000fe200000010ff */
[----:B------:R-:W-:Y:S01]  /*a920*/  FMUL R3, R70, R14 ;  /* 0x0000000e46037220 */ /* 0x000fe20000400000 */
[----:B------:R-:W-:Y:S01]  /*a930*/  SHF.L.U32 R105, R112, 0x10, RZ ;  /* 0x0000001070697819 */ /* 0x000fe200000006ff */
[----:B------:R-:W-:Y:S01]  /*a940*/  FMUL R15, R70, R15 ;  /* 0x0000000f460f7220 */ /* 0x000fe20000400000 */
[----:B------:R-:W-:Y:S01]  /*a950*/  LOP3.LUT R106, R112, 0xffff0000, RZ, 0xc0, !PT ;  /* 0xffff0000706a7812 */ /* 0x000fe200078ec0ff */
[C---:B------:R-:W-:Y:S01]  /*a960*/  FMUL R12, R70.reuse, R16 ;  /* 0x00000010460c7220 */ /* 0x040fe20000400000 */
[----:B------:R-:W-:Y:S01]  /*a970*/  SHF.L.U32 R107, R113, 0x10, RZ ;  /* 0x00000010716b7819 */ /* 0x000fe200000006ff */
[----:B------:R-:W-:Y:S01]  /*a980*/  FFMA R2, R73, R83, R2 ;  /* 0x0000005349027223 */ /* 0x000fe20000000002 */
[----:B------:R-:W-:Y:S01]  /*a990*/  LOP3.LUT R108, R113, 0xffff0000, RZ, 0xc0, !PT ;  /* 0xffff0000716c7812 */ /* 0x000fe200078ec0ff */
[----:B------:R-:W-:Y:S01]  /*a9a0*/  FMUL R13, R70, R17 ;  /* 0x00000011460d7220 */ /* 0x000fe20000400000 */
[----:B------:R-:W-:Y:S01]  /*a9b0*/  SHF.L.U32 R109, R114, 0x10, RZ ;  /* 0x00000010726d7819 */ /* 0x000fe200000006ff */
[C---:B------:R-:W-:Y:S01]  /*a9c0*/  FFMA R3, R73.reuse, R82, R3 ;  /* 0x0000005249037223 */ /* 0x040fe20000000003 */
[----:B------:R-:W-:Y:S01]  /*a9d0*/  F2FP.BF16.F32.PACK_AB R8, R2, R0 ;  /* 0x000000000208723e */ /* 0x000fe200000010ff */
[----:B------:R-:W-:Y:S01]  /*a9e0*/  FMUL R14, R70, R18 ;  /* 0x00000012460e7220 */ /* 0x000fe20000400000 */
[----:B------:R-:W-:Y:S01]  /*a9f0*/  LOP3.LUT R110, R114, 0xffff0000, RZ, 0xc0, !PT ;  /* 0xffff0000726e7812 */ /* 0x000fe200078ec0ff */
[----:B------:R-:W-:Y:S01]  /*aa00*/  FFMA R15, R73, R84, R15 ;  /* 0x00000054490f7223 */ /* 0x000fe2000000000f */
[C---:B------:R-:W-:Y:S01]  /*aa10*/  SHF.L.U32 R111, R115.reuse, 0x10, RZ ;  /* 0x00000010736f7819 */ /* 0x040fe200000006ff */
[C---:B------:R-:W-:Y:S01]  /*aa20*/  FMUL R19, R70.reuse, R19 ;  /* 0x0000001346137220 */ /* 0x040fe20000400000 */
[----:B------:R-:W-:Y:S01]  /*aa30*/  LOP3.LUT R112, R115, 0xffff0000, RZ, 0xc0, !PT ;  /* 0xffff000073707812 */ /* 0x000fe200078ec0ff */
[----:B------:R-:W-:Y:S01]  /*aa40*/  FFMA R12, R73, R85, R12 ;  /* 0x00000055490c7223 */ /* 0x000fe2000000000c */
[----:B------:R-:W-:Y:S01]  /*aa50*/  F2FP.BF16.F32.PACK_AB R9, R15, R3 ;  /* 0x000000030f09723e */ /* 0x000fe200000010ff */
[----:B------:R-:W-:Y:S01]  /*aa60*/  FMUL R16, R70, R20 ;  /* 0x0000001446107220 */ /* 0x000fe20000400000 */
[C---:B------:R-:W-:Y:S01]  /*aa70*/  SHF.L.U32 R113, R120.reuse, 0x10, RZ ;  /* 0x0000001078717819 */ /* 0x040fe200000006ff */
[----:B------:R1:W-:Y:S01]  /*aa80*/  STS.128 [R169+UR44+0xc400], R4 ;  /* 0x00c40004a9007988 */ /* 0x0003e20008000c2c */
[C---:B------:R-:W-:Y:S01]  /*aa90*/  FFMA R13, R73.reuse, R86, R13 ;  /* 0x00000056490d7223 */ /* 0x040fe2000000000d */
[----:B------:R-:W-:Y:S01]  /*aaa0*/  LOP3.LUT R114, R120, 0xffff0000, RZ, 0xc0, !PT ;  /* 0xffff000078727812 */ /* 0x000fe200078ec0ff */
[C---:B------:R-:W-:Y:S01]  /*aab0*/  FFMA R14, R73.reuse, R87, R14 ;  /* 0x00000057490e7223 */ /* 0x040fe2000000000e */
[----:B------:R-:W-:Y:S01]  /*aac0*/  FFMA R19, R73, R88, R19 ;  /* 0x0000005849137223 */ /* 0x000fe20000000013 */
[----:B------:R-:W-:Y:S01]  /*aad0*/  SHF.L.U32 R115, R121, 0x10, RZ ;  /* 0x0000001079737819 */ /* 0x000fe200000006ff */
[----:B------:R-:W-:Y:S01]  /*aae0*/  FFMA R16, R73, R89, R16 ;  /* 0x0000005949107223 */ /* 0x000fe20000000010 */
[----:B------:R-:W-:Y:S01]  /*aaf0*/  F2FP.BF16.F32.PACK_AB R10, R13, R12 ;  /* 0x0000000c0d0a723e */ /* 0x000fe200000010ff */
[C---:B------:R-:W-:Y:S01]  /*ab00*/  FMUL R17, R70.reuse, R21 ;  /* 0x0000001546117220 */ /* 0x040fe20000400000 */
[----:B------:R-:W-:Y:S01]  /*ab10*/  F2FP.BF16.F32.PACK_AB R11, R19, R14 ;  /* 0x0000000e130b723e */ /* 0x000fe200000010ff */
[C---:B------:R-:W-:Y:S01]  /*ab20*/  FMUL R18, R70.reuse, R22 ;  /* 0x0000001646127220 */ /* 0x040fe20000400000 */
[C---:B------:R-:W-:Y:S01]  /*ab30*/  FMUL R23, R70.reuse, R23 ;  /* 0x0000001746177220 */ /* 0x040fe20000400000 */
[----:B------:R-:W-:Y:S01]  /*ab40*/  FFMA R17, R73, R90, R17 ;  /* 0x0000005a49117223 */ /* 0x000fe20000000011 */
[C---:B------:R-:W-:Y:S01]  /*ab50*/  FMUL R20, R70.reuse, R24 ;  /* 0x0000001846147220 */ /* 0x040fe20000400000 */
[----:B------:R-:W-:Y:S01]  /*ab60*/  LOP3.LUT R116, R121, 0xffff0000, RZ, 0xc0, !PT ;  /* 0xffff000079747812 */ /* 0x000fe200078ec0ff */
[----:B------:R1:W-:Y:S01]  /*ab70*/  STS.128 [R168+0xc400], R8 ;  /* 0x00c40008a8007388 */ /* 0x0003e20000000c00 */
[----:B------:R-:W-:Y:S01]  /*ab80*/  FFMA R18, R73, R91, R18 ;  /* 0x0000005b49127223 */ /* 0x000fe20000000012 */
[----:B------:R-:W-:Y:S01]  /*ab90*/  F2FP.BF16.F32.PACK_AB R16, R17, R16 ;  /* 0x000000101110723e */ /* 0x000fe200000010ff */
[C---:B------:R-:W-:Y:S01]  /*aba0*/  FFMA R23, R73.reuse, R92, R23 ;  /* 0x0000005c49177223 */ /* 0x040fe20000000017 */
[----:B------:R-:W-:Y:S01]  /*abb0*/  FFMA R20, R73, R93, R20 ;  /* 0x0000005d49147223 */ /* 0x000fe20000000014 */
[----:B------:R-:W-:Y:S01]  /*abc0*/  FMUL R21, R70, R25 ;  /* 0x0000001946157220 */ /* 0x000fe20000400000 */
[----:B------:R-:W-:Y:S01]  /*abd0*/  SHF.L.U32 R117, R122, 0x10, RZ ;  /* 0x000000107a757819 */ /* 0x000fe200000006ff */
[C---:B------:R-:W-:Y:S01]  /*abe0*/  FMUL R22, R70.reuse, R26 ;  /* 0x0000001a46167220 */ /* 0x040fe20000400000 */
[----:B------:R-:W-:Y:S01]  /*abf0*/  F2FP.BF16.F32.PACK_AB R17, R23, R18 ;  /* 0x000000121711723e */ /* 0x000fe200000010ff */
[C---:B------:R-:W-:Y:S01]  /*ac00*/  FFMA R21, R73.reuse, R94, R21 ;  /* 0x0000005e49157223 */ /* 0x040fe20000000015 */
[----:B------:R-:W-:Y:S01]  /*ac10*/  FMUL R27, R70, R27 ;  /* 0x0000001b461b7220 */ /* 0x000fe20000400000 */
[----:B------:R-:W-:Y:S01]  /*ac20*/  FFMA R22, R73, R95, R22 ;  /* 0x0000005f49167223 */ /* 0x000fe20000000016 */
[----:B------:R-:W-:Y:S01]  /*ac30*/  LOP3.LUT R118, R122, 0xffff0000, RZ, 0xc0, !PT ;  /* 0xffff00007a767812 */ /* 0x000fe200078ec0ff */
[C---:B------:R-:W-:Y:S01]  /*ac40*/  FMUL R24, R70.reuse, R28 ;  /* 0x0000001c46187220 */ /* 0x040fe20000400000 */
[----:B------:R-:W-:Y:S01]  /*ac50*/  F2FP.BF16.F32.PACK_AB R18, R21, R20 ;  /* 0x000000141512723e */ /* 0x000fe200000010ff */
[C---:B------:R-:W-:Y:S01]  /*ac60*/  FFMA R27, R73.reuse, R96, R27 ;  /* 0x00000060491b7223 */ /* 0x040fe2000000001b */
[C---:B------:R-:W-:Y:S01]  /*ac70*/  FMUL R25, R70.reuse, R29 ;  /* 0x0000001d46197220 */ /* 0x040fe20000400000 */
[----:B------:R-:W-:Y:S01]  /*ac80*/  FFMA R24, R73, R97, R24 ;  /* 0x0000006149187223 */ /* 0x000fe20000000018 */
[----:B------:R-:W-:Y:S01]  /*ac90*/  SHF.L.U32 R119, R123, 0x10, RZ ;  /* 0x000000107b777819 */ /* 0x000fe200000006ff */
[C---:B------:R-:W-:Y:S01]  /*aca0*/  FMUL R26, R70.reuse, R30 ;  /* 0x0000001e461a7220 */ /* 0x040fe20000400000 */
[----:B------:R-:W-:Y:S01]  /*acb0*/  F2FP.BF16.F32.PACK_AB R19, R27, R22 ;  /* 0x000000161b13723e */ /* 0x000fe200000010ff */
[C---:B------:R-:W-:Y:S01]  /*acc0*/  FFMA R25, R73.reuse, R98, R25 ;  /* 0x0000006249197223 */ /* 0x040fe20000000019 */
[C---:B------:R-:W-:Y:S01]  /*acd0*/  FMUL R31, R70.reuse, R31 ;  /* 0x0000001f461f7220 */ /* 0x040fe20000400000 */
[----:B------:R-:W-:Y:S01]  /*ace0*/  FFMA R26, R73, R99, R26 ;  /* 0x00000063491a7223 */ /* 0x000fe2000000001a */
[----:B------:R-:W-:Y:S01]  /*acf0*/  LOP3.LUT R120, R123, 0xffff0000, RZ, 0xc0, !PT ;  /* 0xffff00007b787812 */ /* 0x000fe200078ec0ff */
[----:B------:R1:W-:Y:S01]  /*ad00*/  STS.128 [R167+0xc400], R16 ;  /* 0x00c40010a7007388 */ /* 0x0003e20000000c00 */
[----:B------:R-:W-:Y:S01]  /*ad10*/  F2FP.BF16.F32.PACK_AB R24, R25, R24 ;  /* 0x000000181918723e */ /* 0x000fe200000010ff */
[C---:B------:R-:W-:Y:S01]  /*ad20*/  FFMA R31, R73.reuse, R100, R31 ;  /* 0x00000064491f7223 */ /* 0x040fe2000000001f */
[C---:B------:R-:W-:Y:S01]  /*ad30*/  FMUL R28, R70.reuse, R32 ;  /* 0x00000020461c7220 */ /* 0x040fe20000400000 */
[C---:B------:R-:W-:Y:S01]  /*ad40*/  FMUL R29, R70.reuse, R33 ;  /* 0x00000021461d7220 */ /* 0x040fe20000400000 */
[----:B------:R-:W-:Y:S01]  /*ad50*/  FMUL R30, R70, R34 ;  /* 0x00000022461e7220 */ /* 0x000fe20000400000 */
[----:B------:R-:W-:Y:S01]  /*ad60*/  SHF.L.U32 R121, R128, 0x10, RZ ;  /* 0x0000001080797819 */ /* 0x000fe200000006ff */
[----:B------:R-:W-:Y:S01]  /*ad70*/  FFMA R28, R73, R101, R28 ;  /* 0x00000065491c7223 */ /* 0x000fe2000000001c */
[----:B------:R-:W-:Y:S01]  /*ad80*/  F2FP.BF16.F32.PACK_AB R25, R31, R26 ;  /* 0x0000001a1f19723e */ /* 0x000fe200000010ff */
[C---:B------:R-:W-:Y:S01]  /*ad90*/  FFMA R29, R73.reuse, R102, R29 ;  /* 0x00000066491d7223 */ /* 0x040fe2000000001d */
[----:B------:R-:W-:Y:S01]  /*ada0*/  FFMA R30, R73, R103, R30 ;  /* 0x00000067491e7223 */ /* 0x000fe2000000001e */
[----:B------:R-:W-:Y:S01]  /*adb0*/  FMUL R35, R70, R35 ;  /* 0x0000002346237220 */ /* 0x000fe20000400000 */
        /* <DEDUP_REMOVED lines=34> */
[----:B------:R-:W-:Y:S01]  /*afe0*/  FFMA R41, R73, R114, R41 ;  /* 0x0000007249297223 */ /* 0x000fe20000000029 */
[C---:B------:R-:W-:Y:S01]  /*aff0*/  FMUL R47, R70.reuse, R47 ;  /* 0x0000002f462f7220 */ /* 0x040fe20000400000 */
[C---:B------:R-:W-:Y:S01]  /*b000*/  FMUL R44, R70.reuse, R48 ;  /* 0x00000030462c7220 */ /* 0x040fe20000400000 */
[----:B------:R-:W-:Y:S01]  /*b010*/  FMUL R45, R70, R49 ;  /* 0x00000031462d7220 */ /* 0x000fe20000400000 */
[----:B------:R1:W-:Y:S01]  /*b020*/  STS.128 [R156+0xc400], R32 ;  /* 0x00c400209c007388 */ /* 0x0003e20000000c00 */
[----:B------:R-:W-:Y:S01]  /*b030*/  LOP3.LUT R128, R131, 0xffff0000, RZ, 0xc0, !PT ;  /* 0xffff000083807812 */ /* 0x000fe200078ec0ff */
[----:B------:R-:W-:Y:S01]  /*b040*/  FFMA R42, R73, R115, R42 ;  /* 0x00000073492a7223 */ /* 0x000fe2000000002a */
[----:B------:R-:W-:Y:S01]  /*b050*/  F2FP.BF16.F32.PACK_AB R40, R41, R40 ;  /* 0x000000282928723e */ /* 0x000fe200000010ff */
[C---:B------:R-:W-:Y:S01]  /*b060*/  FFMA R47, R73.reuse, R116, R47 ;  /* 0x00000074492f7223 */ /* 0x040fe2000000002f */
[C---:B------:R-:W-:Y:S01]  /*b070*/  FFMA R44, R73.reuse, R117, R44 ;  /* 0x00000075492c7223 */ /* 0x040fe2000000002c */
[----:B------:R-:W-:Y:S01]  /*b080*/  SHF.L.U32 R129, R136, 0x10, RZ ;  /* 0x0000001088817819 */ /* 0x000fe200000006ff */
[C---:B------:R-:W-:Y:S01]  /*b090*/  FFMA R45, R73.reuse, R118, R45 ;  /* 0x00000076492d7223 */ /* 0x040fe2000000002d */
[C---:B------:R-:W-:Y:S01]  /*b0a0*/  FMUL R46, R70.reuse, R50 ;  /* 0x00000032462e7220 */ /* 0x040fe20000400000 */
[C---:B------:R-:W-:Y:S01]  /*b0b0*/  FMUL R51, R70.reuse, R51 ;  /* 0x0000003346337220 */ /* 0x040fe20000400000 */
[C---:B------:R-:W-:Y:S01]  /*b0c0*/  FMUL R48, R70.reuse, R52 ;  /* 0x0000003446307220 */ /* 0x040fe20000400000 */
[C---:B------:R-:W-:Y:S01]  /*b0d0*/  FMUL R49, R70.reuse, R53 ;  /* 0x0000003546317220 */ /* 0x040fe20000400000 */
[C---:B------:R-:W-:Y:S01]  /*b0e0*/  FFMA R46, R73.reuse, R119, R46 ;  /* 0x00000077492e7223 */ /* 0x040fe2000000002e */
[C---:B------:R-:W-:Y:S01]  /*b0f0*/  FMUL R50, R70.reuse, R54 ;  /* 0x0000003646327220 */ /* 0x040fe20000400000 */
[C---:B------:R-:W-:Y:S01]  /*b100*/  FFMA R51, R73.reuse, R120, R51 ;  /* 0x0000007849337223 */ /* 0x040fe20000000033 */
[C---:B------:R-:W-:Y:S01]  /*b110*/  FMUL R55, R70.reuse, R55 ;  /* 0x0000003746377220 */ /* 0x040fe20000400000 */
[C---:B------:R-:W-:Y:S01]  /*b120*/  FFMA R48, R73.reuse, R121, R48 ;  /* 0x0000007949307223 */ /* 0x040fe20000000030 */
[C---:B------:R-:W-:Y:S01]  /*b130*/  FMUL R52, R70.reuse, R56 ;  /* 0x0000003846347220 */ /* 0x040fe20000400000 */
[C---:B------:R-:W-:Y:S01]  /*b140*/  FFMA R49, R73.reuse, R122, R49 ;  /* 0x0000007a49317223 */ /* 0x040fe20000000031 */
[C---:B------:R-:W-:Y:S01]  /*b150*/  FMUL R53, R70.reuse, R57 ;  /* 0x0000003946357220 */ /* 0x040fe20000400000 */
[----:B------:R-:W-:Y:S01]  /*b160*/  FFMA R50, R73, R123, R50 ;  /* 0x0000007b49327223 */ /* 0x000fe20000000032 */
[C---:B------:R-:W-:Y:S01]  /*b170*/  FMUL R54, R70.reuse, R58 ;  /* 0x0000003a46367220 */ /* 0x040fe20000400000 */
[----:B------:R-:W-:Y:S01]  /*b180*/  F2FP.BF16.F32.PACK_AB R41, R47, R42 ;  /* 0x0000002a2f29723e */ /* 0x000fe200000010ff */
[----:B------:R-:W-:Y:S01]  /*b190*/  FFMA R55, R73, R124, R55 ;  /* 0x0000007c49377223 */ /* 0x000fe20000000037 */
[C---:B------:R-:W-:Y:S01]  /*b1a0*/  FMUL R59, R70.reuse, R59 ;  /* 0x0000003b463b7220 */ /* 0x040fe20000400000 */
[----:B------:R-:W-:Y:S01]  /*b1b0*/  F2FP.BF16.F32.PACK_AB R42, R45, R44 ;  /* 0x0000002c2d2a723e */ /* 0x000fe200000010ff */
[----:B------:R-:W-:Y:S01]  /*b1c0*/  FFMA R52, R73, R125, R52 ;  /* 0x0000007d49347223 */ /* 0x000fe20000000034 */
[----:B------:R-:W-:Y:S01]  /*b1d0*/  F2FP.BF16.F32.PACK_AB R43, R51, R46 ;  /* 0x0000002e332b723e */ /* 0x000fe200000010ff */
[----:B------:R-:W-:Y:S01]  /*b1e0*/  FMUL R56, R70, R60 ;  /* 0x0000003c46387220 */ /* 0x000fe20000400000 */
[----:B------:R-:W-:Y:S01]  /*b1f0*/  LOP3.LUT R130, R136, 0xffff0000, RZ, 0xc0, !PT ;  /* 0xffff000088827812 */ /* 0x000fe200078ec0ff */
[----:B------:R-:W-:Y:S01]  /*b200*/  FFMA R53, R73, R126, R53 ;  /* 0x0000007e49357223 */ /* 0x000fe20000000035 */
[----:B------:R-:W-:Y:S01]  /*b210*/  SHF.L.U32 R131, R137, 0x10, RZ ;  /* 0x0000001089837819 */ /* 0x000fe200000006ff */
[----:B------:R1:W-:Y:S01]  /*b220*/  STS.128 [R155+0xc400], R40 ;  /* 0x00c400289b007388 */ /* 0x0003e20000000c00 */
[C---:B------:R-:W-:Y:S01]  /*b230*/  FMUL R57, R70.reuse, R61 ;  /* 0x0000003d46397220 */ /* 0x040fe20000400000 */
[----:B------:R-:W-:Y:S01]  /*b240*/  FFMA R54, R73, R127, R54 ;  /* 0x0000007f49367223 */ /* 0x000fe20000000036 */
[----:B------:R-:W-:Y:S01]  /*b250*/  LOP3.LUT R132, R137, 0xffff0000, RZ, 0xc0, !PT ;  /* 0xffff000089847812 */ /* 0x000fe200078ec0ff */
[----:B------:R-:W-:Y:S01]  /*b260*/  FMUL R58, R70, R62 ;  /* 0x0000003e463a7220 */ /* 0x000fe20000400000 */
[C---:B------:R-:W-:Y:S01]  /*b270*/  FFMA R59, R73.reuse, R128, R59 ;  /* 0x00000080493b7223 */ /* 0x040fe2000000003b */
[----:B------:R-:W-:Y:S01]  /*b280*/  SHF.L.U32 R133, R138, 0x10, RZ ;  /* 0x000000108a857819 */ /* 0x000fe200000006ff */
[----:B------:R-:W-:Y:S01]  /*b290*/  FMUL R63, R70, R63 ;  /* 0x0000003f463f7220 */ /* 0x000fe20000400000 */
        /* <DEDUP_REMOVED lines=9> */
[C---:B------:R-:W-:Y:S01]  /*b330*/  FMUL R62, R70.reuse, R66 ;  /* 0x00000042463e7220 */ /* 0x040fe20000400000 */
[----:B------:R-:W-:Y:S01]  /*b340*/  F2FP.BF16.F32.PACK_AB R49, R55, R50 ;  /* 0x000000323731723e */ /* 0x000fe200000010ff */
[----:B------:R-:W-:Y:S01]  /*b350*/  FFMA R63, R73, R132, R63 ;  /* 0x00000084493f7223 */ /* 0x000fe2000000003f */
[----:B------:R-:W-:Y:S01]  /*b360*/  FMUL R67, R70, R67 ;  /* 0x0000004346437220 */ /* 0x000fe20000400000 */
[----:B------:R-:W-:Y:S01]  /*b370*/  F2FP.BF16.F32.PACK_AB R50, R53, R52 ;  /* 0x000000343532723e */ /* 0x000fe200000010ff */
[----:B------:R-:W-:Y:S01]  /*b380*/  FFMA R60, R73, R133, R60 ;  /* 0x00000085493c7223 */ /* 0x000fe2000000003c */
[----:B------:R-:W-:Y:S01]  /*b390*/  F2FP.BF16.F32.PACK_AB R51, R59, R54 ;  /* 0x000000363b33723e */ /* 0x000fe200000010ff */
[C---:B------:R-:W-:Y:S01]  /*b3a0*/  FFMA R61, R73.reuse, R134, R61 ;  /* 0x00000086493d7223 */ /* 0x040fe2000000003d */
[C---:B------:R-:W-:Y:S01]  /*b3b0*/  FFMA R62, R73.reuse, R135, R62 ;  /* 0x00000087493e7223 */ /* 0x040fe2000000003e */
[----:B------:R-:W-:Y:S01]  /*b3c0*/  FFMA R67, R73, R136, R67 ;  /* 0x0000008849437223 */ /* 0x000fe20000000043 */
[----:B------:R-:W-:Y:S01]  /*b3d0*/  F2FP.BF16.F32.PACK_AB R56, R57, R56 ;  /* 0x000000383938723e */ /* 0x000fe200000010ff */
[----:B------:R1:W-:Y:S01]  /*b3e0*/  STS.128 [R154+0xc400], R48 ;  /* 0x00c400309a007388 */ /* 0x0003e20000000c00 */
[----:B------:R-:W-:Y:S02]  /*b3f0*/  F2FP.BF16.F32.PACK_AB R57, R63, R58 ;  /* 0x0000003a3f39723e */ /* 0x000fe400000010ff */
        /* <DEDUP_REMOVED lines=21> */
.L_x_139:
[----:B------:R-:W-:Y:S05]  /*b550*/  BSYNC.RECONVERGENT B0 ;  /* 0x0000000000007941 */ /* 0x000fea0003800200 */
.L_x_138:
[----:B------:R-:W-:Y:S01]  /*b560*/  BAR.SYNC.DEFER_BLOCKING 0x1, 0x80 ;  /* 0x0042000000007b1d */ /* 0x000fe20000010000 */
[----:B------:R-:W-:Y:S01]  /*b570*/  UISETP.NE.AND UP0, UPT, UR52, -0x4, UPT ;  /* 0xfffffffc3400788c */ /* 0x000fe2000bf05270 */
[----:B------:R-:W-:Y:S08]  /*b580*/  IADD3 R68, PT, PT, R68, 0x1, RZ ;  /* 0x0000000144447810 */ /* 0x000ff00007ffe0ff */
[----:B------:R-:W-:Y:S05]  /*b590*/  BRA.U !UP0, `(.L_x_140) ;  /* 0x0000000108287547 */ /* 0x000fea000b800000 */
[----:B------:R-:W-:Y:S01]  /*b5a0*/  ISETP.NE.AND P0, PT, R166, RZ, PT ;  /* 0x000000ffa600720c */ /* 0x000fe20003f05270 */
[----:B------:R-:W-:Y:S01]  /*b5b0*/  IMAD.U32 R3, RZ, RZ, UR46 ;  /* 0x0000002eff037e24 */ /* 0x000fe2000f8e00ff */
[----:B------:R-:W-:Y:S01]  /*b5c0*/  UIADD3 UR4, UPT, UPT, UR46, 0x1, URZ ;  /* 0x000000012e047890 */ /* 0x000fe2000fffe0ff */
[----:B------:R-:W-:Y:S03]  /*b5d0*/  IMAD.U32 R0, RZ, RZ, UR47 ;  /* 0x0000002fff007e24 */ /* 0x000fe6000f8e00ff */
[----:B------:R-:W-:Y:S04]  /*b5e0*/  UISETP.NE.AND UP0, UPT, UR4, 0x4, UPT ;  /* 0x000000040400788c */ /* 0x000fe8000bf05270 */
[----:B------:R-:W-:Y:S03]  /*b5f0*/  USEL UR46, UR4, URZ, UP0 ;  /* 0x000000ff042e7287 */ /* 0x000fe60008000000 */
[----:B------:R-:W-:Y:S05]  /*b600*/  @P0 LEA R3, R3, UR44, 0x3 ;  /* 0x0000002c03030c11 */ /* 0x000fea000f8e18ff */
[----:B------:R-:W-:Y:S05]  /*b610*/  @P0 VIADD R3, R3, 0x50 ;  /* 0x0000005003030836 */ /* 0x000fea0000000000 */
[----:B------:R-:W-:Y:S04]  /*b620*/  @P0 PRMT R0, R0, 0x654, R3 ;  /* 0x0000065400000816 */ /* 0x000fe80000000003 */
[----:B------:R2:W-:Y:S03]  /*b630*/  @P0 SYNCS.ARRIVE.TRANS64.RED.A1T0 RZ, [R0+URZ], RZ ;  /* 0x000000ff00ff09a7 */ /* 0x0005e600081004ff */
.L_x_140:
[----:B------:R-:W-:Y:S01]  /*b640*/  R2UR UR4, R148 ;  /* 0x00000000940472ca */ /* 0x000fe200000e0000 */
[----:B------:R-:W-:Y:S01]  /*b650*/  UISETP.NE.AND UP0, UPT, UR62, URZ, UPT ;  /* 0x000000ff3e00728c */ /* 0x000fe2000bf05270 */
[----:B------:R-:W-:Y:S01]  /*b660*/  ISETP.NE.AND P0, PT, R152, 0x2, PT ;  /* 0x000000029800780c */ /* 0x000fe20003f05270 */
[----:B------:R-:W-:Y:S01]  /*b670*/  UIADD3 UR20, UPT, UPT, UR37, UR63, URZ ;  /* 0x0000003f25147290 */ /* 0x000fe2000fffe0ff */
[----:B------:R-:W-:Y:S01]  /*b680*/  ISETP.NE.AND P1, PT, R68, 0x2, PT ;  /* 0x000000024400780c */ /* 0x000fe20003f25270 */
[----:B------:R-:W-:Y:S01]  /*b690*/  UIADD3 UR52, UPT, UPT, UR52, 0x4, URZ ;  /* 0x0000000434347890 */ /* 0x000fe2000fffe0ff */
[----:B------:R-:W-:Y:S01]  /*b6a0*/  SEL R3, RZ, 0x1, P0 ;  /* 0x00000001ff037807 */ /* 0x000fe20000000000 */
[----:B------:R-:W-:Y:S01]  /*b6b0*/  UMOV UR36, UR61 ;  /* 0x0000003d00247c82 */ /* 0x000fe20008000000 */
[----:B--2---:R-:W-:Y:S02]  /*b6c0*/  SEL R0, RZ, 0x1, P1 ;  /* 0x00000001ff007807 */ /* 0x004fe40000800000 */
[----:B------:R-:W-:Y:S02]  /*b6d0*/  LOP3.LUT R158, R158, R3, RZ, 0x3c, !PT ;  /* 0x000000039e9e7212 */ /* 0x000fe400078e3cff */
[----:B------:R-:W-:Y:S01]  /*b6e0*/  LOP3.LUT R159, R159, R0, RZ, 0x3c, !PT ;  /* 0x000000009f9f7212 */ /* 0x000fe200078e3cff */
[----:B------:R-:W-:Y:S01]  /*b6f0*/  UIADD3 UR16, UPT, UPT, UR38, UR4, URZ ;  /* 0x0000000426107290 */ /* 0x000fe2000fffe0ff */
[----:B------:R-:W-:Y:S02]  /*b700*/  SEL R152, R152, RZ, P0 ;  /* 0x000000ff98987207 */ /* 0x000fe40000000000 */
[----:B------:R-:W-:Y:S01]  /*b710*/  SEL R68, R68, RZ, P1 ;  /* 0x000000ff44447207 */ /* 0x000fe20000800000 */
[----:B------:R-:W-:Y:S08]  /*b720*/  BRA.U UP0, `(.L_x_141) ;  /* 0xffffff9d00b47547 */ /* 0x000ff0000b83ffff */
[----:B------:R-:W-:-:S13]  /*b730*/  R2UR UR4, R149 ;  /* 0x00000000950472ca */ /* 0x000fda00000e0000 */
[----:B------:R-:W-:-:S09]  /*b740*/  UISETP.NE.AND UP0, UPT, UR4, URZ, UPT ;  /* 0x000000ff0400728c */ /* 0x000fd2000bf05270 */
[----:B------:R-:W-:Y:S05]  /*b750*/  BRA.U !UP0, `(.L_x_142) ;  /* 0x0000000108487547 */ /* 0x000fea000b800000 */
[----:B------:R-:W2:Y:S02]  /*b760*/  LDCU.64 UR4, c[0x0][0x890] ;  /* 0x00011200ff0477ac */ /* 0x000ea40008000a00 */
[----:B--2---:R-:W-:-:S04]  /*b770*/  UISETP.NE.U32.AND UP0, UPT, UR4, URZ, UPT ;  /* 0x000000ff0400728c */ /* 0x004fc8000bf05070 */
[----:B------:R-:W-:-:S09]  /*b780*/  UISETP.NE.AND.EX UP0, UPT, UR5, URZ, UPT, UP0 ;  /* 0x000000ff0500728c */ /* 0x000fd2000bf05300 */
[----:B------:R-:W-:Y:S05]  /*b790*/  BRA.U UP0, `(.L_x_143) ;  /* 0x00000001000c7547 */ /* 0x000fea000b800000 */
[----:B------:R-:W-:-:S13]  /*b7a0*/  FSETP.NEU.AND P0, PT, R73, RZ, PT ;  /* 0x000000ff4900720b */ /* 0x000fda0003f0d000 */
[----:B------:R-:W-:Y:S05]  /*b7b0*/  @!P0 EXIT ;  /* 0x000000000000894d */ /* 0x000fea0003800000 */
[----:B------:R-:W-:Y:S05]  /*b7c0*/  BRA `(.L_x_142) ;  /* 0x00000000002c7947 */ /* 0x000fea0003800000 */
.L_x_143:
[----:B------:R-:W-:Y:S01]  /*b7d0*/  ISETP.NE.AND P0, PT, R151, RZ, PT ;  /* 0x000000ff9700720c */ /* 0x000fe20003f05270 */
[----:B------:R-:W-:-:S12]  /*b7e0*/  BSSY.RECONVERGENT B0, `(.L_x_142) ;  /* 0x0000009000007945 */ /* 0x000fd80003800200 */
[----:B------:R-:W-:Y:S05]  /*b7f0*/  @P0 BRA `(.L_x_144) ;  /* 0x0000000000140947 */ /* 0x000fea0003800000 */
[----:B------:R-:W2:Y:S02]  /*b800*/  LDCU.64 UR4, c[0x0][0x888] ;  /* 0x00011100ff0477ac */ /* 0x000ea40008000a00 */
[----:B--2---:R-:W-:-:S04]  /*b810*/  ISETP.NE.U32.AND P0, PT, RZ, UR4, PT ;  /* 0x00000004ff007c0c */ /* 0x004fc8000bf05070 */
[----:B------:R-:W-:-:S13]  /*b820*/  ISETP.NE.AND.EX P0, PT, RZ, UR5, PT, P0 ;  /* 0x00000005ff007c0c */ /* 0x000fda000bf05300 */
[----:B------:R-:W-:Y:S05]  /*b830*/  @!P0 EXIT ;  /* 0x000000000000894d */ /* 0x000fea0003800000 */
[----:B------:R-:W-:Y:S05]  /*b840*/  BRA `(.L_x_145) ;  /* 0x0000000000087947 */ /* 0x000fea0003800000 */
.L_x_144:
[----:B------:R-:W-:-:S13]  /*b850*/  FSETP.NEU.AND P0, PT, R73, RZ, PT ;  /* 0x000000ff4900720b */ /* 0x000fda0003f0d000 */
[----:B------:R-:W-:Y:S05]  /*b860*/  @!P0 EXIT ;  /* 0x000000000000894d */ /* 0x000fea0003800000 */
.L_x_145:
[----:B------:R-:W-:Y:S05]  /*b870*/  BSYNC.RECONVERGENT B0 ;  /* 0x0000000000007941 */ /* 0x000fea0003800200 */
.L_x_142:
[----:B------:R-:W-:Y:S01]  /*b880*/  ULEA UR4, UR46, UR44, 0x3 ;  /* 0x0000002c2e047291 */ /* 0x000fe2000f8e18ff */
[----:B------:R-:W-:-:S04]  /*b890*/  DEPBAR.LE SB0, 0x0 ;  /* 0x000080000000791a */ /* 0x000fc80000000000 */
[----:B------:R-:W-:-:S04]  /*b8a0*/  UIADD3 UR4, UPT, UPT, UR4, 0x50, URZ ;  /* 0x0000005004047890 */ /* 0x000fc8000fffe0ff */
[----:B------:R-:W-:-:S09]  /*b8b0*/  UPRMT UR4, UR47, 0x654, UR4 ;  /* 0x000006542f047896 */ /* 0x000fd20008000004 */
[----:B------:R-:W-:Y:S01]  /*b8c0*/  SYNCS.ARRIVE.TRANS64.RED.A1T0 RZ, [UR4], RZ ;  /* 0x000000ffffff79a7 */ /* 0x000fe20008100404 */
[----:B------:R-:W-:Y:S05]  /*b8d0*/  EXIT ;  /* 0x000000000000794d */ /* 0x000fea0003800000 */
.L_x_24:
[----:B--2---:R2:W3:Y:S02]  /*b8e0*/  SYNCS.PHASECHK.TRANS64.TRYWAIT P0, [R3+URZ+0xd0], R2 ;  /* 0x0000d002030075a7 */ /* 0x0044e400080011ff */
[----:B---3--:R-:W-:Y:S05]  /*b8f0*/  @!P0 NANOSLEEP.SYNCS 0x989680 ;  /* 0x009896800000895d */ /* 0x008fea0003900000 */
[----:B------:R-:W3:Y:S02]  /*b900*/  @!P0 SYNCS.PHASECHK.TRANS64 P0, [R3+URZ+0xd0], R2 ;  /* 0x0000d002030085a7 */ /* 0x000ee400080010ff */
[----:B---3--:R-:W-:Y:S05]  /*b910*/  @!P0 BRA `(.L_x_24) ;  /* 0xfffffffc00f08947 */ /* 0x008fea000383ffff */
[----:B------:R-:W-:Y:S05]  /*b920*/  BRA `(.L_x_146) ;  /* 0xffffff6000247947 */ /* 0x000fea000383ffff */
.L_x_27:
[----:B-1----:R-:W-:-:S07]  /*b930*/  MOV R0, UR33 ;  /* 0x0000002100007c02 */ /* 0x002fce0008000f00 */
.L_x_147:
[----:B-1----:R1:W2:Y:S02]  /*b940*/  SYNCS.PHASECHK.TRANS64.TRYWAIT P0, [R0+URZ+0x18], R3 ;  /* 0x00001803000075a7 */ /* 0x0022a400080011ff */
[----:B--2---:R-:W-:Y:S05]  /*b950*/  @!P0 NANOSLEEP.SYNCS 0x989680 ;  /* 0x009896800000895d */ /* 0x004fea0003900000 */
[----:B------:R-:W2:Y:S02]  /*b960*/  @!P0 SYNCS.PHASECHK.TRANS64 P0, [R0+URZ+0x18], R3 ;  /* 0x00001803000085a7 */ /* 0x000ea400080010ff */
[----:B--2---:R-:W-:Y:S05]  /*b970*/  @!P0 BRA `(.L_x_147) ;  /* 0xfffffffc00f08947 */ /* 0x004fea000383ffff */
[----:B------:R-:W-:Y:S05]  /*b980*/  BRA `(.L_x_26) ;  /* 0xffffff60007c7947 */ /* 0x000fea000383ffff */
.L_x_34:
[----:B-1----:R-:W-:-:S07]  /*b990*/  MOV R0, UR17 ;  /* 0x0000001100007c02 */ /* 0x002fce0008000f00 */
.L_x_148:
[----:B-1----:R1:W2:Y:S02]  /*b9a0*/  SYNCS.PHASECHK.TRANS64.TRYWAIT P0, [R0+URZ+0x18], R3 ;  /* 0x00001803000075a7 */ /* 0x0022a400080011ff */
[----:B--2---:R-:W-:Y:S05]  /*b9b0*/  @!P0 NANOSLEEP.SYNCS 0x989680 ;  /* 0x009896800000895d */ /* 0x004fea0003900000 */
[----:B------:R-:W2:Y:S02]  /*b9c0*/  @!P0 SYNCS.PHASECHK.TRANS64 P0, [R0+URZ+0x18], R3 ;  /* 0x00001803000085a7 */ /* 0x000ea400080010ff */
[----:B--2---:R-:W-:Y:S05]  /*b9d0*/  @!P0 BRA `(.L_x_148) ;  /* 0xfffffffc00f08947 */ /* 0x004fea000383ffff */
[----:B------:R-:W-:Y:S05]  /*b9e0*/  BRA `(.L_x_33) ;  /* 0xffffff64003c7947 */ /* 0x000fea000383ffff */
.L_x_39:
[----:B-1----:R1:W2:Y:S02]  /*b9f0*/  SYNCS.PHASECHK.TRANS64.TRYWAIT P0, [R3+URZ+0x80], R0 ;  /* 0x00008000030075a7 */ /* 0x0022a400080011ff */
[----:B--2---:R-:W-:Y:S05]  /*ba00*/  @!P0 NANOSLEEP.SYNCS 0x989680 ;  /* 0x009896800000895d */ /* 0x004fea0003900000 */
[----:B------:R-:W2:Y:S02]  /*ba10*/  @!P0 SYNCS.PHASECHK.TRANS64 P0, [R3+URZ+0x80], R0 ;  /* 0x00008000030085a7 */ /* 0x000ea400080010ff */
[----:B--2---:R-:W-:Y:S05]  /*ba20*/  @!P0 BRA `(.L_x_39) ;  /* 0xfffffffc00f08947 */ /* 0x004fea000383ffff */
[----:B------:R-:W-:Y:S05]  /*ba30*/  BRA `(.L_x_149) ;  /* 0xffffff6400e47947 */ /* 0x000fea000383ffff */
.L_x_43:
[----:B-1----:R-:W-:-:S07]  /*ba40*/  MOV R0, UR4 ;  /* 0x0000000400007c02 */ /* 0x002fce0008000f00 */
.L_x_150:
[----:B-1----:R1:W2:Y:S02]  /*ba50*/  SYNCS.PHASECHK.TRANS64.TRYWAIT P0, [R0+URZ], R3 ;  /* 0x00000003000075a7 */ /* 0x0022a400080011ff */
[----:B--2---:R-:W-:Y:S05]  /*ba60*/  @!P0 NANOSLEEP.SYNCS 0x989680 ;  /* 0x009896800000895d */ /* 0x004fea0003900000 */
[----:B------:R-:W2:Y:S02]  /*ba70*/  @!P0 SYNCS.PHASECHK.TRANS64 P0, [R0+URZ], R3 ;  /* 0x00000003000085a7 */ /* 0x000ea400080010ff */
[----:B--2---:R-:W-:Y:S05]  /*ba80*/  @!P0 BRA `(.L_x_150) ;  /* 0xfffffffc00f08947 */ /* 0x004fea000383ffff */
[----:B------:R-:W-:Y:S05]  /*ba90*/  BRA `(.L_x_151) ;  /* 0xffffff6c008c7947 */ /* 0x000fea000383ffff */
.L_x_44:
[----:B------:R-:W-:-:S07]  /*baa0*/  MOV R0, UR5 ;  /* 0x0000000500007c02 */ /* 0x000fce0008000f00 */
.L_x_152:
[----:B-1----:R1:W2:Y:S02]  /*bab0*/  SYNCS.PHASECHK.TRANS64.TRYWAIT P0, [R0+URZ], R3 ;  /* 0x00000003000075a7 */ /* 0x0022a400080011ff */
[----:B--2---:R-:W-:Y:S05]  /*bac0*/  @!P0 NANOSLEEP.SYNCS 0x989680 ;  /* 0x009896800000895d */ /* 0x004fea0003900000 */
[----:B------:R-:W2:Y:S02]  /*bad0*/  @!P0 SYNCS.PHASECHK.TRANS64 P0, [R0+URZ], R3 ;  /* 0x00000003000085a7 */ /* 0x000ea400080010ff */
[----:B--2---:R-:W-:Y:S05]  /*bae0*/  @!P0 BRA `(.L_x_152) ;  /* 0xfffffffc00f08947 */ /* 0x004fea000383ffff */
[----:B------:R-:W-:Y:S05]  /*baf0*/  BRA `(.L_x_153) ;  /* 0xffffff6c00987947 */ /* 0x000fea000383ffff */
.L_x_47:
[----:B-1----:R1:W2:Y:S02]  /*bb00*/  SYNCS.PHASECHK.TRANS64.TRYWAIT P0, [R2+URZ+0xc0], R5 ;  /* 0x0000c005020075a7 */ /* 0x0022a400080011ff */
[----:B--2---:R-:W-:Y:S05]  /*bb10*/  @!P0 NANOSLEEP.SYNCS 0x989680 ;  /* 0x009896800000895d */ /* 0x004fea0003900000 */
[----:B------:R-:W2:Y:S02]  /*bb20*/  @!P0 SYNCS.PHASECHK.TRANS64 P0, [R2+URZ+0xc0], R5 ;  /* 0x0000c005020085a7 */ /* 0x000ea400080010ff */
[----:B--2---:R-:W-:Y:S05]  /*bb30*/  @!P0 BRA `(.L_x_47) ;  /* 0xfffffffc00f08947 */ /* 0x004fea000383ffff */
[----:B------:R-:W-:Y:S05]  /*bb40*/  BRA `(.L_x_154) ;  /* 0xffffff6c00f47947 */ /* 0x000fea000383ffff */
.L_x_48:
[----:B------:R-:W-:-:S07]  /*bb50*/  MOV R2, UR4 ;  /* 0x0000000400027c02 */ /* 0x000fce0008000f00 */
.L_x_155:
[----:B-1----:R1:W2:Y:S02]  /*bb60*/  SYNCS.PHASECHK.TRANS64.TRYWAIT P0, [R2+URZ+0x90], R5 ;  /* 0x00009005020075a7 */ /* 0x0022a400080011ff */
[----:B--2---:R-:W-:Y:S05]  /*bb70*/  @!P0 NANOSLEEP.SYNCS 0x989680 ;  /* 0x009896800000895d */ /* 0x004fea0003900000 */
[----:B------:R-:W2:Y:S02]  /*bb80*/  @!P0 SYNCS.PHASECHK.TRANS64 P0, [R2+URZ+0x90], R5 ;  /* 0x00009005020085a7 */ /* 0x000ea400080010ff */
[----:B--2---:R-:W-:Y:S05]  /*bb90*/  @!P0 BRA `(.L_x_155) ;  /* 0xfffffffc00f08947 */ /* 0x004fea000383ffff */
[----:B------:R-:W-:Y:S05]  /*bba0*/  BRA `(.L_x_156) ;  /* 0xffffff7000047947 */ /* 0x000fea000383ffff */
.L_x_49:
[----:B-1----:R1:W2:Y:S02]  /*bbb0*/  SYNCS.PHASECHK.TRANS64.TRYWAIT P1, [R2+URZ+0x80], R5 ;  /* 0x00008005020075a7 */ /* 0x0022a400080211ff */
[----:B--2---:R-:W-:Y:S05]  /*bbc0*/  @!P1 NANOSLEEP.SYNCS 0x989680 ;  /* 0x009896800000995d */ /* 0x004fea0003900000 */
[----:B------:R-:W2:Y:S02]  /*bbd0*/  @!P1 SYNCS.PHASECHK.TRANS64 P1, [R2+URZ+0x80], R5 ;  /* 0x00008005020095a7 */ /* 0x000ea400080210ff */
[----:B--2---:R-:W-:Y:S05]  /*bbe0*/  @!P1 BRA `(.L_x_49) ;  /* 0xfffffffc00f09947 */ /* 0x004fea000383ffff */
[----:B------:R-:W-:Y:S05]  /*bbf0*/  BRA `(.L_x_157) ;  /* 0xffffff7000347947 */ /* 0x000fea000383ffff */
.L_x_52:
[----:B------:R-:W-:-:S07]  /*bc00*/  MOV R0, UR4 ;  /* 0x0000000400007c02 */ /* 0x000fce0008000f00 */
.L_x_158:
[----:B-1----:R1:W2:Y:S02]  /*bc10*/  SYNCS.PHASECHK.TRANS64.TRYWAIT P0, [R0+URZ+0x90], R3 ;  /* 0x00009003000075a7 */ /* 0x0022a400080011ff */
[----:B--2---:R-:W-:Y:S05]  /*bc20*/  @!P0 NANOSLEEP.SYNCS 0x989680 ;  /* 0x009896800000895d */ /* 0x004fea0003900000 */
[----:B------:R-:W2:Y:S02]  /*bc30*/  @!P0 SYNCS.PHASECHK.TRANS64 P0, [R0+URZ+0x90], R3 ;  /* 0x00009003000085a7 */ /* 0x000ea400080010ff */
[----:B--2---:R-:W-:Y:S05]  /*bc40*/  @!P0 BRA `(.L_x_158) ;  /* 0xfffffffc00f08947 */ /* 0x004fea000383ffff */
[----:B------:R-:W-:Y:S05]  /*bc50*/  BRA `(.L_x_51) ;  /* 0xffffff7000887947 */ /* 0x000fea000383ffff */
.L_x_61:
[----:B-1----:R-:W-:-:S04]  /*bc60*/  MOV R0, UR5 ;  /* 0x0000000500007c02 */ /* 0x002fc80008000f00 */
[----:B------:R1:W2:Y:S03]  /*bc70*/  SYNCS.PHASECHK.TRANS64.TRYWAIT P0, [R0+URZ+0x8], R7 ;  /* 0x00000807000075a7 */ /* 0x0002a600080011ff */
[----:B--2---:R-:W-:Y:S05]  /*bc80*/  @!P0 NANOSLEEP.SYNCS 0x989680 ;  /* 0x009896800000895d */ /* 0x004fea0003900000 */
[----:B------:R-:W2:Y:S02]  /*bc90*/  @!P0 SYNCS.PHASECHK.TRANS64 P0, [R0+URZ+0x8], R7 ;  /* 0x00000807000085a7 */ /* 0x000ea400080010ff */
[----:B--2---:R-:W-:Y:S05]  /*bca0*/  @!P0 BRA `(.L_x_61) ;  /* 0xfffffffc00ec8947 */ /* 0x004fea000383ffff */
[----:B------:R-:W-:Y:S05]  /*bcb0*/  BRA `(.L_x_60) ;  /* 0xffffff74003c7947 */ /* 0x000fea000383ffff */
.L_x_63:
[----:B------:R-:W-:Y:S01]  /*bcc0*/  BSSY B0, `(.L_x_159) ;  /* 0x0000006000007945 */ /* 0x000fe20003800000 */
[----:B------:R-:W-:-:S07]  /*bcd0*/  MOV R15, 0xffffffff ;  /* 0xffffffff000f7802 */ /* 0x000fce0000000f00 */
[----:B-1---5:R-:W-:Y:S05]  /*bce0*/  WARPSYNC.COLLECTIVE R15, `(.L_x_160) ;  /* 0x000000000f0c7348 */ /* 0x022fea0003c00000 */
[----:B------:R-:W-:Y:S02]  /*bcf0*/  ELECT P6, UR79, PT ;  /* 0x00000000004f782f */ /* 0x000fe400038c0000 */
[----:B------:R-:W-:Y:S01]  /*bd00*/  MOV R14, UR79 ;  /* 0x0000004f000e7c02 */ /* 0x000fe20008000f00 */
[----:B-1---5:R-:W-:Y:S10]  /*bd10*/  ENDCOLLECTIVE ;  /* 0x000000000000791b */ /* 0x022ff40003800000 */
.L_x_160:
[----:B------:R-:W-:Y:S05]  /*bd20*/  BSYNC B0 ;  /* 0x0000000000007941 */ /* 0x000fea0003800000 */
.L_x_159:
[----:B------:R-:W-:Y:S05]  /*bd30*/  BRA `(.L_x_161) ;  /* 0xffffff74006c7947 */ /* 0x000fea000383ffff */
.L_x_65:
[----:B-1----:R-:W-:-:S04]  /*bd40*/  MOV R0, UR5 ;  /* 0x0000000500007c02 */ /* 0x002fc80008000f00 */
[----:B------:R1:W2:Y:S03]  /*bd50*/  SYNCS.PHASECHK.TRANS64.TRYWAIT P0, [R0+URZ+0x8], R5 ;  /* 0x00000805000075a7 */ /* 0x0002a600080011ff */
[----:B--2---:R-:W-:Y:S05]  /*bd60*/  @!P0 NANOSLEEP.SYNCS 0x989680 ;  /* 0x009896800000895d */ /* 0x004fea0003900000 */
[----:B------:R-:W2:Y:S02]  /*bd70*/  @!P0 SYNCS.PHASECHK.TRANS64 P0, [R0+URZ+0x8], R5 ;  /* 0x00000805000085a7 */ /* 0x000ea400080010ff */
[----:B--2---:R-:W-:Y:S05]  /*bd80*/  @!P0 BRA `(.L_x_65) ;  /* 0xfffffffc00ec8947 */ /* 0x004fea000383ffff */
[----:B------:R-:W-:Y:S05]  /*bd90*/  BRA `(.L_x_64) ;  /* 0xffffff7400707947 */ /* 0x000fea000383ffff */
.L_x_66:
[----:B-1----:R1:W2:Y:S02]  /*bda0*/  SYNCS.PHASECHK.TRANS64.TRYWAIT P0, [R0+URZ+0x80], R5 ;  /* 0x00008005000075a7 */ /* 0x0022a400080011ff */
[----:B--2---:R-:W-:Y:S05]  /*bdb0*/  @!P0 NANOSLEEP.SYNCS 0x989680 ;  /* 0x009896800000895d */ /* 0x004fea0003900000 */
[----:B------:R-:W2:Y:S02]  /*bdc0*/  @!P0 SYNCS.PHASECHK.TRANS64 P0, [R0+URZ+0x80], R5 ;  /* 0x00008005000085a7 */ /* 0x000ea400080010ff */
[----:B--2---:R-:W-:Y:S05]  /*bdd0*/  @!P0 BRA `(.L_x_66) ;  /* 0xfffffffc00f08947 */ /* 0x004fea000383ffff */
[----:B------:R-:W-:Y:S05]  /*bde0*/  BRA `(.L_x_162) ;  /* 0xffffff78005c7947 */ /* 0x000fea000383ffff */
.L_x_68:
[----:B------:R-:W-:-:S07]  /*bdf0*/  MOV R0, UR31 ;  /* 0x0000001f00007c02 */ /* 0x000fce0008000f00 */
.L_x_163:
[----:B-1----:R1:W2:Y:S02]  /*be00*/  SYNCS.PHASECHK.TRANS64.TRYWAIT P0, [R0+URZ+0xb0], R5 ;  /* 0x0000b005000075a7 */ /* 0x0022a400080011ff */
[----:B--2---:R-:W-:Y:S05]  /*be10*/  @!P0 NANOSLEEP.SYNCS 0x989680 ;  /* 0x009896800000895d */ /* 0x004fea0003900000 */
[----:B------:R-:W2:Y:S02]  /*be20*/  @!P0 SYNCS.PHASECHK.TRANS64 P0, [R0+URZ+0xb0], R5 ;  /* 0x0000b005000085a7 */ /* 0x000ea400080010ff */
[----:B--2---:R-:W-:Y:S05]  /*be30*/  @!P0 BRA `(.L_x_163) ;  /* 0xfffffffc00f08947 */ /* 0x004fea000383ffff */
[----:B------:R-:W-:Y:S05]  /*be40*/  BRA `(.L_x_164) ;  /* 0xffffff7800a87947 */ /* 0x000fea000383ffff */
.L_x_71:
[----:B------:R-:W-:Y:S07]  /*be50*/  MOV R0, UR5 ;  /* 0x0000000500007c02 */ /* 0x000fee0008000f00 */
.L_x_165:
[----:B-1----:R1:W2:Y:S02]  /*be60*/  SYNCS.PHASECHK.TRANS64.TRYWAIT P0, [R0+URZ], R5 ;  /* 0x00000005000075a7 */ /* 0x0022a400080011ff */
[----:B--2---:R-:W-:Y:S05]  /*be70*/  @!P0 NANOSLEEP.SYNCS 0x989680 ;  /* 0x009896800000895d */ /* 0x004fea0003900000 */
[----:B------:R-:W2:Y:S02]  /*be80*/  @!P0 SYNCS.PHASECHK.TRANS64 P0, [R0+URZ], R5 ;  /* 0x00000005000085a7 */ /* 0x000ea400080010ff */
[----:B--2---:R-:W-:Y:S05]  /*be90*/  @!P0 BRA `(.L_x_165) ;  /* 0xfffffffc00f08947 */ /* 0x004fea000383ffff */
[----:B------:R-:W-:Y:S05]  /*bea0*/  BRA `(.L_x_70) ;  /* 0xffffff7800bc7947 */ /* 0x000fea000383ffff */
.L_x_75:
[----:B-1----:R-:W-:-:S07]  /*beb0*/  MOV R0, UR4 ;  /* 0x0000000400007c02 */ /* 0x002fce0008000f00 */
.L_x_166:
[----:B-1----:R1:W2:Y:S02]  /*bec0*/  SYNCS.PHASECHK.TRANS64.TRYWAIT P0, [R0+URZ], R3 ;  /* 0x00000003000075a7 */ /* 0x0022a400080011ff */
[----:B--2---:R-:W-:Y:S05]  /*bed0*/  @!P0 NANOSLEEP.SYNCS 0x989680 ;  /* 0x009896800000895d */ /* 0x004fea0003900000 */
[----:B------:R-:W2:Y:S02]  /*bee0*/  @!P0 SYNCS.PHASECHK.TRANS64 P0, [R0+URZ], R3 ;  /* 0x00000003000085a7 */ /* 0x000ea400080010ff */
[----:B--2---:R-:W-:Y:S05]  /*bef0*/  @!P0 BRA `(.L_x_166) ;  /* 0xfffffffc00f08947 */ /* 0x004fea000383ffff */
[----:B------:R-:W-:Y:S05]  /*bf00*/  BRA `(.L_x_167) ;  /* 0xffffff7c00b07947 */ /* 0x000fea000383ffff */
.L_x_78:
[----:B------:R-:W-:-:S07]  /*bf10*/  MOV R0, UR26 ;  /* 0x0000001a00007c02 */ /* 0x000fce0008000f00 */
.L_x_168:
[----:B-1----:R1:W2:Y:S02]  /*bf20*/  SYNCS.PHASECHK.TRANS64.TRYWAIT P1, [R0+URZ+0xe0], R3 ;  /* 0x0000e003000075a7 */ /* 0x0022a400080211ff */
[----:B--2---:R-:W-:Y:S05]  /*bf30*/  @!P1 NANOSLEEP.SYNCS 0x989680 ;  /* 0x009896800000995d */ /* 0x004fea0003900000 */
[----:B------:R-:W2:Y:S02]  /*bf40*/  @!P1 SYNCS.PHASECHK.TRANS64 P1, [R0+URZ+0xe0], R3 ;  /* 0x0000e003000095a7 */ /* 0x000ea400080210ff */
[----:B--2---:R-:W-:Y:S05]  /*bf50*/  @!P1 BRA `(.L_x_168) ;  /* 0xfffffffc00f09947 */ /* 0x004fea000383ffff */
[----:B------:R-:W-:Y:S05]  /*bf60*/  BRA `(.L_x_169) ;  /* 0xffffff7c00fc7947 */ /* 0x000fea000383ffff */
.L_x_83:
[----:B--2---:R2:W3:Y:S02]  /*bf70*/  SYNCS.PHASECHK.TRANS64.TRYWAIT P0, [R12+URZ+0x80], R9 ;  /* 0x000080090c0075a7 */ /* 0x0044e400080011ff */
[----:B---3--:R-:W-:Y:S05]  /*bf80*/  @!P0 NANOSLEEP.SYNCS 0x989680 ;  /* 0x009896800000895d */ /* 0x008fea0003900000 */
[----:B------:R-:W3:Y:S02]  /*bf90*/  @!P0 SYNCS.PHASECHK.TRANS64 P0, [R12+URZ+0x80], R9 ;  /* 0x000080090c0085a7 */ /* 0x000ee400080010ff */
[----:B---3--:R-:W-:Y:S05]  /*bfa0*/  @!P0 BRA `(.L_x_83) ;  /* 0xfffffffc00f08947 */ /* 0x008fea000383ffff */
[----:B------:R-:W-:Y:S05]  /*bfb0*/  BRA `(.L_x_170) ;  /* 0xffffff8400247947 */ /* 0x000fea000383ffff */
.L_x_86:
[----:B------:R-:W-:Y:S07]  /*bfc0*/  MOV R0, UR21 ;  /* 0x0000001500007c02 */ /* 0x000fee0008000f00 */
.L_x_171:
[----:B--2---:R2:W3:Y:S02]  /*bfd0*/  SYNCS.PHASECHK.TRANS64.TRYWAIT P2, [R0+URZ+0x78], R11 ;  /* 0x0000780b000075a7 */ /* 0x0044e400080411ff */
[----:B---3--:R-:W-:Y:S05]  /*bfe0*/  @!P2 NANOSLEEP.SYNCS 0x989680 ;  /* 0x009896800000a95d */ /* 0x008fea0003900000 */
[----:B------:R-:W3:Y:S02]  /*bff0*/  @!P2 SYNCS.PHASECHK.TRANS64 P2, [R0+URZ+0x78], R11 ;  /* 0x0000780b0000a5a7 */ /* 0x000ee400080410ff */
[----:B---3--:R-:W-:Y:S05]  /*c000*/  @!P2 BRA `(.L_x_171) ;  /* 0xfffffffc00f0a947 */ /* 0x008fea000383ffff */
[----:B------:R-:W-:Y:S05]  /*c010*/  BRA `(.L_x_85) ;  /* 0xffffff88008c7947 */ /* 0x000fea000383ffff */
.L_x_89:
[----:B--2---:R-:W-:Y:S07]  /*c020*/  MOV R0, UR21 ;  /* 0x0000001500007c02 */ /* 0x004fee0008000f00 */
.L_x_172:
[----:B--2---:R2:W3:Y:S02]  /*c030*/  SYNCS.PHASECHK.TRANS64.TRYWAIT P0, [R0+URZ+0x50], R9 ;  /* 0x00005009000075a7 */ /* 0x0044e400080011ff */
[----:B---3--:R-:W-:Y:S05]  /*c040*/  @!P0 NANOSLEEP.SYNCS 0x989680 ;  /* 0x009896800000895d */ /* 0x008fea0003900000 */
[----:B------:R-:W3:Y:S02]  /*c050*/  @!P0 SYNCS.PHASECHK.TRANS64 P0, [R0+URZ+0x50], R9 ;  /* 0x00005009000085a7 */ /* 0x000ee400080010ff */
[----:B---3--:R-:W-:Y:S05]  /*c060*/  @!P0 BRA `(.L_x_172) ;  /* 0xfffffffc00f08947 */ /* 0x008fea000383ffff */
[----:B------:R-:W-:Y:S05]  /*c070*/  BRA `(.L_x_173) ;  /* 0xffffff8800e87947 */ /* 0x000fea000383ffff */
.L_x_90:
[----:B------:R-:W-:Y:S07]  /*c080*/  MOV R0, UR21 ;  /* 0x0000001500007c02 */ /* 0x000fee0008000f00 */
.L_x_174:
[----:B--2---:R2:W3:Y:S02]  /*c090*/  SYNCS.PHASECHK.TRANS64.TRYWAIT P0, [R0+URZ+0x58], R9 ;  /* 0x00005809000075a7 */ /* 0x0044e400080011ff */
[----:B---3--:R-:W-:Y:S05]  /*c0a0*/  @!P0 NANOSLEEP.SYNCS 0x989680 ;  /* 0x009896800000895d */ /* 0x008fea0003900000 */
[----:B------:R-:W3:Y:S02]  /*c0b0*/  @!P0 SYNCS.PHASECHK.TRANS64 P0, [R0+URZ+0x58], R9 ;  /* 0x00005809000085a7 */ /* 0x000ee400080010ff */
[----:B---3--:R-:W-:Y:S05]  /*c0c0*/  @!P0 BRA `(.L_x_174) ;  /* 0xfffffffc00f08947 */ /* 0x008fea000383ffff */
[----:B------:R-:W-:Y:S05]  /*c0d0*/  BRA `(.L_x_175) ;  /* 0xffffff8c00247947 */ /* 0x000fea000383ffff */
.L_x_91:
[----:B------:R-:W-:Y:S07]  /*c0e0*/  MOV R0, UR21 ;  /* 0x0000001500007c02 */ /* 0x000fee0008000f00 */
.L_x_176:
[----:B--2---:R2:W3:Y:S02]  /*c0f0*/  SYNCS.PHASECHK.TRANS64.TRYWAIT P0, [R0+URZ+0x60], R9 ;  /* 0x00006009000075a7 */ /* 0x0044e400080011ff */
[----:B---3--:R-:W-:Y:S05]  /*c100*/  @!P0 NANOSLEEP.SYNCS 0x989680 ;  /* 0x009896800000895d */ /* 0x008fea0003900000 */
[----:B------:R-:W3:Y:S02]  /*c110*/  @!P0 SYNCS.PHASECHK.TRANS64 P0, [R0+URZ+0x60], R9 ;  /* 0x00006009000085a7 */ /* 0x000ee400080010ff */
[----:B---3--:R-:W-:Y:S05]  /*c120*/  @!P0 BRA `(.L_x_176) ;  /* 0xfffffffc00f08947 */ /* 0x008fea000383ffff */
[----:B------:R-:W-:Y:S05]  /*c130*/  BRA `(.L_x_177) ;  /* 0xffffff8c006c7947 */ /* 0x000fea000383ffff */
.L_x_92:
[----:B------:R-:W-:Y:S07]  /*c140*/  MOV R0, UR21 ;  /* 0x0000001500007c02 */ /* 0x000fee0008000f00 */
.L_x_178:
[----:B--2---:R2:W3:Y:S02]  /*c150*/  SYNCS.PHASECHK.TRANS64.TRYWAIT P0, [R0+URZ+0x68], R9 ;  /* 0x00006809000075a7 */ /* 0x0044e400080011ff */
[----:B---3--:R-:W-:Y:S05]  /*c160*/  @!P0 NANOSLEEP.SYNCS 0x989680 ;  /* 0x009896800000895d */ /* 0x008fea0003900000 */
[----:B------:R-:W3:Y:S02]  /*c170*/  @!P0 SYNCS.PHASECHK.TRANS64 P0, [R0+URZ+0x68], R9 ;  /* 0x00006809000085a7 */ /* 0x000ee400080010ff */
[----:B---3--:R-:W-:Y:S05]  /*c180*/  @!P0 BRA `(.L_x_178) ;  /* 0xfffffffc00f08947 */ /* 0x008fea000383ffff */
[----:B------:R-:W-:Y:S05]  /*c190*/  BRA `(.L_x_179) ;  /* 0xffffff8c00b07947 */ /* 0x000fea000383ffff */
.L_x_94:
[----:B------:R-:W-:-:S07]  /*c1a0*/  MOV R0, UR21 ;  /* 0x0000001500007c02 */ /* 0x000fce0008000f00 */
.L_x_180:
[----:B---3--:R3:W4:Y:S02]  /*c1b0*/  SYNCS.PHASECHK.TRANS64.TRYWAIT P0, [R0+URZ+0x50], R3 ;  /* 0x00005003000075a7 */ /* 0x00872400080011ff */
[----:B----4-:R-:W-:Y:S05]  /*c1c0*/  @!P0 NANOSLEEP.SYNCS 0x989680 ;  /* 0x009896800000895d */ /* 0x010fea0003900000 */
[----:B------:R-:W4:Y:S02]  /*c1d0*/  @!P0 SYNCS.PHASECHK.TRANS64 P0, [R0+URZ+0x50], R3 ;  /* 0x00005003000085a7 */ /* 0x000f2400080010ff */
[----:B----4-:R-:W-:Y:S05]  /*c1e0*/  @!P0 BRA `(.L_x_180) ;  /* 0xfffffffc00f08947 */ /* 0x010fea000383ffff */
[----:B------:R-:W-:Y:S05]  /*c1f0*/  BRA `(.L_x_181) ;  /* 0xffffff9000247947 */ /* 0x000fea000383ffff */
.L_x_95:
[----:B---3--:R-:W-:-:S07]  /*c200*/  MOV R0, UR21 ;  /* 0x0000001500007c02 */ /* 0x008fce0008000f00 */
.L_x_182:
[----:B---3--:R3:W4:Y:S02]  /*c210*/  SYNCS.PHASECHK.TRANS64.TRYWAIT P0, [R0+URZ+0x58], R3 ;  /* 0x00005803000075a7 */ /* 0x00872400080011ff */
[----:B----4-:R-:W-:Y:S05]  /*c220*/  @!P0 NANOSLEEP.SYNCS 0x989680 ;  /* 0x009896800000895d */ /* 0x010fea0003900000 */
[----:B------:R-:W4:Y:S02]  /*c230*/  @!P0 SYNCS.PHASECHK.TRANS64 P0, [R0+URZ+0x58], R3 ;  /* 0x00005803000085a7 */ /* 0x000f2400080010ff */
[----:B----4-:R-:W-:Y:S05]  /*c240*/  @!P0 BRA `(.L_x_182) ;  /* 0xfffffffc00f08947 */ /* 0x010fea000383ffff */
[----:B------:R-:W-:Y:S05]  /*c250*/  BRA `(.L_x_183) ;  /* 0xffffff9000147947 */ /* 0x000fea000383ffff */
.L_x_96:
[----:B---3--:R-:W-:-:S07]  /*c260*/  MOV R0, UR21 ;  /* 0x0000001500007c02 */ /* 0x008fce0008000f00 */
.L_x_184:
[----:B---3--:R3:W4:Y:S02]  /*c270*/  SYNCS.PHASECHK.TRANS64.TRYWAIT P0, [R0+URZ+0x60], R3 ;  /* 0x00006003000075a7 */ /* 0x00872400080011ff */
[----:B----4-:R-:W-:Y:S05]  /*c280*/  @!P0 NANOSLEEP.SYNCS 0x989680 ;  /* 0x009896800000895d */ /* 0x010fea0003900000 */
[----:B------:R-:W4:Y:S02]  /*c290*/  @!P0 SYNCS.PHASECHK.TRANS64 P0, [R0+URZ+0x60], R3 ;  /* 0x00006003000085a7 */ /* 0x000f2400080010ff */
[----:B----4-:R-:W-:Y:S05]  /*c2a0*/  @!P0 BRA `(.L_x_184) ;  /* 0xfffffffc00f08947 */ /* 0x010fea000383ffff */
[----:B------:R-:W-:Y:S05]  /*c2b0*/  BRA `(.L_x_185) ;  /* 0xffffff9000047947 */ /* 0x000fea000383ffff */
.L_x_98:
[----:B-1----:R1:W2:Y:S02]  /*c2c0*/  SYNCS.PHASECHK.TRANS64.TRYWAIT P0, [R3+URZ+0x80], R0 ;  /* 0x00008000030075a7 */ /* 0x0022a400080011ff */
[----:B--2---:R-:W-:Y:S05]  /*c2d0*/  @!P0 NANOSLEEP.SYNCS 0x989680 ;  /* 0x009896800000895d */ /* 0x004fea0003900000 */
[----:B------:R-:W2:Y:S02]  /*c2e0*/  @!P0 SYNCS.PHASECHK.TRANS64 P0, [R3+URZ+0x80], R0 ;  /* 0x00008000030085a7 */ /* 0x000ea400080010ff */
[----:B--2---:R-:W-:Y:S05]  /*c2f0*/  @!P0 BRA `(.L_x_98) ;  /* 0xfffffffc00f08947 */ /* 0x004fea000383ffff */
[----:B------:R-:W-:Y:S05]  /*c300*/  BRA `(.L_x_186) ;  /* 0xffffff9000d07947 */ /* 0x000fea000383ffff */
.L_x_109:
[----:B-1----:R-:W-:Y:S04]  /*c310*/  MOV R0, UR44 ;  /* 0x0000002c00007c02 */ /* 0x002fe80008000f00 */
[----:B------:R1:W2:Y:S03]  /*c320*/  SYNCS.PHASECHK.TRANS64.TRYWAIT P1, [R0+URZ+0x30], R5 ;  /* 0x00003005000075a7 */ /* 0x0002a600080211ff */
[----:B--2---:R-:W-:Y:S05]  /*c330*/  @!P1 NANOSLEEP.SYNCS 0x989680 ;  /* 0x009896800000995d */ /* 0x004fea0003900000 */
[----:B------:R-:W2:Y:S02]  /*c340*/  @!P1 SYNCS.PHASECHK.TRANS64 P1, [R0+URZ+0x30], R5 ;  /* 0x00003005000095a7 */ /* 0x000ea400080210ff */
[----:B--2---:R-:W-:Y:S05]  /*c350*/  @!P1 BRA `(.L_x_109) ;  /* 0xfffffffc00ec9947 */ /* 0x004fea000383ffff */
[----:B------:R-:W-:Y:S05]  /*c360*/  BRA `(.L_x_108) ;  /* 0xffffffa000b47947 */ /* 0x000fea000383ffff */
.L_x_111:
[----:B-1----:R1:W4:Y:S02]  /*c370*/  SYNCS.PHASECHK.TRANS64.TRYWAIT P0, [R170+URZ+0xa0], R3 ;  /* 0x0000a003aa0075a7 */ /* 0x00232400080011ff */
[----:B----4-:R-:W-:Y:S05]  /*c380*/  @!P0 NANOSLEEP.SYNCS 0x989680 ;  /* 0x009896800000895d */ /* 0x010fea0003900000 */
[----:B------:R-:W4:Y:S02]  /*c390*/  @!P0 SYNCS.PHASECHK.TRANS64 P0, [R170+URZ+0xa0], R3 ;  /* 0x0000a003aa0085a7 */ /* 0x000f2400080010ff */
[----:B----4-:R-:W-:Y:S05]  /*c3a0*/  @!P0 BRA `(.L_x_111) ;  /* 0xfffffffc00f08947 */ /* 0x010fea000383ffff */
[----:B------:R-:W-:Y:S05]  /*c3b0*/  BRA `(.L_x_110) ;  /* 0xffffffa000ec7947 */ /* 0x000fea000383ffff */
.L_x_120:
[----:B---3--:R3:W4:Y:S02]  /*c3c0*/  SYNCS.PHASECHK.TRANS64.TRYWAIT P0, [R3+URZ+0x30], R0 ;  /* 0x00003000030075a7 */ /* 0x00872400080011ff */
[----:B----4-:R-:W-:Y:S05]  /*c3d0*/  @!P0 NANOSLEEP.SYNCS 0x989680 ;  /* 0x009896800000895d */ /* 0x010fea0003900000 */
[----:B------:R-:W4:Y:S02]  /*c3e0*/  @!P0 SYNCS.PHASECHK.TRANS64 P0, [R3+URZ+0x30], R0 ;  /* 0x00003000030085a7 */ /* 0x000f2400080010ff */
[----:B----4-:R-:W-:Y:S05]  /*c3f0*/  @!P0 BRA `(.L_x_120) ;  /* 0xfffffffc00f08947 */ /* 0x010fea000383ffff */
[----:B------:R-:W-:Y:S05]  /*c400*/  BRA `(.L_x_119) ;  /* 0xffffffb400987947 */ /* 0x000fea000383ffff */
.L_x_128:
[----:B-1----:R1:W4:Y:S02]  /*c410*/  SYNCS.PHASECHK.TRANS64.TRYWAIT P0, [R0+URZ+0x30], R7 ;  /* 0x00003007000075a7 */ /* 0x00232400080011ff */
[----:B----4-:R-:W-:Y:S05]  /*c420*/  @!P0 NANOSLEEP.SYNCS 0x989680 ;  /* 0x009896800000895d */ /* 0x010fea0003900000 */
[----:B------:R-:W4:Y:S02]  /*c430*/  @!P0 SYNCS.PHASECHK.TRANS64 P0, [R0+URZ+0x30], R7 ;  /* 0x00003007000085a7 */ /* 0x000f2400080010ff */
[----:B----4-:R-:W-:Y:S05]  /*c440*/  @!P0 BRA `(.L_x_128) ;  /* 0xfffffffc00f08947 */ /* 0x010fea000383ffff */
[----:B------:R-:W-:Y:S05]  /*c450*/  BRA `(.L_x_127) ;  /* 0xffffffc800907947 */ /* 0x000fea000383ffff */
.L_x_136:
[----:B--2---:R2:W3:Y:S02]  /*c460*/  SYNCS.PHASECHK.TRANS64.TRYWAIT P0, [R3+URZ+0x30], R0 ;  /* 0x00003000030075a7 */ /* 0x0044e400080011ff */
[----:B---3--:R-:W-:Y:S05]  /*c470*/  @!P0 NANOSLEEP.SYNCS 0x989680 ;  /* 0x009896800000895d */ /* 0x008fea0003900000 */
[----:B------:R-:W3:Y:S02]  /*c480*/  @!P0 SYNCS.PHASECHK.TRANS64 P0, [R3+URZ+0x30], R0 ;  /* 0x00003000030085a7 */ /* 0x000ee400080010ff */
[----:B---3--:R-:W-:Y:S05]  /*c490*/  @!P0 BRA `(.L_x_136) ;  /* 0xfffffffc00f08947 */ /* 0x008fea000383ffff */
[----:B------:R-:W-:Y:S05]  /*c4a0*/  BRA `(.L_x_135) ;  /* 0xffffffdc00887947 */ /* 0x000fea000383ffff */
        .weak           $__internal_0_$__cuda_sm10x_tcgen05_guardrail_trap_col_being_dealloced_not_returned_by_alloc
        .type           $__internal_0_$__cuda_sm10x_tcgen05_guardrail_trap_col_being_dealloced_not_returned_by_alloc,@function
        .size           $__internal_0_$__cuda_sm10x_tcgen05_guardrail_trap_col_being_dealloced_not_returned_by_alloc,($__internal_1_$__cuda_sm10x_tcgen05_guardrail_trap_phase_invalid_during_alloc - $__internal_0_$__cuda_sm10x_tcgen05_guardrail_trap_col_being_dealloced_not_returned_by_alloc)
$__internal_0_$__cuda_sm10x_tcgen05_guardrail_trap_col_being_dealloced_not_returned_by_alloc:
[----:B------:R-:W-:Y:S05]  /*c4b0*/  BPT.TRAP 0x1 ;  /* 0x000000040000795c */ /* 0x000fea0000300000 */
[----:B------:R-:W-:-:S04]  /*c4c0*/  HFMA2 R3, -RZ, RZ, 0, 0 ;  /* 0x00000000ff037431 */ /* 0x000fc800000001ff */
[----:B------:R-:W-:Y:S05]  /*c4d0*/  RET.REL.NODEC R2 `(_ZN7cutlass13device_kernelINS_4gemm6kernel13GemmUniversalIN4cute5tupleIJiiiiEEENS1_10collective13CollectiveMmaINS1_35MainloopSm100TmaUmmaWarpSpecializedILi3ELi2ELi2ENS5_IJNS4_1CILi2EEESB_NSA_ILi1EEEEEEEENS5_IJNSA_ILi256EEESF_NSA_ILi64EEEEEENS_10bfloat16_tENS5_IJlSC_lEEESI_SJ_NS4_8TiledMMAINS4_8MMA_AtomIJNS4_26SM100_MMA_F16BF16_2x1SM_SSISI_SI_fLi256ELi256ELNS4_4UMMA5MajorE0ELSO_0ELNSN_7ScaleInE0ELSP_0EEEEEENS4_6LayoutINS5_IJSC_SC_SC_EEENS5_IJNSA_ILi0EEESU_SU_EEEEENS5_IJNS4_10UnderscoreESX_SX_EEEEENS4_28SM100_TMA_2SM_LOAD_MULTICASTENS4_14ComposedLayoutINS4_7SwizzleILi3ELi4ELi3EEENS4_18smem_ptr_flag_bitsILi16EEENSS_INS5_IJNSA_ILi8EEESG_EEENS5_IJSG_SC_EEEEEEEvNS4_8identityENS4_18SM100_TMA_2SM_LOADES1A_vS1B_EENS_8epilogue10collective18CollectiveEpilogueINS1E_23Sm100TmaWarpSpecializedILi4ELi2ELi64ELb1ELb0EEEJNS5_IJNSA_ILi128EEESF_SG_EEENS5_IJNSS_IS1J_SC_EENSS_ISG_SC_EEEEESI_SJ_SI_SJ_NS1E_6fusion15FusionCallbacksIS1I_NS1O_17LinearCombinationISI_fSI_fLNS_15FloatRoundStyleE2EEES1K_S1N_JEEENS4_5SM1004TMEM4LOAD26SM100_TMEM_LOAD_32dp32b64xENS4_13SM90_TMA_LOADES1A_NS4_39AutoVectorizingCopyWithAssumedAlignmentILi128EEENS4_14SM90_TMA_STOREES1A_S20_S20_EEEvvEEEEvNT_6ParamsE) ;  /* 0xffffff3802c87950 */ /* 0x000fea0003c3ffff */
        .weak           $__internal_1_$__cuda_sm10x_tcgen05_guardrail_trap_phase_invalid_during_alloc
        .type           $__internal_1_$__cuda_sm10x_tcgen05_guardrail_trap_phase_invalid_during_alloc,@function
        .size           $__internal_1_$__cuda_sm10x_tcgen05_guardrail_trap_phase_invalid_during_alloc,($__internal_2_$__cuda_sm10x_tcgen05_guardrail_trap_unallocated_columns_being_dealloced - $__internal_1_$__cuda_sm10x_tcgen05_guardrail_trap_phase_invalid_during_alloc)
$__internal_1_$__cuda_sm10x_tcgen05_guardrail_trap_phase_invalid_during_alloc:
[----:B------:R-:W-:Y:S05]  /*c4e0*/  BPT.TRAP 0x1 ;  /* 0x000000040000795c */ /* 0x000fea0000300000 */
[----:B------:R-:W-:-:S04]  /*c4f0*/  MOV R5, 0x0 ;  /* 0x0000000000057802 */ /* 0x000fc80000000f00 */
[----:B------:R-:W-:Y:S05]  /*c500*/  RET.REL.NODEC R4 `(_ZN7cutlass13device_kernelINS_4gemm6kernel13GemmUniversalIN4cute5tupleIJiiiiEEENS1_10collective13CollectiveMmaINS1_35MainloopSm100TmaUmmaWarpSpecializedILi3ELi2ELi2ENS5_IJNS4_1CILi2EEESB_NSA_ILi1EEEEEEEENS5_IJNSA_ILi256EEESF_NSA_ILi64EEEEEENS_10bfloat16_tENS5_IJlSC_lEEESI_SJ_NS4_8TiledMMAINS4_8MMA_AtomIJNS4_26SM100_MMA_F16BF16_2x1SM_SSISI_SI_fLi256ELi256ELNS4_4UMMA5MajorE0ELSO_0ELNSN_7ScaleInE0ELSP_0EEEEEENS4_6LayoutINS5_IJSC_SC_SC_EEENS5_IJNSA_ILi0EEESU_SU_EEEEENS5_IJNS4_10UnderscoreESX_SX_EEEEENS4_28SM100_TMA_2SM_LOAD_MULTICASTENS4_14ComposedLayoutINS4_7SwizzleILi3ELi4ELi3EEENS4_18smem_ptr_flag_bitsILi16EEENSS_INS5_IJNSA_ILi8EEESG_EEENS5_IJSG_SC_EEEEEEEvNS4_8identityENS4_18SM100_TMA_2SM_LOADES1A_vS1B_EENS_8epilogue10collective18CollectiveEpilogueINS1E_23Sm100TmaWarpSpecializedILi4ELi2ELi64ELb1ELb0EEEJNS5_IJNSA_ILi128EEESF_SG_EEENS5_IJNSS_IS1J_SC_EENSS_ISG_SC_EEEEESI_SJ_SI_SJ_NS1E_6fusion15FusionCallbacksIS1I_NS1O_17LinearCombinationISI_fSI_fLNS_15FloatRoundStyleE2EEES1K_S1N_JEEENS4_5SM1004TMEM4LOAD26SM100_TMEM_LOAD_32dp32b64xENS4_13SM90_TMA_LOADES1A_NS4_39AutoVectorizingCopyWithAssumedAlignmentILi128EEENS4_14SM90_TMA_STOREES1A_S20_S20_EEEvvEEEEvNT_6ParamsE) ;  /* 0xffffff3804bc7950 */ /* 0x000fea0003c3ffff */
        .weak           $__internal_2_$__cuda_sm10x_tcgen05_guardrail_trap_unallocated_columns_being_dealloced
        .type           $__internal_2_$__cuda_sm10x_tcgen05_guardrail_trap_unallocated_columns_being_dealloced,@function
        .size           $__internal_2_$__cuda_sm10x_tcgen05_guardrail_trap_unallocated_columns_being_dealloced,(.L_x_188 - $__internal_2_$__cuda_sm10x_tcgen05_guardrail_trap_unallocated_columns_being_dealloced)
$__internal_2_$__cuda_sm10x_tcgen05_guardrail_trap_unallocated_columns_being_dealloced:
[----:B------:R-:W-:Y:S05]  /*c510*/  BPT.TRAP 0x1 ;  /* 0x000000040000795c */ /* 0x000fea0000300000 */
[----:B------:R-:W-:-:S04]  /*c520*/  HFMA2 R3, -RZ, RZ, 0, 0 ;  /* 0x00000000ff037431 */ /* 0x000fc800000001ff */
[----:B------:R-:W-:Y:S05]  /*c530*/  RET.REL.NODEC R2 `(_ZN7cutlass13device_kernelINS_4gemm6kernel13GemmUniversalIN4cute5tupleIJiiiiEEENS1_10collective13CollectiveMmaINS1_35MainloopSm100TmaUmmaWarpSpecializedILi3ELi2ELi2ENS5_IJNS4_1CILi2EEESB_NSA_ILi1EEEEEEEENS5_IJNSA_ILi256EEESF_NSA_ILi64EEEEEENS_10bfloat16_tENS5_IJlSC_lEEESI_SJ_NS4_8TiledMMAINS4_8MMA_AtomIJNS4_26SM100_MMA_F16BF16_2x1SM_SSISI_SI_fLi256ELi256ELNS4_4UMMA5MajorE0ELSO_0ELNSN_7ScaleInE0ELSP_0EEEEEENS4_6LayoutINS5_IJSC_SC_SC_EEENS5_IJNSA_ILi0EEESU_SU_EEEEENS5_IJNS4_10UnderscoreESX_SX_EEEEENS4_28SM100_TMA_2SM_LOAD_MULTICASTENS4_14ComposedLayoutINS4_7SwizzleILi3ELi4ELi3EEENS4_18smem_ptr_flag_bitsILi16EEENSS_INS5_IJNSA_ILi8EEESG_EEENS5_IJSG_SC_EEEEEEEvNS4_8identityENS4_18SM100_TMA_2SM_LOADES1A_vS1B_EENS_8epilogue10collective18CollectiveEpilogueINS1E_23Sm100TmaWarpSpecializedILi4ELi2ELi64ELb1ELb0EEEJNS5_IJNSA_ILi128EEESF_SG_EEENS5_IJNSS_IS1J_SC_EENSS_ISG_SC_EEEEESI_SJ_SI_SJ_NS1E_6fusion15FusionCallbacksIS1I_NS1O_17LinearCombinationISI_fSI_fLNS_15FloatRoundStyleE2EEES1K_S1N_JEEENS4_5SM1004TMEM4LOAD26SM100_TMEM_LOAD_32dp32b64xENS4_13SM90_TMA_LOADES1A_NS4_39AutoVectorizingCopyWithAssumedAlignmentILi128EEENS4_14SM90_TMA_STOREES1A_S20_S20_EEEvvEEEEvNT_6ParamsE) ;  /* 0xffffff3802b07950 */ /* 0x000fea0003c3ffff */
.L_x_187:
[----:B------:R-:W-:-:S00]  /*c540*/  BRA `(.L_x_187) ;  /* 0xfffffffc00fc7947 */ /* 0x000fc0000383ffff */
[----:B------:R-:W-:-:S00]  /*c550*/  NOP ;  /* 0x0000000000007918 */ /* 0x000fc00000000000 */
        /* <DEDUP_REMOVED lines=10> */
.L_x_188:


//--------------------- .nv.global.init           --------------------------
	.section	.nv.global.init,"aw",@progbits
.nv.global.init:
	.type		$str$27,@object
	.size		$str$27,($str$28 - $str$27)
$str$27:
        /*0000*/ 	.byte	0x28, 0x61, 0x64, 0x64, 0x72, 0x65, 0x73, 0x73, 0x20, 0x26, 0x20, 0x6d, 0x61, 0x73, 0x6b, 0x29
        /*0010*/ 	.byte	0x20, 0x3d, 0x3d, 0x20, 0x30, 0x00
	.type		$str$28,@object
	.size		$str$28,($str$26 - $str$28)
$str$28:
        /*0016*/ 	.byte	0x2f, 0x74, 0x6d, 0x70, 0x2f, 0x63, 0x75, 0x74, 0x6c, 0x61, 0x73, 0x73, 0x5f, 0x73, 0x77, 0x65
        /*0026*/ 	.byte	0x65, 0x70, 0x5f, 0x73, 0x72, 0x63, 0x2f, 0x69, 0x6e, 0x63, 0x6c, 0x75, 0x64, 0x65, 0x2f, 0x63
        /*0036*/ 	.byte	0x75, 0x74, 0x65, 0x2f, 0x70, 0x6f, 0x69, 0x6e, 0x74, 0x65, 0x72, 0x5f, 0x66, 0x6c, 0x61, 0x67
        /*0046*/ 	.byte	0x67, 0x65, 0x64, 0x2e, 0x68, 0x70, 0x70, 0x00
	.type		$str$26,@object
	.size		$str$26,($str$25 - $str$26)
$str$26:
        /*004e*/ 	.byte	0x2f, 0x74, 0x6d, 0x70, 0x2f, 0x63, 0x75, 0x74, 0x6c, 0x61, 0x73, 0x73, 0x5f, 0x73, 0x77, 0x65
        /*005e*/ 	.byte	0x65, 0x70, 0x5f, 0x73, 0x72, 0x63, 0x2f, 0x69, 0x6e, 0x63, 0x6c, 0x75, 0x64, 0x65, 0x2f, 0x63
        /*006e*/ 	.byte	0x75, 0x74, 0x65, 0x2f, 0x61, 0x74, 0x6f, 0x6d, 0x2f, 0x63, 0x6f, 0x70, 0x79, 0x5f, 0x74, 0x72
        /*007e*/ 	.byte	0x61, 0x69, 0x74, 0x73, 0x5f, 0x73, 0x6d, 0x31, 0x30, 0x30, 0x2e, 0x68, 0x70, 0x70, 0x00
	.type		$str$25,@object
	.size		$str$25,(__unnamed_1 - $str$25)
$str$25:
        /*008d*/ 	.byte	0x28, 0x28, 0x75, 0x69, 0x6e, 0x74, 0x33, 0x32, 0x5f, 0x74, 0x28, 0x74, 0x68, 0x72, 0x65, 0x61
        /*009d*/ 	.byte	0x64, 0x49, 0x64, 0x78, 0x2e, 0x78, 0x29, 0x20, 0x2f, 0x20, 0x33, 0x32, 0x29, 0x20, 0x25, 0x20
        /*00ad*/ 	.byte	0x34, 0x29, 0x20, 0x3d, 0x3d, 0x20, 0x28, 0x28, 0x28, 0x74, 0x6d, 0x65, 0x6d, 0x5f, 0x61, 0x64
        /*00bd*/ 	.byte	0x64, 0x72, 0x20, 0x3e, 0x3e, 0x20, 0x31, 0x36, 0x29, 0x20, 0x2f, 0x20, 0x33, 0x32, 0x29, 0x20
        /*00cd*/ 	.byte	0x25, 0x20, 0x34, 0x29, 0x00
	.type		__unnamed_1,@object
	.size		__unnamed_1,(__unnamed_2 - __unnamed_1)
__unnamed_1:
        /*00d2*/ 	.byte	0x61, 0x75, 0x74, 0x6f, 0x20, 0x63, 0x75, 0x74, 0x65, 0x3a, 0x3a, 0x61, 0x73, 0x5f, 0x70, 0x6f
        /* <DEDUP_REMOVED lines=24> */
        /*0262*/ 	.byte	0x38, 0x31, 0x39, 0x32, 0x3e, 0x3e, 0x3e, 0x3e, 0x5d, 0x00
	.type		__unnamed_2,@object
	.size		__unnamed_2,(.L_2 - __unnamed_2)
__unnamed_2:
        /* <DEDUP_REMOVED lines=43> */
        /*051c*/ 	.byte	0x74, 0x65, 0x3a, 0x3a, 0x43, 0x3c, 0x30, 0x3e, 0x3e, 0x3e, 0x3e, 0x5d, 0x00
.L_2:


//--------------------- .nv.shared._ZN7cutlass13device_kernelINS_4gemm6kernel13GemmUniversalIN4cute5tupleIJiiiiEEENS1_10collective13CollectiveMmaINS1_35MainloopSm100TmaUmmaWarpSpecializedILi3ELi2ELi2ENS5_IJNS4_1CILi2EEESB_NSA_ILi1EEEEEEEENS5_IJNSA_ILi256EEESF_NSA_ILi64EEEEEENS_10bfloat16_tENS5_IJlSC_lEEESI_SJ_NS4_8TiledMMAINS4_8MMA_AtomIJNS4_26SM100_MMA_F16BF16_2x1SM_SSISI_SI_fLi256ELi256ELNS4_4UMMA5MajorE0ELSO_0ELNSN_7ScaleInE0ELSP_0EEEEEENS4_6LayoutINS5_IJSC_SC_SC_EEENS5_IJNSA_ILi0EEESU_SU_EEEEENS5_IJNS4_10UnderscoreESX_SX_EEEEENS4_28SM100_TMA_2SM_LOAD_MULTICASTENS4_14ComposedLayoutINS4_7SwizzleILi3ELi4ELi3EEENS4_18smem_ptr_flag_bitsILi16EEENSS_INS5_IJNSA_ILi8EEESG_EEENS5_IJSG_SC_EEEEEEEvNS4_8identityENS4_18SM100_TMA_2SM_LOADES1A_vS1B_EENS_8epilogue10collective18CollectiveEpilogueINS1E_23Sm100TmaWarpSpecializedILi4ELi2ELi64ELb1ELb0EEEJNS5_IJNSA_ILi128EEESF_SG_EEENS5_IJNSS_IS1J_SC_EENSS_ISG_SC_EEEEESI_SJ_SI_SJ_NS1E_6fusion15FusionCallbacksIS1I_NS1O_17LinearCombinationISI_fSI_fLNS_15FloatRoundStyleE2EEES1K_S1N_JEEENS4_5SM1004TMEM4LOAD26SM100_TMEM_LOAD_32dp32b64xENS4_13SM90_TMA_LOADES1A_NS4_39AutoVectorizingCopyWithAssumedAlignmentILi128EEENS4_14SM90_TMA_STOREES1A_S20_S20_EEEvvEEEEvNT_6ParamsE --------------------------
	.section	.nv.shared._ZN7cutlass13device_kernelINS_4gemm6kernel13GemmUniversalIN4cute5tupleIJiiiiEEENS1_10collective13CollectiveMmaINS1_35MainloopSm100TmaUmmaWarpSpecializedILi3ELi2ELi2ENS5_IJNS4_1CILi2EEESB_NSA_ILi1EEEEEEEENS5_IJNSA_ILi256EEESF_NSA_ILi64EEEEEENS_10bfloat16_tENS5_IJlSC_lEEESI_SJ_NS4_8TiledMMAINS4_8MMA_AtomIJNS4_26SM100_MMA_F16BF16_2x1SM_SSISI_SI_fLi256ELi256ELNS4_4UMMA5MajorE0ELSO_0ELNSN_7ScaleInE0ELSP_0EEEEEENS4_6LayoutINS5_IJSC_SC_SC_EEENS5_IJNSA_ILi0EEESU_SU_EEEEENS5_IJNS4_10UnderscoreESX_SX_EEEEENS4_28SM100_TMA_2SM_LOAD_MULTICASTENS4_14ComposedLayoutINS4_7SwizzleILi3ELi4ELi3EEENS4_18smem_ptr_flag_bitsILi16EEENSS_INS5_IJNSA_ILi8EEESG_EEENS5_IJSG_SC_EEEEEEEvNS4_8identityENS4_18SM100_TMA_2SM_LOADES1A_vS1B_EENS_8epilogue10collective18CollectiveEpilogueINS1E_23Sm100TmaWarpSpecializedILi4ELi2ELi64ELb1ELb0EEEJNS5_IJNSA_ILi128EEESF_SG_EEENS5_IJNSS_IS1J_SC_EENSS_ISG_SC_EEEEESI_SJ_SI_SJ_NS1E_6fusion15FusionCallbacksIS1I_NS1O_17LinearCombinationISI_fSI_fLNS_15FloatRoundStyleE2EEES1K_S1N_JEEENS4_5SM1004TMEM4LOAD26SM100_TMEM_LOAD_32dp32b64xENS4_13SM90_TMA_LOADES1A_NS4_39AutoVectorizingCopyWithAssumedAlignmentILi128EEENS4_14SM90_TMA_STOREES1A_S20_S20_EEEvvEEEEvNT_6ParamsE,"aw",@nobits
	.sectionflags	@""
	.align	16
	.zero		1024


//--------------------- .nv.shared.reserved.0     --------------------------
	.section	.nv.shared.reserved.0,"aw",@nobits
	.weak		__nv_reservedSMEM_offset_0_alias
	.size		__nv_reservedSMEM_offset_0_alias, 0, 64
	.other		__nv_reservedSMEM_offset_0_alias,@"STO_CUDA_RESERVED_SHARED STV_DEFAULT"
__nv_reservedSMEM_offset_0_alias:
	.zero		0
.nv.shared.reserved.0:
	.zero		64
	.weak		__nv_reservedSMEM_tcgen05_partition
	.type		__nv_reservedSMEM_tcgen05_partition,@object
	.size		__nv_reservedSMEM_tcgen05_partition,(.L_0 - __nv_reservedSMEM_tcgen05_partition)
__nv_reservedSMEM_tcgen05_partition:
	.zero		32
.L_0:


//--------------------- .nv.global                --------------------------
	.section	.nv.global,"aw",@nobits
.nv.global:
	.type		_ZN39_INTERNAL_f568724d_4_k_cu_9dfb10f1_78764cute1_E,@object
	.size		_ZN39_INTERNAL_f568724d_4_k_cu_9dfb10f1_78764cute1_E,(_ZN39_INTERNAL_f568724d_4_k_cu_9dfb10f1_78764cuda3std3__45__cpo6cbeginE - _ZN39_INTERNAL_f568724d_4_k_cu_9dfb10f1_78764cute1_E)
_ZN39_INTERNAL_f568724d_4_k_cu_9dfb10f1_78764cute1_E:
	.zero		1
	.type		_ZN39_INTERNAL_f568724d_4_k_cu_9dfb10f1_78764cuda3std3__45__cpo6cbeginE,@object
	.size		_ZN39_INTERNAL_f568724d_4_k_cu_9dfb10f1_78764cuda3std3__45__cpo6cbeginE,(_ZN39_INTERNAL_f568724d_4_k_cu_9dfb10f1_78764cuda3std3__48in_placeE - _ZN39_INTERNAL_f568724d_4_k_cu_9dfb10f1_78764cuda3std3__45__cpo6cbeginE)
_ZN39_INTERNAL_f568724d_4_k_cu_9dfb10f1_78764cuda3std3__45__cpo6cbeginE:
	.zero		1
	.type		_ZN39_INTERNAL_f568724d_4_k_cu_9dfb10f1_78764cuda3std3__48in_placeE,@object
	.size		_ZN39_INTERNAL_f568724d_4_k_cu_9dfb10f1_78764cuda3std3__48in_placeE,(_ZN39_INTERNAL_f568724d_4_k_cu_9dfb10f1_78764cuda3std6ranges3__45__cpo9iter_moveE - _ZN39_INTERNAL_f568724d_4_k_cu_9dfb10f1_78764cuda3std3__48in_placeE)
_ZN39_INTERNAL_f568724d_4_k_cu_9dfb10f1_78764cuda3std3__48in_placeE:
	.zero		1
	.type		_ZN39_INTERNAL_f568724d_4_k_cu_9dfb10f1_78764cuda3std6ranges3__45__cpo9iter_moveE,@object
	.size		_ZN39_INTERNAL_f568724d_4_k_cu_9dfb10f1_78764cuda3std6ranges3__45__cpo9iter_moveE,(_ZN39_INTERNAL_f568724d_4_k_cu_9dfb10f1_78764cuda3std3__45__cpo5beginE - _ZN39_INTERNAL_f568724d_4_k_cu_9dfb10f1_78764cuda3std6ranges3__45__cpo9iter_moveE)
_ZN39_INTERNAL_f568724d_4_k_cu_9dfb10f1_78764cuda3std6ranges3__45__cpo9iter_moveE:
	.zero		1
	.type		_ZN39_INTERNAL_f568724d_4_k_cu_9dfb10f1_78764cuda3std3__45__cpo5beginE,@object
	.size		_ZN39_INTERNAL_f568724d_4_k_cu_9dfb10f1_78764cuda3std3__45__cpo5beginE,(_ZN39_INTERNAL_f568724d_4_k_cu_9dfb10f1_78764cuda3std3__441_GLOBAL__N__f568724d_4_k_cu_9dfb10f1_78766ignoreE - _ZN39_INTERNAL_f568724d_4_k_cu_9dfb10f1_78764cuda3std3__45__cpo5beginE)
_ZN39_INTERNAL_f568724d_4_k_cu_9dfb10f1_78764cuda3std3__45__cpo5beginE:
	.zero		1
	.type		_ZN39_INTERNAL_f568724d_4_k_cu_9dfb10f1_78764cuda3std3__441_GLOBAL__N__f568724d_4_k_cu_9dfb10f1_78766ignoreE,@object
	.size		_ZN39_INTERNAL_f568724d_4_k_cu_9dfb10f1_78764cuda3std3__441_GLOBAL__N__f568724d_4_k_cu_9dfb10f1_78766ignoreE,(_ZN39_INTERNAL_f568724d_4_k_cu_9dfb10f1_78764cute7productE - _ZN39_INTERNAL_f568724d_4_k_cu_9dfb10f1_78764cuda3std3__441_GLOBAL__N__f568724d_4_k_cu_9dfb10f1_78766ignoreE)
_ZN39_INTERNAL_f568724d_4_k_cu_9dfb10f1_78764cuda3std3__441_GLOBAL__N__f568724d_4_k_cu_9dfb10f1_78766ignoreE:
	.zero		1
	.type		_ZN39_INTERNAL_f568724d_4_k_cu_9dfb10f1_78764cute7productE,@object
	.size		_ZN39_INTERNAL_f568724d_4_k_cu_9dfb10f1_78764cute7productE,(_ZN39_INTERNAL_f568724d_4_k_cu_9dfb10f1_78764cuda3std3__45__cpo3endE - _ZN39_INTERNAL_f568724d_4_k_cu_9dfb10f1_78764cute7productE)
_ZN39_INTERNAL_f568724d_4_k_cu_9dfb10f1_78764cute7productE:
	.zero		1
	.type		_ZN39_INTERNAL_f568724d_4_k_cu_9dfb10f1_78764cuda3std3__45__cpo3endE,@object
	.size		_ZN39_INTERNAL_f568724d_4_k_cu_9dfb10f1_78764cuda3std3__45__cpo3endE,(_ZN39_INTERNAL_f568724d_4_k_cu_9dfb10f1_78764cuda3std3__419piecewise_constructE - _ZN39_INTERNAL_f568724d_4_k_cu_9dfb10f1_78764cuda3std3__45__cpo3endE)
_ZN39_INTERNAL_f568724d_4_k_cu_9dfb10f1_78764cuda3std3__45__cpo3endE:
	.zero		1
	.type		_ZN39_INTERNAL_f568724d_4_k_cu_9dfb10f1_78764cuda3std3__419piecewise_constructE,@object
	.size		_ZN39_INTERNAL_f568724d_4_k_cu_9dfb10f1_78764cuda3std3__419piecewise_constructE,(_ZN39_INTERNAL_f568724d_4_k_cu_9dfb10f1_78764cuda3std3__45__cpo4cendE - _ZN39_INTERNAL_f568724d_4_k_cu_9dfb10f1_78764cuda3std3__419piecewise_constructE)
_ZN39_INTERNAL_f568724d_4_k_cu_9dfb10f1_78764cuda3std3__419piecewise_constructE:
	.zero		1
	.type		_ZN39_INTERNAL_f568724d_4_k_cu_9dfb10f1_78764cuda3std3__45__cpo4cendE,@object
	.size		_ZN39_INTERNAL_f568724d_4_k_cu_9dfb10f1_78764cuda3std3__45__cpo4cendE,(_ZN39_INTERNAL_f568724d_4_k_cu_9dfb10f1_78764cuda3std6ranges3__45__cpo4swapE - _ZN39_INTERNAL_f568724d_4_k_cu_9dfb10f1_78764cuda3std3__45__cpo4cendE)
_ZN39_INTERNAL_f568724d_4_k_cu_9dfb10f1_78764cuda3std3__45__cpo4cendE:
	.zero		1
	.type		_ZN39_INTERNAL_f568724d_4_k_cu_9dfb10f1_78764cuda3std6ranges3__45__cpo4swapE,@object
	.size		_ZN39_INTERNAL_f568724d_4_k_cu_9dfb10f1_78764cuda3std6ranges3__45__cpo4swapE,(.L_10 - _ZN39_INTERNAL_f568724d_4_k_cu_9dfb10f1_78764cuda3std6ranges3__45__cpo4swapE)
_ZN39_INTERNAL_f568724d_4_k_cu_9dfb10f1_78764cuda3std6ranges3__45__cpo4swapE:
	.zero		1
.L_10:


//--------------------- .nv.constant0._ZN7cutlass13device_kernelINS_4gemm6kernel13GemmUniversalIN4cute5tupleIJiiiiEEENS1_10collective13CollectiveMmaINS1_35MainloopSm100TmaUmmaWarpSpecializedILi3ELi2ELi2ENS5_IJNS4_1CILi2EEESB_NSA_ILi1EEEEEEEENS5_IJNSA_ILi256EEESF_NSA_ILi64EEEEEENS_10bfloat16_tENS5_IJlSC_lEEESI_SJ_NS4_8TiledMMAINS4_8MMA_AtomIJNS4_26SM100_MMA_F16BF16_2x1SM_SSISI_SI_fLi256ELi256ELNS4_4UMMA5MajorE0ELSO_0ELNSN_7ScaleInE0ELSP_0EEEEEENS4_6LayoutINS5_IJSC_SC_SC_EEENS5_IJNSA_ILi0EEESU_SU_EEEEENS5_IJNS4_10UnderscoreESX_SX_EEEEENS4_28SM100_TMA_2SM_LOAD_MULTICASTENS4_14ComposedLayoutINS4_7SwizzleILi3ELi4ELi3EEENS4_18smem_ptr_flag_bitsILi16EEENSS_INS5_IJNSA_ILi8EEESG_EEENS5_IJSG_SC_EEEEEEEvNS4_8identityENS4_18SM100_TMA_2SM_LOADES1A_vS1B_EENS_8epilogue10collective18CollectiveEpilogueINS1E_23Sm100TmaWarpSpecializedILi4ELi2ELi64ELb1ELb0EEEJNS5_IJNSA_ILi128EEESF_SG_EEENS5_IJNSS_IS1J_SC_EENSS_ISG_SC_EEEEESI_SJ_SI_SJ_NS1E_6fusion15FusionCallbacksIS1I_NS1O_17LinearCombinationISI_fSI_fLNS_15FloatRoundStyleE2EEES1K_S1N_JEEENS4_5SM1004TMEM4LOAD26SM100_TMEM_LOAD_32dp32b64xENS4_13SM90_TMA_LOADES1A_NS4_39AutoVectorizingCopyWithAssumedAlignmentILi128EEENS4_14SM90_TMA_STOREES1A_S20_S20_EEEvvEEEEvNT_6ParamsE --------------------------
	.section	.nv.constant0._ZN7cutlass13device_kernelINS_4gemm6kernel13GemmUniversalIN4cute5tupleIJiiiiEEENS1_10collective13CollectiveMmaINS1_35MainloopSm100TmaUmmaWarpSpecializedILi3ELi2ELi2ENS5_IJNS4_1CILi2EEESB_NSA_ILi1EEEEEEEENS5_IJNSA_ILi256EEESF_NSA_ILi64EEEEEENS_10bfloat16_tENS5_IJlSC_lEEESI_SJ_NS4_8TiledMMAINS4_8MMA_AtomIJNS4_26SM100_MMA_F16BF16_2x1SM_SSISI_SI_fLi256ELi256ELNS4_4UMMA5MajorE0ELSO_0ELNSN_7ScaleInE0ELSP_0EEEEEENS4_6LayoutINS5_IJSC_SC_SC_EEENS5_IJNSA_ILi0EEESU_SU_EEEEENS5_IJNS4_10UnderscoreESX_SX_EEEEENS4_28SM100_TMA_2SM_LOAD_MULTICASTENS4_14ComposedLayoutINS4_7SwizzleILi3ELi4ELi3EEENS4_18smem_ptr_flag_bitsILi16EEENSS_INS5_IJNSA_ILi8EEESG_EEENS5_IJSG_SC_EEEEEEEvNS4_8identityENS4_18SM100_TMA_2SM_LOADES1A_vS1B_EENS_8epilogue10collective18CollectiveEpilogueINS1E_23Sm100TmaWarpSpecializedILi4ELi2ELi64ELb1ELb0EEEJNS5_IJNSA_ILi128EEESF_SG_EEENS5_IJNSS_IS1J_SC_EENSS_ISG_SC_EEEEESI_SJ_SI_SJ_NS1E_6fusion15FusionCallbacksIS1I_NS1O_17LinearCombinationISI_fSI_fLNS_15FloatRoundStyleE2EEES1K_S1N_JEEENS4_5SM1004TMEM4LOAD26SM100_TMEM_LOAD_32dp32b64xENS4_13SM90_TMA_LOADES1A_NS4_39AutoVectorizingCopyWithAssumedAlignmentILi128EEENS4_14SM90_TMA_STOREES1A_S20_S20_EEEvvEEEEvNT_6ParamsE,"a",@progbits
	.sectionflags	@""
	.align	4
.nv.constant0._ZN7cutlass13device_kernelINS_4gemm6kernel13GemmUniversalIN4cute5tupleIJiiiiEEENS1_10collective13CollectiveMmaINS1_35MainloopSm100TmaUmmaWarpSpecializedILi3ELi2ELi2ENS5_IJNS4_1CILi2EEESB_NSA_ILi1EEEEEEEENS5_IJNSA_ILi256EEESF_NSA_ILi64EEEEEENS_10bfloat16_tENS5_IJlSC_lEEESI_SJ_NS4_8TiledMMAINS4_8MMA_AtomIJNS4_26SM100_MMA_F16BF16_2x1SM_SSISI_SI_fLi256ELi256ELNS4_4UMMA5MajorE0ELSO_0ELNSN_7ScaleInE0ELSP_0EEEEEENS4_6LayoutINS5_IJSC_SC_SC_EEENS5_IJNSA_ILi0EEESU_SU_EEEEENS5_IJNS4_10UnderscoreESX_SX_EEEEENS4_28SM100_TMA_2SM_LOAD_MULTICASTENS4_14ComposedLayoutINS4_7SwizzleILi3ELi4ELi3EEENS4_18smem_ptr_flag_bitsILi16EEENSS_INS5_IJNSA_ILi8EEESG_EEENS5_IJSG_SC_EEEEEEEvNS4_8identityENS4_18SM100_TMA_2SM_LOADES1A_vS1B_EENS_8epilogue10collective18CollectiveEpilogueINS1E_23Sm100TmaWarpSpecializedILi4ELi2ELi64ELb1ELb0EEEJNS5_IJNSA_ILi128EEESF_SG_EEENS5_IJNSS_IS1J_SC_EENSS_ISG_SC_EEEEESI_SJ_SI_SJ_NS1E_6fusion15FusionCallbacksIS1I_NS1O_17LinearCombinationISI_fSI_fLNS_15FloatRoundStyleE2EEES1K_S1N_JEEENS4_5SM1004TMEM4LOAD26SM100_TMEM_LOAD_32dp32b64xENS4_13SM90_TMA_LOADES1A_NS4_39AutoVectorizingCopyWithAssumedAlignmentILi128EEENS4_14SM90_TMA_STOREES1A_S20_S20_EEEvvEEEEvNT_6ParamsE:
	.zero		2944


//--------------------- SYMBOLS --------------------------

	.type		.nv.reservedSmem.offset0,@object
	.size		.nv.reservedSmem.offset0,0x4
	.type		.nv.reservedSmem.cap,@object
	.size		.nv.reservedSmem.cap,0x4
	.type		__assertfail,@function
